//
// Generated by NVIDIA NVVM Compiler
//
// Compiler Build ID: CL-36424714
// Cuda compilation tools, release 13.0, V13.0.88
// Based on NVVM 20.0.0
//

.version 9.0
.target sm_100
.address_size 64

	// .globl	_Z14prod_real_virtPfS_S_iii
.extern .func  (.param .b64 func_retval0) malloc
(
	.param .b64 malloc_param_0
)
;
.extern .func free
(
	.param .b64 free_param_0
)
;
// _ZZ4gemmPfS_S_iiiE2As has been demoted
// _ZZ4gemmPfS_S_iiiE2Bs has been demoted
// _ZZ9xnor_gemmPjS_PfiiiE2As has been demoted
// _ZZ9xnor_gemmPjS_PfiiiE2Bs has been demoted
// _ZZ16xnor_2_1bit_gemmPjS_S_PfiiiE4A_as has been demoted
// _ZZ16xnor_2_1bit_gemmPjS_S_PfiiiE4A_bs has been demoted
// _ZZ16xnor_2_1bit_gemmPjS_S_PfiiiE4B_as has been demoted
// _ZZ13xnor_add_gemmPjS_S_S_PfiiiE4A_as has been demoted
// _ZZ13xnor_add_gemmPjS_S_S_PfiiiE4A_bs has been demoted
// _ZZ13xnor_add_gemmPjS_S_S_PfiiiE4B_as has been demoted
// _ZZ13xnor_add_gemmPjS_S_S_PfiiiE4B_bs has been demoted
// _ZZ16xnor_3_1bit_gemmPjS_S_S_PfiiiE4A_as has been demoted
// _ZZ16xnor_3_1bit_gemmPjS_S_S_PfiiiE4A_bs has been demoted
// _ZZ16xnor_3_1bit_gemmPjS_S_S_PfiiiE4A_cs has been demoted
// _ZZ16xnor_3_1bit_gemmPjS_S_S_PfiiiE4B_cs has been demoted
// _ZZ16xnor_3_2bit_gemmPjS_S_S_S_PfiiiE4A_as has been demoted
// _ZZ16xnor_3_2bit_gemmPjS_S_S_S_PfiiiE4A_bs has been demoted
// _ZZ16xnor_3_2bit_gemmPjS_S_S_S_PfiiiE4A_cs has been demoted
// _ZZ16xnor_3_2bit_gemmPjS_S_S_S_PfiiiE4B_bs has been demoted
// _ZZ16xnor_3_2bit_gemmPjS_S_S_S_PfiiiE4B_cs has been demoted
// _ZZ16xnor_3_3bit_gemmPjS_S_S_S_S_PfiiiE4A_as has been demoted
// _ZZ16xnor_3_3bit_gemmPjS_S_S_S_S_PfiiiE4A_bs has been demoted
// _ZZ16xnor_3_3bit_gemmPjS_S_S_S_S_PfiiiE4A_cs has been demoted
// _ZZ16xnor_3_3bit_gemmPjS_S_S_S_S_PfiiiE4B_as has been demoted
// _ZZ16xnor_3_3bit_gemmPjS_S_S_S_S_PfiiiE4B_bs has been demoted
// _ZZ16xnor_3_3bit_gemmPjS_S_S_S_S_PfiiiE4B_cs has been demoted
// _ZZ16xnor_4_1bit_gemmPjS_S_S_S_PfiiiE4A_as has been demoted
// _ZZ16xnor_4_1bit_gemmPjS_S_S_S_PfiiiE4A_bs has been demoted
// _ZZ16xnor_4_1bit_gemmPjS_S_S_S_PfiiiE4A_cs has been demoted
// _ZZ16xnor_4_1bit_gemmPjS_S_S_S_PfiiiE4A_ds has been demoted
// _ZZ16xnor_4_1bit_gemmPjS_S_S_S_PfiiiE4B_ds has been demoted
// _ZZ16xnor_4_2bit_gemmPjS_S_S_S_S_PfiiiE4A_as has been demoted
// _ZZ16xnor_4_2bit_gemmPjS_S_S_S_S_PfiiiE4A_bs has been demoted
// _ZZ16xnor_4_2bit_gemmPjS_S_S_S_S_PfiiiE4A_cs has been demoted
// _ZZ16xnor_4_2bit_gemmPjS_S_S_S_S_PfiiiE4A_ds has been demoted
// _ZZ16xnor_4_2bit_gemmPjS_S_S_S_S_PfiiiE4B_as has been demoted
// _ZZ16xnor_4_2bit_gemmPjS_S_S_S_S_PfiiiE4B_bs has been demoted
// _ZZ16xnor_4_3bit_gemmPjS_S_S_S_S_S_PfiiiE4A_as has been demoted
// _ZZ16xnor_4_3bit_gemmPjS_S_S_S_S_S_PfiiiE4A_bs has been demoted
// _ZZ16xnor_4_3bit_gemmPjS_S_S_S_S_S_PfiiiE4A_cs has been demoted
// _ZZ16xnor_4_3bit_gemmPjS_S_S_S_S_S_PfiiiE4A_ds has been demoted
// _ZZ16xnor_4_3bit_gemmPjS_S_S_S_S_S_PfiiiE4B_bs has been demoted
// _ZZ16xnor_4_3bit_gemmPjS_S_S_S_S_S_PfiiiE4B_cs has been demoted
// _ZZ16xnor_4_3bit_gemmPjS_S_S_S_S_S_PfiiiE4B_ds has been demoted
// _ZZ16xnor_4_4bit_gemmPjS_S_S_S_S_S_S_PfiiiE4A_as has been demoted
// _ZZ16xnor_4_4bit_gemmPjS_S_S_S_S_S_S_PfiiiE4A_bs has been demoted
// _ZZ16xnor_4_4bit_gemmPjS_S_S_S_S_S_S_PfiiiE4A_cs has been demoted
// _ZZ16xnor_4_4bit_gemmPjS_S_S_S_S_S_S_PfiiiE4A_ds has been demoted
// _ZZ16xnor_4_4bit_gemmPjS_S_S_S_S_S_S_PfiiiE4B_as has been demoted
// _ZZ16xnor_4_4bit_gemmPjS_S_S_S_S_S_S_PfiiiE4B_bs has been demoted
// _ZZ16xnor_4_4bit_gemmPjS_S_S_S_S_S_S_PfiiiE4B_cs has been demoted
// _ZZ16xnor_4_4bit_gemmPjS_S_S_S_S_S_S_PfiiiE4B_ds has been demoted
// _ZZ16xnor_5_1bit_gemmPjS_S_S_S_S_PfiiiE4A_as has been demoted
// _ZZ16xnor_5_1bit_gemmPjS_S_S_S_S_PfiiiE4A_bs has been demoted
// _ZZ16xnor_5_1bit_gemmPjS_S_S_S_S_PfiiiE4A_cs has been demoted
// _ZZ16xnor_5_1bit_gemmPjS_S_S_S_S_PfiiiE4A_ds has been demoted
// _ZZ16xnor_5_1bit_gemmPjS_S_S_S_S_PfiiiE4A_es has been demoted
// _ZZ16xnor_5_1bit_gemmPjS_S_S_S_S_PfiiiE4B_es has been demoted
// _ZZ16xnor_5_2bit_gemmPjS_S_S_S_S_S_PfiiiE4A_as has been demoted
// _ZZ16xnor_5_2bit_gemmPjS_S_S_S_S_S_PfiiiE4A_bs has been demoted
// _ZZ16xnor_5_2bit_gemmPjS_S_S_S_S_S_PfiiiE4A_cs has been demoted
// _ZZ16xnor_5_2bit_gemmPjS_S_S_S_S_S_PfiiiE4A_ds has been demoted
// _ZZ16xnor_5_2bit_gemmPjS_S_S_S_S_S_PfiiiE4A_es has been demoted
// _ZZ16xnor_5_2bit_gemmPjS_S_S_S_S_S_PfiiiE4B_ds has been demoted
// _ZZ16xnor_5_2bit_gemmPjS_S_S_S_S_S_PfiiiE4B_es has been demoted
// _ZZ16xnor_5_3bit_gemmPjS_S_S_S_S_S_S_PfiiiE4A_as has been demoted
// _ZZ16xnor_5_3bit_gemmPjS_S_S_S_S_S_S_PfiiiE4A_bs has been demoted
// _ZZ16xnor_5_3bit_gemmPjS_S_S_S_S_S_S_PfiiiE4A_cs has been demoted
// _ZZ16xnor_5_3bit_gemmPjS_S_S_S_S_S_S_PfiiiE4A_ds has been demoted
// _ZZ16xnor_5_3bit_gemmPjS_S_S_S_S_S_S_PfiiiE4A_es has been demoted
// _ZZ16xnor_5_3bit_gemmPjS_S_S_S_S_S_S_PfiiiE4B_cs has been demoted
// _ZZ16xnor_5_3bit_gemmPjS_S_S_S_S_S_S_PfiiiE4B_ds has been demoted
// _ZZ16xnor_5_3bit_gemmPjS_S_S_S_S_S_S_PfiiiE4B_es has been demoted
// _ZZ16xnor_5_4bit_gemmPjS_S_S_S_S_S_S_S_PfiiiE4A_as has been demoted
// _ZZ16xnor_5_4bit_gemmPjS_S_S_S_S_S_S_S_PfiiiE4A_bs has been demoted
// _ZZ16xnor_5_4bit_gemmPjS_S_S_S_S_S_S_S_PfiiiE4A_cs has been demoted
// _ZZ16xnor_5_4bit_gemmPjS_S_S_S_S_S_S_S_PfiiiE4A_ds has been demoted
// _ZZ16xnor_5_4bit_gemmPjS_S_S_S_S_S_S_S_PfiiiE4A_es has been demoted
// _ZZ16xnor_5_4bit_gemmPjS_S_S_S_S_S_S_S_PfiiiE4B_bs has been demoted
// _ZZ16xnor_5_4bit_gemmPjS_S_S_S_S_S_S_S_PfiiiE4B_cs has been demoted
// _ZZ16xnor_5_4bit_gemmPjS_S_S_S_S_S_S_S_PfiiiE4B_ds has been demoted
// _ZZ16xnor_5_4bit_gemmPjS_S_S_S_S_S_S_S_PfiiiE4B_es has been demoted
// _ZZ16xnor_5_5bit_gemmPjS_S_S_S_S_S_S_S_S_PfiiiE4A_as has been demoted
// _ZZ16xnor_5_5bit_gemmPjS_S_S_S_S_S_S_S_S_PfiiiE4A_bs has been demoted
// _ZZ16xnor_5_5bit_gemmPjS_S_S_S_S_S_S_S_S_PfiiiE4A_cs has been demoted
// _ZZ16xnor_5_5bit_gemmPjS_S_S_S_S_S_S_S_S_PfiiiE4A_ds has been demoted
// _ZZ16xnor_5_5bit_gemmPjS_S_S_S_S_S_S_S_S_PfiiiE4A_es has been demoted
// _ZZ16xnor_5_5bit_gemmPjS_S_S_S_S_S_S_S_S_PfiiiE4B_as has been demoted
// _ZZ16xnor_5_5bit_gemmPjS_S_S_S_S_S_S_S_S_PfiiiE4B_bs has been demoted
// _ZZ16xnor_5_5bit_gemmPjS_S_S_S_S_S_S_S_S_PfiiiE4B_cs has been demoted
// _ZZ16xnor_5_5bit_gemmPjS_S_S_S_S_S_S_S_S_PfiiiE4B_ds has been demoted
// _ZZ16xnor_5_5bit_gemmPjS_S_S_S_S_S_S_S_S_PfiiiE4B_es has been demoted
// _ZZ16xnor_6_1bit_gemmPjS_S_S_S_S_S_PfiiiE4A_as has been demoted
// _ZZ16xnor_6_1bit_gemmPjS_S_S_S_S_S_PfiiiE4A_bs has been demoted
// _ZZ16xnor_6_1bit_gemmPjS_S_S_S_S_S_PfiiiE4A_cs has been demoted
// _ZZ16xnor_6_1bit_gemmPjS_S_S_S_S_S_PfiiiE4A_ds has been demoted
// _ZZ16xnor_6_1bit_gemmPjS_S_S_S_S_S_PfiiiE4A_es has been demoted
// _ZZ16xnor_6_1bit_gemmPjS_S_S_S_S_S_PfiiiE4A_fs has been demoted
// _ZZ16xnor_6_1bit_gemmPjS_S_S_S_S_S_PfiiiE4B_fs has been demoted
// _ZZ16xnor_6_2bit_gemmPjS_S_S_S_S_S_S_PfiiiE4A_as has been demoted
// _ZZ16xnor_6_2bit_gemmPjS_S_S_S_S_S_S_PfiiiE4A_bs has been demoted
// _ZZ16xnor_6_2bit_gemmPjS_S_S_S_S_S_S_PfiiiE4A_cs has been demoted
// _ZZ16xnor_6_2bit_gemmPjS_S_S_S_S_S_S_PfiiiE4A_ds has been demoted
// _ZZ16xnor_6_2bit_gemmPjS_S_S_S_S_S_S_PfiiiE4A_es has been demoted
// _ZZ16xnor_6_2bit_gemmPjS_S_S_S_S_S_S_PfiiiE4A_fs has been demoted
// _ZZ16xnor_6_2bit_gemmPjS_S_S_S_S_S_S_PfiiiE4B_es has been demoted
// _ZZ16xnor_6_2bit_gemmPjS_S_S_S_S_S_S_PfiiiE4B_fs has been demoted
// _ZZ16xnor_6_3bit_gemmPjS_S_S_S_S_S_S_S_PfiiiE4A_as has been demoted
// _ZZ16xnor_6_3bit_gemmPjS_S_S_S_S_S_S_S_PfiiiE4A_bs has been demoted
// _ZZ16xnor_6_3bit_gemmPjS_S_S_S_S_S_S_S_PfiiiE4A_cs has been demoted
// _ZZ16xnor_6_3bit_gemmPjS_S_S_S_S_S_S_S_PfiiiE4A_ds has been demoted
// _ZZ16xnor_6_3bit_gemmPjS_S_S_S_S_S_S_S_PfiiiE4A_es has been demoted
// _ZZ16xnor_6_3bit_gemmPjS_S_S_S_S_S_S_S_PfiiiE4A_fs has been demoted
// _ZZ16xnor_6_3bit_gemmPjS_S_S_S_S_S_S_S_PfiiiE4B_ds has been demoted
// _ZZ16xnor_6_3bit_gemmPjS_S_S_S_S_S_S_S_PfiiiE4B_es has been demoted
// _ZZ16xnor_6_3bit_gemmPjS_S_S_S_S_S_S_S_PfiiiE4B_fs has been demoted
// _ZZ16xnor_6_4bit_gemmPjS_S_S_S_S_S_S_S_S_PfiiiE4A_as has been demoted
// _ZZ16xnor_6_4bit_gemmPjS_S_S_S_S_S_S_S_S_PfiiiE4A_bs has been demoted
// _ZZ16xnor_6_4bit_gemmPjS_S_S_S_S_S_S_S_S_PfiiiE4A_cs has been demoted
// _ZZ16xnor_6_4bit_gemmPjS_S_S_S_S_S_S_S_S_PfiiiE4A_ds has been demoted
// _ZZ16xnor_6_4bit_gemmPjS_S_S_S_S_S_S_S_S_PfiiiE4A_es has been demoted
// _ZZ16xnor_6_4bit_gemmPjS_S_S_S_S_S_S_S_S_PfiiiE4A_fs has been demoted
// _ZZ16xnor_6_4bit_gemmPjS_S_S_S_S_S_S_S_S_PfiiiE4B_cs has been demoted
// _ZZ16xnor_6_4bit_gemmPjS_S_S_S_S_S_S_S_S_PfiiiE4B_ds has been demoted
// _ZZ16xnor_6_4bit_gemmPjS_S_S_S_S_S_S_S_S_PfiiiE4B_es has been demoted
// _ZZ16xnor_6_4bit_gemmPjS_S_S_S_S_S_S_S_S_PfiiiE4B_fs has been demoted
// _ZZ16xnor_6_5bit_gemmPjS_S_S_S_S_S_S_S_S_S_PfiiiE4A_as has been demoted
// _ZZ16xnor_6_5bit_gemmPjS_S_S_S_S_S_S_S_S_S_PfiiiE4A_bs has been demoted
// _ZZ16xnor_6_5bit_gemmPjS_S_S_S_S_S_S_S_S_S_PfiiiE4A_cs has been demoted
// _ZZ16xnor_6_5bit_gemmPjS_S_S_S_S_S_S_S_S_S_PfiiiE4A_ds has been demoted
// _ZZ16xnor_6_5bit_gemmPjS_S_S_S_S_S_S_S_S_S_PfiiiE4A_es has been demoted
// _ZZ16xnor_6_5bit_gemmPjS_S_S_S_S_S_S_S_S_S_PfiiiE4A_fs has been demoted
// _ZZ16xnor_6_5bit_gemmPjS_S_S_S_S_S_S_S_S_S_PfiiiE4B_bs has been demoted
// _ZZ16xnor_6_5bit_gemmPjS_S_S_S_S_S_S_S_S_S_PfiiiE4B_cs has been demoted
// _ZZ16xnor_6_5bit_gemmPjS_S_S_S_S_S_S_S_S_S_PfiiiE4B_ds has been demoted
// _ZZ16xnor_6_5bit_gemmPjS_S_S_S_S_S_S_S_S_S_PfiiiE4B_es has been demoted
// _ZZ16xnor_6_5bit_gemmPjS_S_S_S_S_S_S_S_S_S_PfiiiE4B_fs has been demoted
// _ZZ16xnor_6_6bit_gemmPjS_S_S_S_S_S_S_S_S_S_S_PfiiiE4A_as has been demoted
// _ZZ16xnor_6_6bit_gemmPjS_S_S_S_S_S_S_S_S_S_S_PfiiiE4A_bs has been demoted
// _ZZ16xnor_6_6bit_gemmPjS_S_S_S_S_S_S_S_S_S_S_PfiiiE4A_cs has been demoted
// _ZZ16xnor_6_6bit_gemmPjS_S_S_S_S_S_S_S_S_S_S_PfiiiE4A_ds has been demoted
// _ZZ16xnor_6_6bit_gemmPjS_S_S_S_S_S_S_S_S_S_S_PfiiiE4A_es has been demoted
// _ZZ16xnor_6_6bit_gemmPjS_S_S_S_S_S_S_S_S_S_S_PfiiiE4A_fs has been demoted
// _ZZ16xnor_6_6bit_gemmPjS_S_S_S_S_S_S_S_S_S_S_PfiiiE4B_as has been demoted
// _ZZ16xnor_6_6bit_gemmPjS_S_S_S_S_S_S_S_S_S_S_PfiiiE4B_bs has been demoted
// _ZZ16xnor_6_6bit_gemmPjS_S_S_S_S_S_S_S_S_S_S_PfiiiE4B_cs has been demoted
// _ZZ16xnor_6_6bit_gemmPjS_S_S_S_S_S_S_S_S_S_S_PfiiiE4B_ds has been demoted
// _ZZ16xnor_6_6bit_gemmPjS_S_S_S_S_S_S_S_S_S_S_PfiiiE4B_es has been demoted
// _ZZ16xnor_6_6bit_gemmPjS_S_S_S_S_S_S_S_S_S_S_PfiiiE4B_fs has been demoted

.visible .entry _Z14prod_real_virtPfS_S_iii(
	.param .u64 .ptr .align 1 _Z14prod_real_virtPfS_S_iii_param_0,
	.param .u64 .ptr .align 1 _Z14prod_real_virtPfS_S_iii_param_1,
	.param .u64 .ptr .align 1 _Z14prod_real_virtPfS_S_iii_param_2,
	.param .u32 _Z14prod_real_virtPfS_S_iii_param_3,
	.param .u32 _Z14prod_real_virtPfS_S_iii_param_4,
	.param .u32 _Z14prod_real_virtPfS_S_iii_param_5
)
{
	.reg .pred 	%p<8>;
	.reg .b32 	%r<17>;
	.reg .b32 	%f<4>;
	.reg .b64 	%rd<19>;

	ld.param.u64 	%rd4, [_Z14prod_real_virtPfS_S_iii_param_0];
	ld.param.u64 	%rd5, [_Z14prod_real_virtPfS_S_iii_param_1];
	ld.param.u64 	%rd6, [_Z14prod_real_virtPfS_S_iii_param_2];
	ld.param.u32 	%r5, [_Z14prod_real_virtPfS_S_iii_param_3];
	ld.param.u32 	%r4, [_Z14prod_real_virtPfS_S_iii_param_5];
	cvta.to.global.u64 	%rd1, %rd6;
	mov.u32 	%r7, %ctaid.y;
	mov.u32 	%r8, %ctaid.x;
	mov.u32 	%r1, %tid.y;
	mov.u32 	%r2, %tid.x;
	shl.b32 	%r9, %r7, 4;
	shl.b32 	%r10, %r8, 4;
	mad.lo.s32 	%r3, %r9, %r4, %r10;
	add.s32 	%r11, %r10, %r2;
	setp.ge.s32 	%p1, %r11, %r4;
	add.s32 	%r12, %r9, %r1;
	setp.ge.s32 	%p2, %r12, %r5;
	or.pred  	%p3, %p1, %p2;
	@%p3 bra 	$L__BB0_4;
	cvt.s64.s32 	%rd7, %r3;
	mul.wide.s32 	%rd8, %r3, 4;
	add.s64 	%rd2, %rd1, %rd8;
	cvta.to.global.u64 	%rd9, %rd5;
	cvta.to.global.u64 	%rd10, %rd4;
	mad.lo.s32 	%r14, %r4, %r1, %r2;
	cvt.u64.u32 	%rd3, %r14;
	add.s64 	%rd11, %rd7, %rd3;
	shl.b64 	%rd12, %rd11, 2;
	add.s64 	%rd13, %rd10, %rd12;
	ld.global.f32 	%f1, [%rd13];
	setp.lt.f32 	%p4, %f1, 0f3F800000;
	selp.f32 	%f2, 0fBF800000, 0f3F800000, %p4;
	add.s64 	%rd14, %rd9, %rd12;
	st.global.f32 	[%rd14], %f2;
	ld.global.f32 	%f3, [%rd13];
	setp.neu.f32 	%p5, %f3, 0fC0400000;
	setp.neu.f32 	%p6, %f3, 0f3F800000;
	and.pred  	%p7, %p5, %p6;
	@%p7 bra 	$L__BB0_3;
	shl.b64 	%rd17, %rd3, 2;
	add.s64 	%rd18, %rd2, %rd17;
	mov.b32 	%r16, -1082130432;
	st.global.u32 	[%rd18], %r16;
	bra.uni 	$L__BB0_4;
$L__BB0_3:
	shl.b64 	%rd15, %rd3, 2;
	add.s64 	%rd16, %rd2, %rd15;
	mov.b32 	%r15, 1065353216;
	st.global.u32 	[%rd16], %r15;
$L__BB0_4:
	ret;

}
	// .globl	_Z19prod_real_virt_3bitPfS_S_S_iii
.visible .entry _Z19prod_real_virt_3bitPfS_S_S_iii(
	.param .u64 .ptr .align 1 _Z19prod_real_virt_3bitPfS_S_S_iii_param_0,
	.param .u64 .ptr .align 1 _Z19prod_real_virt_3bitPfS_S_S_iii_param_1,
	.param .u64 .ptr .align 1 _Z19prod_real_virt_3bitPfS_S_S_iii_param_2,
	.param .u64 .ptr .align 1 _Z19prod_real_virt_3bitPfS_S_S_iii_param_3,
	.param .u32 _Z19prod_real_virt_3bitPfS_S_S_iii_param_4,
	.param .u32 _Z19prod_real_virt_3bitPfS_S_S_iii_param_5,
	.param .u32 _Z19prod_real_virt_3bitPfS_S_S_iii_param_6
)
{
	.reg .pred 	%p<16>;
	.reg .b32 	%r<19>;
	.reg .b32 	%f<5>;
	.reg .b64 	%rd<27>;

	ld.param.u64 	%rd8, [_Z19prod_real_virt_3bitPfS_S_S_iii_param_0];
	ld.param.u64 	%rd9, [_Z19prod_real_virt_3bitPfS_S_S_iii_param_1];
	ld.param.u64 	%rd10, [_Z19prod_real_virt_3bitPfS_S_S_iii_param_2];
	ld.param.u64 	%rd11, [_Z19prod_real_virt_3bitPfS_S_S_iii_param_3];
	ld.param.u32 	%r4, [_Z19prod_real_virt_3bitPfS_S_S_iii_param_4];
	ld.param.u32 	%r3, [_Z19prod_real_virt_3bitPfS_S_S_iii_param_6];
	cvta.to.global.u64 	%rd1, %rd11;
	cvta.to.global.u64 	%rd2, %rd10;
	mov.u32 	%r6, %ctaid.y;
	mov.u32 	%r7, %ctaid.x;
	mov.u32 	%r1, %tid.y;
	mov.u32 	%r2, %tid.x;
	shl.b32 	%r8, %r6, 4;
	shl.b32 	%r9, %r7, 4;
	mad.lo.s32 	%r10, %r8, %r3, %r9;
	cvt.s64.s32 	%rd3, %r10;
	add.s32 	%r11, %r9, %r2;
	setp.ge.s32 	%p1, %r11, %r3;
	add.s32 	%r12, %r8, %r1;
	setp.ge.s32 	%p2, %r12, %r4;
	or.pred  	%p3, %p1, %p2;
	@%p3 bra 	$L__BB1_8;
	shl.b64 	%rd12, %rd3, 2;
	add.s64 	%rd4, %rd2, %rd12;
	cvta.to.global.u64 	%rd13, %rd9;
	cvta.to.global.u64 	%rd14, %rd8;
	mad.lo.s32 	%r14, %r3, %r1, %r2;
	cvt.u64.u32 	%rd5, %r14;
	add.s64 	%rd15, %rd3, %rd5;
	shl.b64 	%rd16, %rd15, 2;
	add.s64 	%rd6, %rd14, %rd16;
	ld.global.f32 	%f2, [%rd6];
	setp.lt.f32 	%p4, %f2, 0f3F800000;
	selp.f32 	%f3, 0fBF800000, 0f3F800000, %p4;
	add.s64 	%rd17, %rd13, %rd16;
	st.global.f32 	[%rd17], %f3;
	ld.global.f32 	%f1, [%rd6];
	setp.lt.f32 	%p5, %f1, 0fC0400000;
	@%p5 bra 	$L__BB1_3;
	setp.geu.f32 	%p6, %f1, 0f40A00000;
	setp.leu.f32 	%p7, %f1, 0fBF800000;
	or.pred  	%p8, %p6, %p7;
	@%p8 bra 	$L__BB1_4;
$L__BB1_3:
	shl.b64 	%rd20, %rd5, 2;
	add.s64 	%rd21, %rd4, %rd20;
	mov.b32 	%r16, -1082130432;
	st.global.u32 	[%rd21], %r16;
	bra.uni 	$L__BB1_5;
$L__BB1_4:
	shl.b64 	%rd18, %rd5, 2;
	add.s64 	%rd19, %rd4, %rd18;
	mov.b32 	%r15, 1065353216;
	st.global.u32 	[%rd19], %r15;
$L__BB1_5:
	add.s64 	%rd7, %rd1, %rd12;
	ld.global.f32 	%f4, [%rd6];
	setp.neu.f32 	%p9, %f4, 0fC0400000;
	setp.neu.f32 	%p10, %f4, 0f3F800000;
	and.pred  	%p11, %p9, %p10;
	setp.neu.f32 	%p12, %f4, 0fC0E00000;
	and.pred  	%p13, %p11, %p12;
	setp.neu.f32 	%p14, %f4, 0f40A00000;
	and.pred  	%p15, %p13, %p14;
	@%p15 bra 	$L__BB1_7;
	shl.b64 	%rd25, %rd5, 2;
	add.s64 	%rd26, %rd7, %rd25;
	mov.b32 	%r18, -1082130432;
	st.global.u32 	[%rd26], %r18;
	bra.uni 	$L__BB1_8;
$L__BB1_7:
	shl.b64 	%rd23, %rd5, 2;
	add.s64 	%rd24, %rd7, %rd23;
	mov.b32 	%r17, 1065353216;
	st.global.u32 	[%rd24], %r17;
$L__BB1_8:
	ret;

}
	// .globl	_Z19prod_real_virt_4bitPfS_S_S_S_iii
.visible .entry _Z19prod_real_virt_4bitPfS_S_S_S_iii(
	.param .u64 .ptr .align 1 _Z19prod_real_virt_4bitPfS_S_S_S_iii_param_0,
	.param .u64 .ptr .align 1 _Z19prod_real_virt_4bitPfS_S_S_S_iii_param_1,
	.param .u64 .ptr .align 1 _Z19prod_real_virt_4bitPfS_S_S_S_iii_param_2,
	.param .u64 .ptr .align 1 _Z19prod_real_virt_4bitPfS_S_S_S_iii_param_3,
	.param .u64 .ptr .align 1 _Z19prod_real_virt_4bitPfS_S_S_S_iii_param_4,
	.param .u32 _Z19prod_real_virt_4bitPfS_S_S_S_iii_param_5,
	.param .u32 _Z19prod_real_virt_4bitPfS_S_S_S_iii_param_6,
	.param .u32 _Z19prod_real_virt_4bitPfS_S_S_S_iii_param_7
)
{
	.reg .pred 	%p<32>;
	.reg .b32 	%r<19>;
	.reg .b32 	%f<14>;
	.reg .b64 	%rd<31>;

	ld.param.u64 	%rd9, [_Z19prod_real_virt_4bitPfS_S_S_S_iii_param_0];
	ld.param.u64 	%rd10, [_Z19prod_real_virt_4bitPfS_S_S_S_iii_param_1];
	ld.param.u64 	%rd12, [_Z19prod_real_virt_4bitPfS_S_S_S_iii_param_2];
	ld.param.u64 	%rd11, [_Z19prod_real_virt_4bitPfS_S_S_S_iii_param_3];
	ld.param.u64 	%rd13, [_Z19prod_real_virt_4bitPfS_S_S_S_iii_param_4];
	ld.param.u32 	%r4, [_Z19prod_real_virt_4bitPfS_S_S_S_iii_param_5];
	ld.param.u32 	%r3, [_Z19prod_real_virt_4bitPfS_S_S_S_iii_param_7];
	cvta.to.global.u64 	%rd1, %rd13;
	cvta.to.global.u64 	%rd2, %rd12;
	mov.u32 	%r6, %ctaid.y;
	mov.u32 	%r7, %ctaid.x;
	mov.u32 	%r1, %tid.y;
	mov.u32 	%r2, %tid.x;
	shl.b32 	%r8, %r6, 4;
	shl.b32 	%r9, %r7, 4;
	mad.lo.s32 	%r10, %r8, %r3, %r9;
	cvt.s64.s32 	%rd3, %r10;
	add.s32 	%r11, %r9, %r2;
	setp.ge.s32 	%p1, %r11, %r3;
	add.s32 	%r12, %r8, %r1;
	setp.ge.s32 	%p2, %r12, %r4;
	or.pred  	%p3, %p1, %p2;
	@%p3 bra 	$L__BB2_8;
	shl.b64 	%rd14, %rd3, 2;
	add.s64 	%rd4, %rd2, %rd14;
	cvta.to.global.u64 	%rd15, %rd10;
	cvta.to.global.u64 	%rd16, %rd9;
	mad.lo.s32 	%r14, %r3, %r1, %r2;
	cvt.u64.u32 	%rd5, %r14;
	add.s64 	%rd6, %rd3, %rd5;
	shl.b64 	%rd17, %rd6, 2;
	add.s64 	%rd7, %rd16, %rd17;
	ld.global.f32 	%f2, [%rd7];
	setp.lt.f32 	%p4, %f2, 0f3F800000;
	selp.f32 	%f3, 0fBF800000, 0f3F800000, %p4;
	add.s64 	%rd18, %rd15, %rd17;
	st.global.f32 	[%rd18], %f3;
	ld.global.f32 	%f1, [%rd7];
	setp.lt.f32 	%p5, %f1, 0fC0E00000;
	@%p5 bra 	$L__BB2_3;
	setp.geu.f32 	%p6, %f1, 0f41100000;
	setp.leu.f32 	%p7, %f1, 0fBF800000;
	or.pred  	%p8, %p6, %p7;
	@%p8 bra 	$L__BB2_4;
$L__BB2_3:
	shl.b64 	%rd21, %rd5, 2;
	add.s64 	%rd22, %rd4, %rd21;
	mov.b32 	%r16, -1082130432;
	st.global.u32 	[%rd22], %r16;
	bra.uni 	$L__BB2_5;
$L__BB2_4:
	shl.b64 	%rd19, %rd5, 2;
	add.s64 	%rd20, %rd4, %rd19;
	mov.b32 	%r15, 1065353216;
	st.global.u32 	[%rd20], %r15;
$L__BB2_5:
	shl.b64 	%rd23, %rd3, 2;
	add.s64 	%rd8, %rd1, %rd23;
	ld.global.f32 	%f4, [%rd7];
	setp.eq.f32 	%p9, %f4, 0fC1700000;
	setp.eq.f32 	%p10, %f4, 0fC1500000;
	setp.eq.f32 	%p11, %f4, 0fC0E00000;
	setp.eq.f32 	%p12, %f4, 0fC0A00000;
	setp.eq.f32 	%p13, %f4, 0f3F800000;
	setp.eq.f32 	%p14, %f4, 0f40400000;
	setp.eq.f32 	%p15, %f4, 0f41100000;
	setp.eq.f32 	%p16, %f4, 0f41300000;
	selp.f32 	%f5, 0fBF800000, 0f3F800000, %p16;
	selp.f32 	%f6, 0fBF800000, %f5, %p15;
	selp.f32 	%f7, 0fBF800000, %f6, %p14;
	selp.f32 	%f8, 0fBF800000, %f7, %p13;
	selp.f32 	%f9, 0fBF800000, %f8, %p12;
	selp.f32 	%f10, 0fBF800000, %f9, %p11;
	selp.f32 	%f11, 0fBF800000, %f10, %p10;
	selp.f32 	%f12, 0fBF800000, %f11, %p9;
	cvta.to.global.u64 	%rd24, %rd11;
	add.s64 	%rd26, %rd24, %rd17;
	st.global.f32 	[%rd26], %f12;
	ld.global.f32 	%f13, [%rd7];
	setp.neu.f32 	%p17, %f13, 0fC1700000;
	setp.neu.f32 	%p18, %f13, 0fC1300000;
	and.pred  	%p19, %p17, %p18;
	setp.neu.f32 	%p20, %f13, 0fC0E00000;
	and.pred  	%p21, %p19, %p20;
	setp.neu.f32 	%p22, %f13, 0fC0400000;
	and.pred  	%p23, %p21, %p22;
	setp.neu.f32 	%p24, %f13, 0f3F800000;
	and.pred  	%p25, %p23, %p24;
	setp.neu.f32 	%p26, %f13, 0f40A00000;
	and.pred  	%p27, %p25, %p26;
	setp.neu.f32 	%p28, %f13, 0f41100000;
	and.pred  	%p29, %p27, %p28;
	setp.neu.f32 	%p30, %f13, 0f41500000;
	and.pred  	%p31, %p29, %p30;
	@%p31 bra 	$L__BB2_7;
	shl.b64 	%rd29, %rd5, 2;
	add.s64 	%rd30, %rd8, %rd29;
	mov.b32 	%r18, -1082130432;
	st.global.u32 	[%rd30], %r18;
	bra.uni 	$L__BB2_8;
$L__BB2_7:
	shl.b64 	%rd27, %rd5, 2;
	add.s64 	%rd28, %rd8, %rd27;
	mov.b32 	%r17, 1065353216;
	st.global.u32 	[%rd28], %r17;
$L__BB2_8:
	ret;

}
	// .globl	_Z4gemmPfS_S_iii
.visible .entry _Z4gemmPfS_S_iii(
	.param .u64 .ptr .align 1 _Z4gemmPfS_S_iii_param_0,
	.param .u64 .ptr .align 1 _Z4gemmPfS_S_iii_param_1,
	.param .u64 .ptr .align 1 _Z4gemmPfS_S_iii_param_2,
	.param .u32 _Z4gemmPfS_S_iii_param_3,
	.param .u32 _Z4gemmPfS_S_iii_param_4,
	.param .u32 _Z4gemmPfS_S_iii_param_5
)
{
	.reg .pred 	%p<11>;
	.reg .b32 	%r<81>;
	.reg .b32 	%f<368>;
	.reg .b64 	%rd<56>;
	// demoted variable
	.shared .align 4 .b8 _ZZ4gemmPfS_S_iiiE2As[1024];
	// demoted variable
	.shared .align 4 .b8 _ZZ4gemmPfS_S_iiiE2Bs[1024];
	ld.param.u64 	%rd5, [_Z4gemmPfS_S_iii_param_0];
	ld.param.u64 	%rd6, [_Z4gemmPfS_S_iii_param_1];
	ld.param.u32 	%r36, [_Z4gemmPfS_S_iii_param_3];
	ld.param.u32 	%r37, [_Z4gemmPfS_S_iii_param_4];
	ld.param.u32 	%r38, [_Z4gemmPfS_S_iii_param_5];
	cvta.to.global.u64 	%rd1, %rd6;
	cvta.to.global.u64 	%rd2, %rd5;
	mov.u32 	%r1, %ctaid.y;
	mov.u32 	%r39, %ctaid.x;
	mov.u32 	%r2, %tid.y;
	mov.u32 	%r3, %tid.x;
	shl.b32 	%r4, %r38, 4;
	shl.b32 	%r5, %r39, 4;
	shr.s32 	%r40, %r37, 31;
	shr.u32 	%r41, %r40, 28;
	add.s32 	%r42, %r37, %r41;
	shr.s32 	%r6, %r42, 4;
	setp.lt.s32 	%p1, %r37, 16;
	mov.f32 	%f367, 0f00000000;
	@%p1 bra 	$L__BB3_9;
	shl.b32 	%r7, %r1, 4;
	mad.lo.s32 	%r44, %r37, %r2, %r3;
	mad.lo.s32 	%r8, %r7, %r37, %r44;
	shl.b32 	%r45, %r2, 6;
	mov.u32 	%r46, _ZZ4gemmPfS_S_iiiE2As;
	add.s32 	%r9, %r46, %r45;
	shl.b32 	%r47, %r3, 2;
	add.s32 	%r10, %r9, %r47;
	mad.lo.s32 	%r48, %r38, %r2, %r3;
	cvt.s64.s32 	%rd3, %r48;
	mov.u32 	%r49, _ZZ4gemmPfS_S_iiiE2Bs;
	add.s32 	%r12, %r49, %r47;
	add.s32 	%r11, %r12, %r45;
	add.s32 	%r50, %r6, -1;
	setp.lt.u32 	%p2, %r50, 3;
	mov.f32 	%f367, 0f00000000;
	mov.b32 	%r80, 0;
	@%p2 bra 	$L__BB3_4;
	and.b32  	%r51, %r6, 134217724;
	neg.s32 	%r78, %r51;
	add.s32 	%r77, %r5, %r4;
	shl.b32 	%r15, %r38, 6;
	shl.b32 	%r52, %r38, 5;
	add.s32 	%r76, %r52, %r5;
	mad.lo.s32 	%r75, %r38, 48, %r5;
	add.s32 	%r53, %r2, %r7;
	mad.lo.s32 	%r54, %r37, %r53, %r3;
	add.s32 	%r73, %r54, 32;
	mov.f32 	%f367, 0f00000000;
	mov.u32 	%r74, %r5;
$L__BB3_3:
	.pragma "nounroll";
	and.b32  	%r80, %r6, 134217724;
	cvt.s64.s32 	%rd7, %r74;
	add.s32 	%r55, %r73, -32;
	mul.wide.u32 	%rd8, %r55, 4;
	add.s64 	%rd9, %rd2, %rd8;
	ld.global.f32 	%f14, [%rd9];
	st.shared.f32 	[%r10], %f14;
	add.s64 	%rd10, %rd7, %rd3;
	shl.b64 	%rd11, %rd10, 2;
	add.s64 	%rd12, %rd1, %rd11;
	ld.global.f32 	%f15, [%rd12];
	st.shared.f32 	[%r11], %f15;
	bar.sync 	0;
	ld.shared.f32 	%f16, [%r9];
	ld.shared.f32 	%f17, [%r12];
	fma.rn.f32 	%f18, %f16, %f17, %f367;
	ld.shared.f32 	%f19, [%r9+4];
	ld.shared.f32 	%f20, [%r12+64];
	fma.rn.f32 	%f21, %f19, %f20, %f18;
	ld.shared.f32 	%f22, [%r9+8];
	ld.shared.f32 	%f23, [%r12+128];
	fma.rn.f32 	%f24, %f22, %f23, %f21;
	ld.shared.f32 	%f25, [%r9+12];
	ld.shared.f32 	%f26, [%r12+192];
	fma.rn.f32 	%f27, %f25, %f26, %f24;
	ld.shared.f32 	%f28, [%r9+16];
	ld.shared.f32 	%f29, [%r12+256];
	fma.rn.f32 	%f30, %f28, %f29, %f27;
	ld.shared.f32 	%f31, [%r9+20];
	ld.shared.f32 	%f32, [%r12+320];
	fma.rn.f32 	%f33, %f31, %f32, %f30;
	ld.shared.f32 	%f34, [%r9+24];
	ld.shared.f32 	%f35, [%r12+384];
	fma.rn.f32 	%f36, %f34, %f35, %f33;
	ld.shared.f32 	%f37, [%r9+28];
	ld.shared.f32 	%f38, [%r12+448];
	fma.rn.f32 	%f39, %f37, %f38, %f36;
	ld.shared.f32 	%f40, [%r9+32];
	ld.shared.f32 	%f41, [%r12+512];
	fma.rn.f32 	%f42, %f40, %f41, %f39;
	ld.shared.f32 	%f43, [%r9+36];
	ld.shared.f32 	%f44, [%r12+576];
	fma.rn.f32 	%f45, %f43, %f44, %f42;
	ld.shared.f32 	%f46, [%r9+40];
	ld.shared.f32 	%f47, [%r12+640];
	fma.rn.f32 	%f48, %f46, %f47, %f45;
	ld.shared.f32 	%f49, [%r9+44];
	ld.shared.f32 	%f50, [%r12+704];
	fma.rn.f32 	%f51, %f49, %f50, %f48;
	ld.shared.f32 	%f52, [%r9+48];
	ld.shared.f32 	%f53, [%r12+768];
	fma.rn.f32 	%f54, %f52, %f53, %f51;
	ld.shared.f32 	%f55, [%r9+52];
	ld.shared.f32 	%f56, [%r12+832];
	fma.rn.f32 	%f57, %f55, %f56, %f54;
	ld.shared.f32 	%f58, [%r9+56];
	ld.shared.f32 	%f59, [%r12+896];
	fma.rn.f32 	%f60, %f58, %f59, %f57;
	ld.shared.f32 	%f61, [%r9+60];
	ld.shared.f32 	%f62, [%r12+960];
	fma.rn.f32 	%f63, %f61, %f62, %f60;
	bar.sync 	0;
	cvt.s64.s32 	%rd13, %r77;
	add.s32 	%r56, %r73, -16;
	mul.wide.u32 	%rd14, %r56, 4;
	add.s64 	%rd15, %rd2, %rd14;
	ld.global.f32 	%f64, [%rd15];
	st.shared.f32 	[%r10], %f64;
	add.s64 	%rd16, %rd13, %rd3;
	shl.b64 	%rd17, %rd16, 2;
	add.s64 	%rd18, %rd1, %rd17;
	ld.global.f32 	%f65, [%rd18];
	st.shared.f32 	[%r11], %f65;
	bar.sync 	0;
	ld.shared.f32 	%f66, [%r9];
	ld.shared.f32 	%f67, [%r12];
	fma.rn.f32 	%f68, %f66, %f67, %f63;
	ld.shared.f32 	%f69, [%r9+4];
	ld.shared.f32 	%f70, [%r12+64];
	fma.rn.f32 	%f71, %f69, %f70, %f68;
	ld.shared.f32 	%f72, [%r9+8];
	ld.shared.f32 	%f73, [%r12+128];
	fma.rn.f32 	%f74, %f72, %f73, %f71;
	ld.shared.f32 	%f75, [%r9+12];
	ld.shared.f32 	%f76, [%r12+192];
	fma.rn.f32 	%f77, %f75, %f76, %f74;
	ld.shared.f32 	%f78, [%r9+16];
	ld.shared.f32 	%f79, [%r12+256];
	fma.rn.f32 	%f80, %f78, %f79, %f77;
	ld.shared.f32 	%f81, [%r9+20];
	ld.shared.f32 	%f82, [%r12+320];
	fma.rn.f32 	%f83, %f81, %f82, %f80;
	ld.shared.f32 	%f84, [%r9+24];
	ld.shared.f32 	%f85, [%r12+384];
	fma.rn.f32 	%f86, %f84, %f85, %f83;
	ld.shared.f32 	%f87, [%r9+28];
	ld.shared.f32 	%f88, [%r12+448];
	fma.rn.f32 	%f89, %f87, %f88, %f86;
	ld.shared.f32 	%f90, [%r9+32];
	ld.shared.f32 	%f91, [%r12+512];
	fma.rn.f32 	%f92, %f90, %f91, %f89;
	ld.shared.f32 	%f93, [%r9+36];
	ld.shared.f32 	%f94, [%r12+576];
	fma.rn.f32 	%f95, %f93, %f94, %f92;
	ld.shared.f32 	%f96, [%r9+40];
	ld.shared.f32 	%f97, [%r12+640];
	fma.rn.f32 	%f98, %f96, %f97, %f95;
	ld.shared.f32 	%f99, [%r9+44];
	ld.shared.f32 	%f100, [%r12+704];
	fma.rn.f32 	%f101, %f99, %f100, %f98;
	ld.shared.f32 	%f102, [%r9+48];
	ld.shared.f32 	%f103, [%r12+768];
	fma.rn.f32 	%f104, %f102, %f103, %f101;
	ld.shared.f32 	%f105, [%r9+52];
	ld.shared.f32 	%f106, [%r12+832];
	fma.rn.f32 	%f107, %f105, %f106, %f104;
	ld.shared.f32 	%f108, [%r9+56];
	ld.shared.f32 	%f109, [%r12+896];
	fma.rn.f32 	%f110, %f108, %f109, %f107;
	ld.shared.f32 	%f111, [%r9+60];
	ld.shared.f32 	%f112, [%r12+960];
	fma.rn.f32 	%f113, %f111, %f112, %f110;
	bar.sync 	0;
	cvt.s64.s32 	%rd19, %r76;
	add.s32 	%r57, %r73, 16;
	mul.wide.u32 	%rd20, %r73, 4;
	add.s64 	%rd21, %rd2, %rd20;
	ld.global.f32 	%f114, [%rd21];
	st.shared.f32 	[%r10], %f114;
	add.s64 	%rd22, %rd19, %rd3;
	shl.b64 	%rd23, %rd22, 2;
	add.s64 	%rd24, %rd1, %rd23;
	ld.global.f32 	%f115, [%rd24];
	st.shared.f32 	[%r11], %f115;
	bar.sync 	0;
	ld.shared.f32 	%f116, [%r9];
	ld.shared.f32 	%f117, [%r12];
	fma.rn.f32 	%f118, %f116, %f117, %f113;
	ld.shared.f32 	%f119, [%r9+4];
	ld.shared.f32 	%f120, [%r12+64];
	fma.rn.f32 	%f121, %f119, %f120, %f118;
	ld.shared.f32 	%f122, [%r9+8];
	ld.shared.f32 	%f123, [%r12+128];
	fma.rn.f32 	%f124, %f122, %f123, %f121;
	ld.shared.f32 	%f125, [%r9+12];
	ld.shared.f32 	%f126, [%r12+192];
	fma.rn.f32 	%f127, %f125, %f126, %f124;
	ld.shared.f32 	%f128, [%r9+16];
	ld.shared.f32 	%f129, [%r12+256];
	fma.rn.f32 	%f130, %f128, %f129, %f127;
	ld.shared.f32 	%f131, [%r9+20];
	ld.shared.f32 	%f132, [%r12+320];
	fma.rn.f32 	%f133, %f131, %f132, %f130;
	ld.shared.f32 	%f134, [%r9+24];
	ld.shared.f32 	%f135, [%r12+384];
	fma.rn.f32 	%f136, %f134, %f135, %f133;
	ld.shared.f32 	%f137, [%r9+28];
	ld.shared.f32 	%f138, [%r12+448];
	fma.rn.f32 	%f139, %f137, %f138, %f136;
	ld.shared.f32 	%f140, [%r9+32];
	ld.shared.f32 	%f141, [%r12+512];
	fma.rn.f32 	%f142, %f140, %f141, %f139;
	ld.shared.f32 	%f143, [%r9+36];
	ld.shared.f32 	%f144, [%r12+576];
	fma.rn.f32 	%f145, %f143, %f144, %f142;
	ld.shared.f32 	%f146, [%r9+40];
	ld.shared.f32 	%f147, [%r12+640];
	fma.rn.f32 	%f148, %f146, %f147, %f145;
	ld.shared.f32 	%f149, [%r9+44];
	ld.shared.f32 	%f150, [%r12+704];
	fma.rn.f32 	%f151, %f149, %f150, %f148;
	ld.shared.f32 	%f152, [%r9+48];
	ld.shared.f32 	%f153, [%r12+768];
	fma.rn.f32 	%f154, %f152, %f153, %f151;
	ld.shared.f32 	%f155, [%r9+52];
	ld.shared.f32 	%f156, [%r12+832];
	fma.rn.f32 	%f157, %f155, %f156, %f154;
	ld.shared.f32 	%f158, [%r9+56];
	ld.shared.f32 	%f159, [%r12+896];
	fma.rn.f32 	%f160, %f158, %f159, %f157;
	ld.shared.f32 	%f161, [%r9+60];
	ld.shared.f32 	%f162, [%r12+960];
	fma.rn.f32 	%f163, %f161, %f162, %f160;
	bar.sync 	0;
	cvt.s64.s32 	%rd25, %r75;
	mul.wide.u32 	%rd26, %r57, 4;
	add.s64 	%rd27, %rd2, %rd26;
	ld.global.f32 	%f164, [%rd27];
	st.shared.f32 	[%r10], %f164;
	add.s64 	%rd28, %rd25, %rd3;
	shl.b64 	%rd29, %rd28, 2;
	add.s64 	%rd30, %rd1, %rd29;
	ld.global.f32 	%f165, [%rd30];
	st.shared.f32 	[%r11], %f165;
	bar.sync 	0;
	ld.shared.f32 	%f166, [%r9];
	ld.shared.f32 	%f167, [%r12];
	fma.rn.f32 	%f168, %f166, %f167, %f163;
	ld.shared.f32 	%f169, [%r9+4];
	ld.shared.f32 	%f170, [%r12+64];
	fma.rn.f32 	%f171, %f169, %f170, %f168;
	ld.shared.f32 	%f172, [%r9+8];
	ld.shared.f32 	%f173, [%r12+128];
	fma.rn.f32 	%f174, %f172, %f173, %f171;
	ld.shared.f32 	%f175, [%r9+12];
	ld.shared.f32 	%f176, [%r12+192];
	fma.rn.f32 	%f177, %f175, %f176, %f174;
	ld.shared.f32 	%f178, [%r9+16];
	ld.shared.f32 	%f179, [%r12+256];
	fma.rn.f32 	%f180, %f178, %f179, %f177;
	ld.shared.f32 	%f181, [%r9+20];
	ld.shared.f32 	%f182, [%r12+320];
	fma.rn.f32 	%f183, %f181, %f182, %f180;
	ld.shared.f32 	%f184, [%r9+24];
	ld.shared.f32 	%f185, [%r12+384];
	fma.rn.f32 	%f186, %f184, %f185, %f183;
	ld.shared.f32 	%f187, [%r9+28];
	ld.shared.f32 	%f188, [%r12+448];
	fma.rn.f32 	%f189, %f187, %f188, %f186;
	ld.shared.f32 	%f190, [%r9+32];
	ld.shared.f32 	%f191, [%r12+512];
	fma.rn.f32 	%f192, %f190, %f191, %f189;
	ld.shared.f32 	%f193, [%r9+36];
	ld.shared.f32 	%f194, [%r12+576];
	fma.rn.f32 	%f195, %f193, %f194, %f192;
	ld.shared.f32 	%f196, [%r9+40];
	ld.shared.f32 	%f197, [%r12+640];
	fma.rn.f32 	%f198, %f196, %f197, %f195;
	ld.shared.f32 	%f199, [%r9+44];
	ld.shared.f32 	%f200, [%r12+704];
	fma.rn.f32 	%f201, %f199, %f200, %f198;
	ld.shared.f32 	%f202, [%r9+48];
	ld.shared.f32 	%f203, [%r12+768];
	fma.rn.f32 	%f204, %f202, %f203, %f201;
	ld.shared.f32 	%f205, [%r9+52];
	ld.shared.f32 	%f206, [%r12+832];
	fma.rn.f32 	%f207, %f205, %f206, %f204;
	ld.shared.f32 	%f208, [%r9+56];
	ld.shared.f32 	%f209, [%r12+896];
	fma.rn.f32 	%f210, %f208, %f209, %f207;
	ld.shared.f32 	%f211, [%r9+60];
	ld.shared.f32 	%f212, [%r12+960];
	fma.rn.f32 	%f367, %f211, %f212, %f210;
	bar.sync 	0;
	add.s32 	%r78, %r78, 4;
	add.s32 	%r77, %r77, %r15;
	add.s32 	%r76, %r76, %r15;
	add.s32 	%r75, %r75, %r15;
	add.s32 	%r74, %r74, %r15;
	add.s32 	%r73, %r73, 64;
	setp.ne.s32 	%p3, %r78, 0;
	@%p3 bra 	$L__BB3_3;
$L__BB3_4:
	and.b32  	%r33, %r6, 3;
	setp.eq.s32 	%p4, %r33, 0;
	@%p4 bra 	$L__BB3_9;
	setp.eq.s32 	%p5, %r33, 1;
	@%p5 bra 	$L__BB3_7;
	shl.b32 	%r58, %r80, 4;
	mad.lo.s32 	%r59, %r80, %r4, %r5;
	cvt.s64.s32 	%rd31, %r59;
	add.s32 	%r60, %r58, %r8;
	mul.wide.u32 	%rd32, %r60, 4;
	add.s64 	%rd33, %rd2, %rd32;
	ld.global.f32 	%f214, [%rd33];
	st.shared.f32 	[%r10], %f214;
	add.s64 	%rd34, %rd31, %rd3;
	shl.b64 	%rd35, %rd34, 2;
	add.s64 	%rd36, %rd1, %rd35;
	ld.global.f32 	%f215, [%rd36];
	st.shared.f32 	[%r11], %f215;
	bar.sync 	0;
	ld.shared.f32 	%f216, [%r9];
	ld.shared.f32 	%f217, [%r12];
	fma.rn.f32 	%f218, %f216, %f217, %f367;
	ld.shared.f32 	%f219, [%r9+4];
	ld.shared.f32 	%f220, [%r12+64];
	fma.rn.f32 	%f221, %f219, %f220, %f218;
	ld.shared.f32 	%f222, [%r9+8];
	ld.shared.f32 	%f223, [%r12+128];
	fma.rn.f32 	%f224, %f222, %f223, %f221;
	ld.shared.f32 	%f225, [%r9+12];
	ld.shared.f32 	%f226, [%r12+192];
	fma.rn.f32 	%f227, %f225, %f226, %f224;
	ld.shared.f32 	%f228, [%r9+16];
	ld.shared.f32 	%f229, [%r12+256];
	fma.rn.f32 	%f230, %f228, %f229, %f227;
	ld.shared.f32 	%f231, [%r9+20];
	ld.shared.f32 	%f232, [%r12+320];
	fma.rn.f32 	%f233, %f231, %f232, %f230;
	ld.shared.f32 	%f234, [%r9+24];
	ld.shared.f32 	%f235, [%r12+384];
	fma.rn.f32 	%f236, %f234, %f235, %f233;
	ld.shared.f32 	%f237, [%r9+28];
	ld.shared.f32 	%f238, [%r12+448];
	fma.rn.f32 	%f239, %f237, %f238, %f236;
	ld.shared.f32 	%f240, [%r9+32];
	ld.shared.f32 	%f241, [%r12+512];
	fma.rn.f32 	%f242, %f240, %f241, %f239;
	ld.shared.f32 	%f243, [%r9+36];
	ld.shared.f32 	%f244, [%r12+576];
	fma.rn.f32 	%f245, %f243, %f244, %f242;
	ld.shared.f32 	%f246, [%r9+40];
	ld.shared.f32 	%f247, [%r12+640];
	fma.rn.f32 	%f248, %f246, %f247, %f245;
	ld.shared.f32 	%f249, [%r9+44];
	ld.shared.f32 	%f250, [%r12+704];
	fma.rn.f32 	%f251, %f249, %f250, %f248;
	ld.shared.f32 	%f252, [%r9+48];
	ld.shared.f32 	%f253, [%r12+768];
	fma.rn.f32 	%f254, %f252, %f253, %f251;
	ld.shared.f32 	%f255, [%r9+52];
	ld.shared.f32 	%f256, [%r12+832];
	fma.rn.f32 	%f257, %f255, %f256, %f254;
	ld.shared.f32 	%f258, [%r9+56];
	ld.shared.f32 	%f259, [%r12+896];
	fma.rn.f32 	%f260, %f258, %f259, %f257;
	ld.shared.f32 	%f261, [%r9+60];
	ld.shared.f32 	%f262, [%r12+960];
	fma.rn.f32 	%f263, %f261, %f262, %f260;
	bar.sync 	0;
	add.s32 	%r61, %r59, %r4;
	cvt.s64.s32 	%rd37, %r61;
	add.s32 	%r62, %r60, 16;
	mul.wide.u32 	%rd38, %r62, 4;
	add.s64 	%rd39, %rd2, %rd38;
	ld.global.f32 	%f264, [%rd39];
	st.shared.f32 	[%r10], %f264;
	add.s64 	%rd40, %rd37, %rd3;
	shl.b64 	%rd41, %rd40, 2;
	add.s64 	%rd42, %rd1, %rd41;
	ld.global.f32 	%f265, [%rd42];
	st.shared.f32 	[%r11], %f265;
	bar.sync 	0;
	ld.shared.f32 	%f266, [%r9];
	ld.shared.f32 	%f267, [%r12];
	fma.rn.f32 	%f268, %f266, %f267, %f263;
	ld.shared.f32 	%f269, [%r9+4];
	ld.shared.f32 	%f270, [%r12+64];
	fma.rn.f32 	%f271, %f269, %f270, %f268;
	ld.shared.f32 	%f272, [%r9+8];
	ld.shared.f32 	%f273, [%r12+128];
	fma.rn.f32 	%f274, %f272, %f273, %f271;
	ld.shared.f32 	%f275, [%r9+12];
	ld.shared.f32 	%f276, [%r12+192];
	fma.rn.f32 	%f277, %f275, %f276, %f274;
	ld.shared.f32 	%f278, [%r9+16];
	ld.shared.f32 	%f279, [%r12+256];
	fma.rn.f32 	%f280, %f278, %f279, %f277;
	ld.shared.f32 	%f281, [%r9+20];
	ld.shared.f32 	%f282, [%r12+320];
	fma.rn.f32 	%f283, %f281, %f282, %f280;
	ld.shared.f32 	%f284, [%r9+24];
	ld.shared.f32 	%f285, [%r12+384];
	fma.rn.f32 	%f286, %f284, %f285, %f283;
	ld.shared.f32 	%f287, [%r9+28];
	ld.shared.f32 	%f288, [%r12+448];
	fma.rn.f32 	%f289, %f287, %f288, %f286;
	ld.shared.f32 	%f290, [%r9+32];
	ld.shared.f32 	%f291, [%r12+512];
	fma.rn.f32 	%f292, %f290, %f291, %f289;
	ld.shared.f32 	%f293, [%r9+36];
	ld.shared.f32 	%f294, [%r12+576];
	fma.rn.f32 	%f295, %f293, %f294, %f292;
	ld.shared.f32 	%f296, [%r9+40];
	ld.shared.f32 	%f297, [%r12+640];
	fma.rn.f32 	%f298, %f296, %f297, %f295;
	ld.shared.f32 	%f299, [%r9+44];
	ld.shared.f32 	%f300, [%r12+704];
	fma.rn.f32 	%f301, %f299, %f300, %f298;
	ld.shared.f32 	%f302, [%r9+48];
	ld.shared.f32 	%f303, [%r12+768];
	fma.rn.f32 	%f304, %f302, %f303, %f301;
	ld.shared.f32 	%f305, [%r9+52];
	ld.shared.f32 	%f306, [%r12+832];
	fma.rn.f32 	%f307, %f305, %f306, %f304;
	ld.shared.f32 	%f308, [%r9+56];
	ld.shared.f32 	%f309, [%r12+896];
	fma.rn.f32 	%f310, %f308, %f309, %f307;
	ld.shared.f32 	%f311, [%r9+60];
	ld.shared.f32 	%f312, [%r12+960];
	fma.rn.f32 	%f367, %f311, %f312, %f310;
	bar.sync 	0;
	add.s32 	%r80, %r80, 2;
$L__BB3_7:
	and.b32  	%r63, %r6, 1;
	setp.eq.b32 	%p6, %r63, 1;
	not.pred 	%p7, %p6;
	@%p7 bra 	$L__BB3_9;
	shl.b32 	%r64, %r80, 4;
	mad.lo.s32 	%r65, %r80, %r4, %r5;
	cvt.s64.s32 	%rd43, %r65;
	add.s32 	%r66, %r64, %r8;
	mul.wide.u32 	%rd44, %r66, 4;
	add.s64 	%rd45, %rd2, %rd44;
	ld.global.f32 	%f313, [%rd45];
	st.shared.f32 	[%r10], %f313;
	add.s64 	%rd46, %rd43, %rd3;
	shl.b64 	%rd47, %rd46, 2;
	add.s64 	%rd48, %rd1, %rd47;
	ld.global.f32 	%f314, [%rd48];
	st.shared.f32 	[%r11], %f314;
	bar.sync 	0;
	ld.shared.f32 	%f315, [%r9];
	ld.shared.f32 	%f316, [%r12];
	fma.rn.f32 	%f317, %f315, %f316, %f367;
	ld.shared.f32 	%f318, [%r9+4];
	ld.shared.f32 	%f319, [%r12+64];
	fma.rn.f32 	%f320, %f318, %f319, %f317;
	ld.shared.f32 	%f321, [%r9+8];
	ld.shared.f32 	%f322, [%r12+128];
	fma.rn.f32 	%f323, %f321, %f322, %f320;
	ld.shared.f32 	%f324, [%r9+12];
	ld.shared.f32 	%f325, [%r12+192];
	fma.rn.f32 	%f326, %f324, %f325, %f323;
	ld.shared.f32 	%f327, [%r9+16];
	ld.shared.f32 	%f328, [%r12+256];
	fma.rn.f32 	%f329, %f327, %f328, %f326;
	ld.shared.f32 	%f330, [%r9+20];
	ld.shared.f32 	%f331, [%r12+320];
	fma.rn.f32 	%f332, %f330, %f331, %f329;
	ld.shared.f32 	%f333, [%r9+24];
	ld.shared.f32 	%f334, [%r12+384];
	fma.rn.f32 	%f335, %f333, %f334, %f332;
	ld.shared.f32 	%f336, [%r9+28];
	ld.shared.f32 	%f337, [%r12+448];
	fma.rn.f32 	%f338, %f336, %f337, %f335;
	ld.shared.f32 	%f339, [%r9+32];
	ld.shared.f32 	%f340, [%r12+512];
	fma.rn.f32 	%f341, %f339, %f340, %f338;
	ld.shared.f32 	%f342, [%r9+36];
	ld.shared.f32 	%f343, [%r12+576];
	fma.rn.f32 	%f344, %f342, %f343, %f341;
	ld.shared.f32 	%f345, [%r9+40];
	ld.shared.f32 	%f346, [%r12+640];
	fma.rn.f32 	%f347, %f345, %f346, %f344;
	ld.shared.f32 	%f348, [%r9+44];
	ld.shared.f32 	%f349, [%r12+704];
	fma.rn.f32 	%f350, %f348, %f349, %f347;
	ld.shared.f32 	%f351, [%r9+48];
	ld.shared.f32 	%f352, [%r12+768];
	fma.rn.f32 	%f353, %f351, %f352, %f350;
	ld.shared.f32 	%f354, [%r9+52];
	ld.shared.f32 	%f355, [%r12+832];
	fma.rn.f32 	%f356, %f354, %f355, %f353;
	ld.shared.f32 	%f357, [%r9+56];
	ld.shared.f32 	%f358, [%r12+896];
	fma.rn.f32 	%f359, %f357, %f358, %f356;
	ld.shared.f32 	%f360, [%r9+60];
	ld.shared.f32 	%f361, [%r12+960];
	fma.rn.f32 	%f367, %f360, %f361, %f359;
	bar.sync 	0;
$L__BB3_9:
	add.s32 	%r67, %r5, %r3;
	setp.ge.s32 	%p8, %r67, %r38;
	shl.b32 	%r68, %r1, 4;
	add.s32 	%r69, %r68, %r2;
	setp.ge.s32 	%p9, %r69, %r36;
	or.pred  	%p10, %p8, %p9;
	@%p10 bra 	$L__BB3_11;
	ld.param.u64 	%rd55, [_Z4gemmPfS_S_iii_param_2];
	mad.lo.s32 	%r71, %r38, %r2, %r3;
	cvt.u64.u32 	%rd49, %r71;
	mad.lo.s32 	%r72, %r4, %r1, %r5;
	cvt.s64.s32 	%rd50, %r72;
	add.s64 	%rd51, %rd50, %rd49;
	cvta.to.global.u64 	%rd52, %rd55;
	shl.b64 	%rd53, %rd51, 2;
	add.s64 	%rd54, %rd52, %rd53;
	st.global.f32 	[%rd54], %f367;
$L__BB3_11:
	ret;

}
	// .globl	_Z13gemm_additionPfS_S_S_S_iii
.visible .entry _Z13gemm_additionPfS_S_S_S_iii(
	.param .u64 .ptr .align 1 _Z13gemm_additionPfS_S_S_S_iii_param_0,
	.param .u64 .ptr .align 1 _Z13gemm_additionPfS_S_S_S_iii_param_1,
	.param .u64 .ptr .align 1 _Z13gemm_additionPfS_S_S_S_iii_param_2,
	.param .u64 .ptr .align 1 _Z13gemm_additionPfS_S_S_S_iii_param_3,
	.param .u64 .ptr .align 1 _Z13gemm_additionPfS_S_S_S_iii_param_4,
	.param .u32 _Z13gemm_additionPfS_S_S_S_iii_param_5,
	.param .u32 _Z13gemm_additionPfS_S_S_S_iii_param_6,
	.param .u32 _Z13gemm_additionPfS_S_S_S_iii_param_7
)
{
	.reg .pred 	%p<4>;
	.reg .b32 	%r<15>;
	.reg .b32 	%f<8>;
	.reg .b64 	%rd<20>;

	ld.param.u64 	%rd1, [_Z13gemm_additionPfS_S_S_S_iii_param_0];
	ld.param.u64 	%rd2, [_Z13gemm_additionPfS_S_S_S_iii_param_1];
	ld.param.u64 	%rd3, [_Z13gemm_additionPfS_S_S_S_iii_param_2];
	ld.param.u64 	%rd4, [_Z13gemm_additionPfS_S_S_S_iii_param_3];
	ld.param.u64 	%rd5, [_Z13gemm_additionPfS_S_S_S_iii_param_4];
	ld.param.u32 	%r5, [_Z13gemm_additionPfS_S_S_S_iii_param_5];
	ld.param.u32 	%r4, [_Z13gemm_additionPfS_S_S_S_iii_param_7];
	mov.u32 	%r7, %ctaid.y;
	mov.u32 	%r8, %ctaid.x;
	mov.u32 	%r1, %tid.y;
	mov.u32 	%r2, %tid.x;
	shl.b32 	%r9, %r7, 4;
	shl.b32 	%r10, %r8, 4;
	mad.lo.s32 	%r3, %r9, %r4, %r10;
	add.s32 	%r11, %r10, %r2;
	setp.ge.s32 	%p1, %r11, %r4;
	add.s32 	%r12, %r9, %r1;
	setp.ge.s32 	%p2, %r12, %r5;
	or.pred  	%p3, %p1, %p2;
	@%p3 bra 	$L__BB4_2;
	cvta.to.global.u64 	%rd6, %rd1;
	cvta.to.global.u64 	%rd7, %rd2;
	cvta.to.global.u64 	%rd8, %rd3;
	cvta.to.global.u64 	%rd9, %rd4;
	cvta.to.global.u64 	%rd10, %rd5;
	cvt.s64.s32 	%rd11, %r3;
	mad.lo.s32 	%r14, %r4, %r1, %r2;
	cvt.u64.u32 	%rd12, %r14;
	add.s64 	%rd13, %rd11, %rd12;
	shl.b64 	%rd14, %rd13, 2;
	add.s64 	%rd15, %rd6, %rd14;
	ld.global.f32 	%f1, [%rd15];
	add.s64 	%rd16, %rd7, %rd14;
	ld.global.f32 	%f2, [%rd16];
	fma.rn.f32 	%f3, %f1, 0f40800000, %f2;
	add.s64 	%rd17, %rd8, %rd14;
	ld.global.f32 	%f4, [%rd17];
	add.s64 	%rd18, %rd9, %rd14;
	ld.global.f32 	%f5, [%rd18];
	add.f32 	%f6, %f4, %f5;
	fma.rn.f32 	%f7, %f6, 0f40000000, %f3;
	add.s64 	%rd19, %rd10, %rd14;
	st.global.f32 	[%rd19], %f7;
$L__BB4_2:
	ret;

}
	// .globl	_Z23concatenate_rows_kernelPfPji
.visible .entry _Z23concatenate_rows_kernelPfPji(
	.param .u64 .ptr .align 1 _Z23concatenate_rows_kernelPfPji_param_0,
	.param .u64 .ptr .align 1 _Z23concatenate_rows_kernelPfPji_param_1,
	.param .u32 _Z23concatenate_rows_kernelPfPji_param_2
)
{
	.reg .pred 	%p<34>;
	.reg .b32 	%r<70>;
	.reg .b32 	%f<33>;
	.reg .b64 	%rd<9>;

	ld.param.u64 	%rd1, [_Z23concatenate_rows_kernelPfPji_param_0];
	ld.param.u64 	%rd2, [_Z23concatenate_rows_kernelPfPji_param_1];
	ld.param.u32 	%r2, [_Z23concatenate_rows_kernelPfPji_param_2];
	mov.u32 	%r3, %ctaid.x;
	mov.u32 	%r4, %ntid.x;
	mov.u32 	%r5, %tid.x;
	mad.lo.s32 	%r1, %r3, %r4, %r5;
	setp.ge.s32 	%p1, %r1, %r2;
	@%p1 bra 	$L__BB5_2;
	cvta.to.global.u64 	%rd3, %rd2;
	shl.b32 	%r6, %r1, 5;
	cvta.to.global.u64 	%rd4, %rd1;
	mul.wide.s32 	%rd5, %r6, 4;
	add.s64 	%rd6, %rd4, %rd5;
	ld.global.f32 	%f1, [%rd6];
	setp.ge.f32 	%p2, %f1, 0f00000000;
	selp.u32 	%r7, 1, 0, %p2;
	ld.global.f32 	%f2, [%rd6+4];
	setp.ge.f32 	%p3, %f2, 0f00000000;
	selp.b32 	%r8, 2, 0, %p3;
	or.b32  	%r9, %r8, %r7;
	ld.global.f32 	%f3, [%rd6+8];
	setp.ge.f32 	%p4, %f3, 0f00000000;
	selp.b32 	%r10, 4, 0, %p4;
	or.b32  	%r11, %r10, %r9;
	ld.global.f32 	%f4, [%rd6+12];
	setp.ge.f32 	%p5, %f4, 0f00000000;
	selp.b32 	%r12, 8, 0, %p5;
	or.b32  	%r13, %r12, %r11;
	ld.global.f32 	%f5, [%rd6+16];
	setp.ge.f32 	%p6, %f5, 0f00000000;
	selp.b32 	%r14, 16, 0, %p6;
	or.b32  	%r15, %r14, %r13;
	ld.global.f32 	%f6, [%rd6+20];
	setp.ge.f32 	%p7, %f6, 0f00000000;
	selp.b32 	%r16, 32, 0, %p7;
	or.b32  	%r17, %r16, %r15;
	ld.global.f32 	%f7, [%rd6+24];
	setp.ge.f32 	%p8, %f7, 0f00000000;
	selp.b32 	%r18, 64, 0, %p8;
	or.b32  	%r19, %r18, %r17;
	ld.global.f32 	%f8, [%rd6+28];
	setp.ge.f32 	%p9, %f8, 0f00000000;
	selp.b32 	%r20, 128, 0, %p9;
	or.b32  	%r21, %r20, %r19;
	ld.global.f32 	%f9, [%rd6+32];
	setp.ge.f32 	%p10, %f9, 0f00000000;
	selp.b32 	%r22, 256, 0, %p10;
	or.b32  	%r23, %r22, %r21;
	ld.global.f32 	%f10, [%rd6+36];
	setp.ge.f32 	%p11, %f10, 0f00000000;
	selp.b32 	%r24, 512, 0, %p11;
	or.b32  	%r25, %r24, %r23;
	ld.global.f32 	%f11, [%rd6+40];
	setp.ge.f32 	%p12, %f11, 0f00000000;
	selp.b32 	%r26, 1024, 0, %p12;
	or.b32  	%r27, %r26, %r25;
	ld.global.f32 	%f12, [%rd6+44];
	setp.ge.f32 	%p13, %f12, 0f00000000;
	selp.b32 	%r28, 2048, 0, %p13;
	or.b32  	%r29, %r28, %r27;
	ld.global.f32 	%f13, [%rd6+48];
	setp.ge.f32 	%p14, %f13, 0f00000000;
	selp.b32 	%r30, 4096, 0, %p14;
	or.b32  	%r31, %r30, %r29;
	ld.global.f32 	%f14, [%rd6+52];
	setp.ge.f32 	%p15, %f14, 0f00000000;
	selp.b32 	%r32, 8192, 0, %p15;
	or.b32  	%r33, %r32, %r31;
	ld.global.f32 	%f15, [%rd6+56];
	setp.ge.f32 	%p16, %f15, 0f00000000;
	selp.b32 	%r34, 16384, 0, %p16;
	or.b32  	%r35, %r34, %r33;
	ld.global.f32 	%f16, [%rd6+60];
	setp.ge.f32 	%p17, %f16, 0f00000000;
	selp.b32 	%r36, 32768, 0, %p17;
	or.b32  	%r37, %r36, %r35;
	ld.global.f32 	%f17, [%rd6+64];
	setp.ge.f32 	%p18, %f17, 0f00000000;
	selp.b32 	%r38, 65536, 0, %p18;
	or.b32  	%r39, %r38, %r37;
	ld.global.f32 	%f18, [%rd6+68];
	setp.ge.f32 	%p19, %f18, 0f00000000;
	selp.b32 	%r40, 131072, 0, %p19;
	or.b32  	%r41, %r40, %r39;
	ld.global.f32 	%f19, [%rd6+72];
	setp.ge.f32 	%p20, %f19, 0f00000000;
	selp.b32 	%r42, 262144, 0, %p20;
	or.b32  	%r43, %r42, %r41;
	ld.global.f32 	%f20, [%rd6+76];
	setp.ge.f32 	%p21, %f20, 0f00000000;
	selp.b32 	%r44, 524288, 0, %p21;
	or.b32  	%r45, %r44, %r43;
	ld.global.f32 	%f21, [%rd6+80];
	setp.ge.f32 	%p22, %f21, 0f00000000;
	selp.b32 	%r46, 1048576, 0, %p22;
	or.b32  	%r47, %r46, %r45;
	ld.global.f32 	%f22, [%rd6+84];
	setp.ge.f32 	%p23, %f22, 0f00000000;
	selp.b32 	%r48, 2097152, 0, %p23;
	or.b32  	%r49, %r48, %r47;
	ld.global.f32 	%f23, [%rd6+88];
	setp.ge.f32 	%p24, %f23, 0f00000000;
	selp.b32 	%r50, 4194304, 0, %p24;
	or.b32  	%r51, %r50, %r49;
	ld.global.f32 	%f24, [%rd6+92];
	setp.ge.f32 	%p25, %f24, 0f00000000;
	selp.b32 	%r52, 8388608, 0, %p25;
	or.b32  	%r53, %r52, %r51;
	ld.global.f32 	%f25, [%rd6+96];
	setp.ge.f32 	%p26, %f25, 0f00000000;
	selp.b32 	%r54, 16777216, 0, %p26;
	or.b32  	%r55, %r54, %r53;
	ld.global.f32 	%f26, [%rd6+100];
	setp.ge.f32 	%p27, %f26, 0f00000000;
	selp.b32 	%r56, 33554432, 0, %p27;
	or.b32  	%r57, %r56, %r55;
	ld.global.f32 	%f27, [%rd6+104];
	setp.ge.f32 	%p28, %f27, 0f00000000;
	selp.b32 	%r58, 67108864, 0, %p28;
	or.b32  	%r59, %r58, %r57;
	ld.global.f32 	%f28, [%rd6+108];
	setp.ge.f32 	%p29, %f28, 0f00000000;
	selp.b32 	%r60, 134217728, 0, %p29;
	or.b32  	%r61, %r60, %r59;
	ld.global.f32 	%f29, [%rd6+112];
	setp.ge.f32 	%p30, %f29, 0f00000000;
	selp.b32 	%r62, 268435456, 0, %p30;
	or.b32  	%r63, %r62, %r61;
	ld.global.f32 	%f30, [%rd6+116];
	setp.ge.f32 	%p31, %f30, 0f00000000;
	selp.b32 	%r64, 536870912, 0, %p31;
	or.b32  	%r65, %r64, %r63;
	ld.global.f32 	%f31, [%rd6+120];
	setp.ge.f32 	%p32, %f31, 0f00000000;
	selp.b32 	%r66, 1073741824, 0, %p32;
	or.b32  	%r67, %r66, %r65;
	ld.global.f32 	%f32, [%rd6+124];
	setp.ge.f32 	%p33, %f32, 0f00000000;
	selp.b32 	%r68, -2147483648, 0, %p33;
	or.b32  	%r69, %r68, %r67;
	mul.wide.s32 	%rd7, %r1, 4;
	add.s64 	%rd8, %rd3, %rd7;
	st.global.u32 	[%rd8], %r69;
$L__BB5_2:
	ret;

}
	// .globl	_Z23concatenate_cols_kernelPfPjii
.visible .entry _Z23concatenate_cols_kernelPfPjii(
	.param .u64 .ptr .align 1 _Z23concatenate_cols_kernelPfPjii_param_0,
	.param .u64 .ptr .align 1 _Z23concatenate_cols_kernelPfPjii_param_1,
	.param .u32 _Z23concatenate_cols_kernelPfPjii_param_2,
	.param .u32 _Z23concatenate_cols_kernelPfPjii_param_3
)
{
	.reg .pred 	%p<36>;
	.reg .b32 	%r<83>;
	.reg .b32 	%f<33>;
	.reg .b64 	%rd<44>;

	ld.param.u64 	%rd4, [_Z23concatenate_cols_kernelPfPjii_param_1];
	ld.param.u32 	%r9, [_Z23concatenate_cols_kernelPfPjii_param_2];
	ld.param.u32 	%r10, [_Z23concatenate_cols_kernelPfPjii_param_3];
	mov.u32 	%r11, %ctaid.x;
	mov.u32 	%r12, %ntid.x;
	mov.u32 	%r13, %tid.x;
	mad.lo.s32 	%r1, %r11, %r12, %r13;
	setp.ge.s32 	%p1, %r1, %r10;
	@%p1 bra 	$L__BB6_5;
	{ // callseq 0, 0
	.param .b64 param0;
	st.param.b64 	[param0], 128;
	.param .b64 retval0;
	call.uni (retval0), 
	malloc, 
	(
	param0
	);
	ld.param.b64 	%rd5, [retval0];
	} // callseq 0
	setp.lt.s32 	%p2, %r9, 1;
	@%p2 bra 	$L__BB6_4;
	shl.b32 	%r2, %r10, 5;
	cvta.to.global.u64 	%rd2, %rd4;
	mov.b32 	%r81, 0;
	mul.wide.s32 	%rd9, %r10, 4;
	mov.u32 	%r80, %r1;
	mov.u32 	%r82, %r81;
$L__BB6_3:
	ld.param.u64 	%rd43, [_Z23concatenate_cols_kernelPfPjii_param_0];
	cvta.to.global.u64 	%rd6, %rd43;
	mul.wide.s32 	%rd7, %r80, 4;
	add.s64 	%rd8, %rd6, %rd7;
	ld.global.f32 	%f1, [%rd8];
	st.f32 	[%rd5], %f1;
	add.s64 	%rd10, %rd8, %rd9;
	ld.global.f32 	%f2, [%rd10];
	st.f32 	[%rd5+4], %f2;
	add.s64 	%rd11, %rd10, %rd9;
	ld.global.f32 	%f3, [%rd11];
	st.f32 	[%rd5+8], %f3;
	add.s64 	%rd12, %rd11, %rd9;
	ld.global.f32 	%f4, [%rd12];
	st.f32 	[%rd5+12], %f4;
	add.s64 	%rd13, %rd12, %rd9;
	ld.global.f32 	%f5, [%rd13];
	st.f32 	[%rd5+16], %f5;
	add.s64 	%rd14, %rd13, %rd9;
	ld.global.f32 	%f6, [%rd14];
	st.f32 	[%rd5+20], %f6;
	add.s64 	%rd15, %rd14, %rd9;
	ld.global.f32 	%f7, [%rd15];
	st.f32 	[%rd5+24], %f7;
	add.s64 	%rd16, %rd15, %rd9;
	ld.global.f32 	%f8, [%rd16];
	st.f32 	[%rd5+28], %f8;
	add.s64 	%rd17, %rd16, %rd9;
	ld.global.f32 	%f9, [%rd17];
	st.f32 	[%rd5+32], %f9;
	add.s64 	%rd18, %rd17, %rd9;
	ld.global.f32 	%f10, [%rd18];
	st.f32 	[%rd5+36], %f10;
	add.s64 	%rd19, %rd18, %rd9;
	ld.global.f32 	%f11, [%rd19];
	st.f32 	[%rd5+40], %f11;
	add.s64 	%rd20, %rd19, %rd9;
	ld.global.f32 	%f12, [%rd20];
	st.f32 	[%rd5+44], %f12;
	add.s64 	%rd21, %rd20, %rd9;
	ld.global.f32 	%f13, [%rd21];
	st.f32 	[%rd5+48], %f13;
	add.s64 	%rd22, %rd21, %rd9;
	ld.global.f32 	%f14, [%rd22];
	st.f32 	[%rd5+52], %f14;
	add.s64 	%rd23, %rd22, %rd9;
	ld.global.f32 	%f15, [%rd23];
	st.f32 	[%rd5+56], %f15;
	add.s64 	%rd24, %rd23, %rd9;
	ld.global.f32 	%f16, [%rd24];
	st.f32 	[%rd5+60], %f16;
	add.s64 	%rd25, %rd24, %rd9;
	ld.global.f32 	%f17, [%rd25];
	st.f32 	[%rd5+64], %f17;
	add.s64 	%rd26, %rd25, %rd9;
	ld.global.f32 	%f18, [%rd26];
	st.f32 	[%rd5+68], %f18;
	add.s64 	%rd27, %rd26, %rd9;
	ld.global.f32 	%f19, [%rd27];
	st.f32 	[%rd5+72], %f19;
	add.s64 	%rd28, %rd27, %rd9;
	ld.global.f32 	%f20, [%rd28];
	st.f32 	[%rd5+76], %f20;
	add.s64 	%rd29, %rd28, %rd9;
	ld.global.f32 	%f21, [%rd29];
	st.f32 	[%rd5+80], %f21;
	add.s64 	%rd30, %rd29, %rd9;
	ld.global.f32 	%f22, [%rd30];
	st.f32 	[%rd5+84], %f22;
	add.s64 	%rd31, %rd30, %rd9;
	ld.global.f32 	%f23, [%rd31];
	st.f32 	[%rd5+88], %f23;
	add.s64 	%rd32, %rd31, %rd9;
	ld.global.f32 	%f24, [%rd32];
	st.f32 	[%rd5+92], %f24;
	add.s64 	%rd33, %rd32, %rd9;
	ld.global.f32 	%f25, [%rd33];
	st.f32 	[%rd5+96], %f25;
	add.s64 	%rd34, %rd33, %rd9;
	ld.global.f32 	%f26, [%rd34];
	st.f32 	[%rd5+100], %f26;
	add.s64 	%rd35, %rd34, %rd9;
	ld.global.f32 	%f27, [%rd35];
	st.f32 	[%rd5+104], %f27;
	add.s64 	%rd36, %rd35, %rd9;
	ld.global.f32 	%f28, [%rd36];
	st.f32 	[%rd5+108], %f28;
	add.s64 	%rd37, %rd36, %rd9;
	ld.global.f32 	%f29, [%rd37];
	st.f32 	[%rd5+112], %f29;
	add.s64 	%rd38, %rd37, %rd9;
	ld.global.f32 	%f30, [%rd38];
	st.f32 	[%rd5+116], %f30;
	add.s64 	%rd39, %rd38, %rd9;
	ld.global.f32 	%f31, [%rd39];
	st.f32 	[%rd5+120], %f31;
	add.s64 	%rd40, %rd39, %rd9;
	ld.global.f32 	%f32, [%rd40];
	st.f32 	[%rd5+124], %f32;
	setp.ge.f32 	%p3, %f1, 0f00000000;
	selp.u32 	%r15, 1, 0, %p3;
	setp.ge.f32 	%p4, %f2, 0f00000000;
	selp.b32 	%r16, 2, 0, %p4;
	or.b32  	%r17, %r16, %r15;
	setp.ge.f32 	%p5, %f3, 0f00000000;
	selp.b32 	%r18, 4, 0, %p5;
	or.b32  	%r19, %r18, %r17;
	setp.ge.f32 	%p6, %f4, 0f00000000;
	selp.b32 	%r20, 8, 0, %p6;
	or.b32  	%r21, %r20, %r19;
	setp.ge.f32 	%p7, %f5, 0f00000000;
	selp.b32 	%r22, 16, 0, %p7;
	or.b32  	%r23, %r22, %r21;
	setp.ge.f32 	%p8, %f6, 0f00000000;
	selp.b32 	%r24, 32, 0, %p8;
	or.b32  	%r25, %r24, %r23;
	setp.ge.f32 	%p9, %f7, 0f00000000;
	selp.b32 	%r26, 64, 0, %p9;
	or.b32  	%r27, %r26, %r25;
	setp.ge.f32 	%p10, %f8, 0f00000000;
	selp.b32 	%r28, 128, 0, %p10;
	or.b32  	%r29, %r28, %r27;
	setp.ge.f32 	%p11, %f9, 0f00000000;
	selp.b32 	%r30, 256, 0, %p11;
	or.b32  	%r31, %r30, %r29;
	setp.ge.f32 	%p12, %f10, 0f00000000;
	selp.b32 	%r32, 512, 0, %p12;
	or.b32  	%r33, %r32, %r31;
	setp.ge.f32 	%p13, %f11, 0f00000000;
	selp.b32 	%r34, 1024, 0, %p13;
	or.b32  	%r35, %r34, %r33;
	setp.ge.f32 	%p14, %f12, 0f00000000;
	selp.b32 	%r36, 2048, 0, %p14;
	or.b32  	%r37, %r36, %r35;
	setp.ge.f32 	%p15, %f13, 0f00000000;
	selp.b32 	%r38, 4096, 0, %p15;
	or.b32  	%r39, %r38, %r37;
	setp.ge.f32 	%p16, %f14, 0f00000000;
	selp.b32 	%r40, 8192, 0, %p16;
	or.b32  	%r41, %r40, %r39;
	setp.ge.f32 	%p17, %f15, 0f00000000;
	selp.b32 	%r42, 16384, 0, %p17;
	or.b32  	%r43, %r42, %r41;
	setp.ge.f32 	%p18, %f16, 0f00000000;
	selp.b32 	%r44, 32768, 0, %p18;
	or.b32  	%r45, %r44, %r43;
	setp.ge.f32 	%p19, %f17, 0f00000000;
	selp.b32 	%r46, 65536, 0, %p19;
	or.b32  	%r47, %r46, %r45;
	setp.ge.f32 	%p20, %f18, 0f00000000;
	selp.b32 	%r48, 131072, 0, %p20;
	or.b32  	%r49, %r48, %r47;
	setp.ge.f32 	%p21, %f19, 0f00000000;
	selp.b32 	%r50, 262144, 0, %p21;
	or.b32  	%r51, %r50, %r49;
	setp.ge.f32 	%p22, %f20, 0f00000000;
	selp.b32 	%r52, 524288, 0, %p22;
	or.b32  	%r53, %r52, %r51;
	setp.ge.f32 	%p23, %f21, 0f00000000;
	selp.b32 	%r54, 1048576, 0, %p23;
	or.b32  	%r55, %r54, %r53;
	setp.ge.f32 	%p24, %f22, 0f00000000;
	selp.b32 	%r56, 2097152, 0, %p24;
	or.b32  	%r57, %r56, %r55;
	setp.ge.f32 	%p25, %f23, 0f00000000;
	selp.b32 	%r58, 4194304, 0, %p25;
	or.b32  	%r59, %r58, %r57;
	setp.ge.f32 	%p26, %f24, 0f00000000;
	selp.b32 	%r60, 8388608, 0, %p26;
	or.b32  	%r61, %r60, %r59;
	setp.ge.f32 	%p27, %f25, 0f00000000;
	selp.b32 	%r62, 16777216, 0, %p27;
	or.b32  	%r63, %r62, %r61;
	setp.ge.f32 	%p28, %f26, 0f00000000;
	selp.b32 	%r64, 33554432, 0, %p28;
	or.b32  	%r65, %r64, %r63;
	setp.ge.f32 	%p29, %f27, 0f00000000;
	selp.b32 	%r66, 67108864, 0, %p29;
	or.b32  	%r67, %r66, %r65;
	setp.ge.f32 	%p30, %f28, 0f00000000;
	selp.b32 	%r68, 134217728, 0, %p30;
	or.b32  	%r69, %r68, %r67;
	setp.ge.f32 	%p31, %f29, 0f00000000;
	selp.b32 	%r70, 268435456, 0, %p31;
	or.b32  	%r71, %r70, %r69;
	setp.ge.f32 	%p32, %f30, 0f00000000;
	selp.b32 	%r72, 536870912, 0, %p32;
	or.b32  	%r73, %r72, %r71;
	setp.ge.f32 	%p33, %f31, 0f00000000;
	selp.b32 	%r74, 1073741824, 0, %p33;
	or.b32  	%r75, %r74, %r73;
	setp.ge.f32 	%p34, %f32, 0f00000000;
	selp.b32 	%r76, -2147483648, 0, %p34;
	or.b32  	%r77, %r76, %r75;
	shr.s32 	%r78, %r81, 5;
	add.s32 	%r79, %r78, %r1;
	mul.wide.s32 	%rd41, %r79, 4;
	add.s64 	%rd42, %rd2, %rd41;
	st.global.u32 	[%rd42], %r77;
	add.s32 	%r82, %r82, 32;
	add.s32 	%r81, %r81, %r2;
	add.s32 	%r80, %r80, %r2;
	setp.lt.s32 	%p35, %r82, %r9;
	@%p35 bra 	$L__BB6_3;
$L__BB6_4:
	{ // callseq 1, 0
	.param .b64 param0;
	st.param.b64 	[param0], %rd5;
	call.uni 
	free, 
	(
	param0
	);
	} // callseq 1
$L__BB6_5:
	ret;

}
	// .globl	_Z25deconcatenate_rows_kernelPjPfi
.visible .entry _Z25deconcatenate_rows_kernelPjPfi(
	.param .u64 .ptr .align 1 _Z25deconcatenate_rows_kernelPjPfi_param_0,
	.param .u64 .ptr .align 1 _Z25deconcatenate_rows_kernelPjPfi_param_1,
	.param .u32 _Z25deconcatenate_rows_kernelPjPfi_param_2
)
{
	.reg .pred 	%p<3>;
	.reg .b32 	%r<70>;
	.reg .b32 	%f<64>;
	.reg .b64 	%rd<14>;

	ld.param.u64 	%rd7, [_Z25deconcatenate_rows_kernelPjPfi_param_0];
	ld.param.u64 	%rd8, [_Z25deconcatenate_rows_kernelPjPfi_param_1];
	ld.param.u32 	%r3, [_Z25deconcatenate_rows_kernelPjPfi_param_2];
	setp.lt.s32 	%p1, %r3, 1;
	@%p1 bra 	$L__BB7_3;
	cvta.to.global.u64 	%rd9, %rd8;
	add.s64 	%rd12, %rd9, 64;
	cvta.to.global.u64 	%rd13, %rd7;
	mov.b32 	%r69, 0;
$L__BB7_2:
	ld.param.u32 	%r68, [_Z25deconcatenate_rows_kernelPjPfi_param_2];
	ld.global.u32 	%r5, [%rd13];
	{ // callseq 2, 0
	.param .b64 param0;
	st.param.b64 	[param0], 128;
	.param .b64 retval0;
	call.uni (retval0), 
	malloc, 
	(
	param0
	);
	ld.param.b64 	%rd10, [retval0];
	} // callseq 2
	and.b32  	%r6, %r5, 1;
	cvt.rn.f32.u32 	%f1, %r6;
	st.f32 	[%rd10], %f1;
	shr.u32 	%r7, %r5, 1;
	and.b32  	%r8, %r7, 1;
	cvt.rn.f32.u32 	%f2, %r8;
	st.f32 	[%rd10+4], %f2;
	shr.u32 	%r9, %r5, 2;
	and.b32  	%r10, %r9, 1;
	cvt.rn.f32.u32 	%f3, %r10;
	st.f32 	[%rd10+8], %f3;
	shr.u32 	%r11, %r5, 3;
	and.b32  	%r12, %r11, 1;
	cvt.rn.f32.u32 	%f4, %r12;
	st.f32 	[%rd10+12], %f4;
	shr.u32 	%r13, %r5, 4;
	and.b32  	%r14, %r13, 1;
	cvt.rn.f32.u32 	%f5, %r14;
	st.f32 	[%rd10+16], %f5;
	shr.u32 	%r15, %r5, 5;
	and.b32  	%r16, %r15, 1;
	cvt.rn.f32.u32 	%f6, %r16;
	st.f32 	[%rd10+20], %f6;
	shr.u32 	%r17, %r5, 6;
	and.b32  	%r18, %r17, 1;
	cvt.rn.f32.u32 	%f7, %r18;
	st.f32 	[%rd10+24], %f7;
	shr.u32 	%r19, %r5, 7;
	and.b32  	%r20, %r19, 1;
	cvt.rn.f32.u32 	%f8, %r20;
	st.f32 	[%rd10+28], %f8;
	shr.u32 	%r21, %r5, 8;
	and.b32  	%r22, %r21, 1;
	cvt.rn.f32.u32 	%f9, %r22;
	st.f32 	[%rd10+32], %f9;
	shr.u32 	%r23, %r5, 9;
	and.b32  	%r24, %r23, 1;
	cvt.rn.f32.u32 	%f10, %r24;
	st.f32 	[%rd10+36], %f10;
	shr.u32 	%r25, %r5, 10;
	and.b32  	%r26, %r25, 1;
	cvt.rn.f32.u32 	%f11, %r26;
	st.f32 	[%rd10+40], %f11;
	shr.u32 	%r27, %r5, 11;
	and.b32  	%r28, %r27, 1;
	cvt.rn.f32.u32 	%f12, %r28;
	st.f32 	[%rd10+44], %f12;
	shr.u32 	%r29, %r5, 12;
	and.b32  	%r30, %r29, 1;
	cvt.rn.f32.u32 	%f13, %r30;
	st.f32 	[%rd10+48], %f13;
	shr.u32 	%r31, %r5, 13;
	and.b32  	%r32, %r31, 1;
	cvt.rn.f32.u32 	%f14, %r32;
	st.f32 	[%rd10+52], %f14;
	shr.u32 	%r33, %r5, 14;
	and.b32  	%r34, %r33, 1;
	cvt.rn.f32.u32 	%f15, %r34;
	st.f32 	[%rd10+56], %f15;
	shr.u32 	%r35, %r5, 15;
	and.b32  	%r36, %r35, 1;
	cvt.rn.f32.u32 	%f16, %r36;
	st.f32 	[%rd10+60], %f16;
	shr.u32 	%r37, %r5, 16;
	and.b32  	%r38, %r37, 1;
	cvt.rn.f32.u32 	%f17, %r38;
	st.f32 	[%rd10+64], %f17;
	shr.u32 	%r39, %r5, 17;
	and.b32  	%r40, %r39, 1;
	cvt.rn.f32.u32 	%f18, %r40;
	st.f32 	[%rd10+68], %f18;
	shr.u32 	%r41, %r5, 18;
	and.b32  	%r42, %r41, 1;
	cvt.rn.f32.u32 	%f19, %r42;
	st.f32 	[%rd10+72], %f19;
	shr.u32 	%r43, %r5, 19;
	and.b32  	%r44, %r43, 1;
	cvt.rn.f32.u32 	%f20, %r44;
	st.f32 	[%rd10+76], %f20;
	shr.u32 	%r45, %r5, 20;
	and.b32  	%r46, %r45, 1;
	cvt.rn.f32.u32 	%f21, %r46;
	st.f32 	[%rd10+80], %f21;
	shr.u32 	%r47, %r5, 21;
	and.b32  	%r48, %r47, 1;
	cvt.rn.f32.u32 	%f22, %r48;
	st.f32 	[%rd10+84], %f22;
	shr.u32 	%r49, %r5, 22;
	and.b32  	%r50, %r49, 1;
	cvt.rn.f32.u32 	%f23, %r50;
	st.f32 	[%rd10+88], %f23;
	shr.u32 	%r51, %r5, 23;
	and.b32  	%r52, %r51, 1;
	cvt.rn.f32.u32 	%f24, %r52;
	st.f32 	[%rd10+92], %f24;
	shr.u32 	%r53, %r5, 24;
	and.b32  	%r54, %r53, 1;
	cvt.rn.f32.u32 	%f25, %r54;
	st.f32 	[%rd10+96], %f25;
	shr.u32 	%r55, %r5, 25;
	and.b32  	%r56, %r55, 1;
	cvt.rn.f32.u32 	%f26, %r56;
	st.f32 	[%rd10+100], %f26;
	shr.u32 	%r57, %r5, 26;
	and.b32  	%r58, %r57, 1;
	cvt.rn.f32.u32 	%f27, %r58;
	st.f32 	[%rd10+104], %f27;
	shr.u32 	%r59, %r5, 27;
	and.b32  	%r60, %r59, 1;
	cvt.rn.f32.u32 	%f28, %r60;
	st.f32 	[%rd10+108], %f28;
	shr.u32 	%r61, %r5, 28;
	and.b32  	%r62, %r61, 1;
	cvt.rn.f32.u32 	%f29, %r62;
	st.f32 	[%rd10+112], %f29;
	shr.u32 	%r63, %r5, 29;
	and.b32  	%r64, %r63, 1;
	cvt.rn.f32.u32 	%f30, %r64;
	st.f32 	[%rd10+116], %f30;
	shr.u32 	%r65, %r5, 30;
	and.b32  	%r66, %r65, 1;
	cvt.rn.f32.u32 	%f31, %r66;
	st.f32 	[%rd10+120], %f31;
	shr.u32 	%r67, %r5, 31;
	cvt.rn.f32.u32 	%f32, %r67;
	st.f32 	[%rd10+124], %f32;
	st.global.f32 	[%rd12+-64], %f1;
	ld.f32 	%f33, [%rd10+4];
	st.global.f32 	[%rd12+-60], %f33;
	ld.f32 	%f34, [%rd10+8];
	st.global.f32 	[%rd12+-56], %f34;
	ld.f32 	%f35, [%rd10+12];
	st.global.f32 	[%rd12+-52], %f35;
	ld.f32 	%f36, [%rd10+16];
	st.global.f32 	[%rd12+-48], %f36;
	ld.f32 	%f37, [%rd10+20];
	st.global.f32 	[%rd12+-44], %f37;
	ld.f32 	%f38, [%rd10+24];
	st.global.f32 	[%rd12+-40], %f38;
	ld.f32 	%f39, [%rd10+28];
	st.global.f32 	[%rd12+-36], %f39;
	ld.f32 	%f40, [%rd10+32];
	st.global.f32 	[%rd12+-32], %f40;
	ld.f32 	%f41, [%rd10+36];
	st.global.f32 	[%rd12+-28], %f41;
	ld.f32 	%f42, [%rd10+40];
	st.global.f32 	[%rd12+-24], %f42;
	ld.f32 	%f43, [%rd10+44];
	st.global.f32 	[%rd12+-20], %f43;
	ld.f32 	%f44, [%rd10+48];
	st.global.f32 	[%rd12+-16], %f44;
	ld.f32 	%f45, [%rd10+52];
	st.global.f32 	[%rd12+-12], %f45;
	ld.f32 	%f46, [%rd10+56];
	st.global.f32 	[%rd12+-8], %f46;
	ld.f32 	%f47, [%rd10+60];
	st.global.f32 	[%rd12+-4], %f47;
	ld.f32 	%f48, [%rd10+64];
	st.global.f32 	[%rd12], %f48;
	ld.f32 	%f49, [%rd10+68];
	st.global.f32 	[%rd12+4], %f49;
	ld.f32 	%f50, [%rd10+72];
	st.global.f32 	[%rd12+8], %f50;
	ld.f32 	%f51, [%rd10+76];
	st.global.f32 	[%rd12+12], %f51;
	ld.f32 	%f52, [%rd10+80];
	st.global.f32 	[%rd12+16], %f52;
	ld.f32 	%f53, [%rd10+84];
	st.global.f32 	[%rd12+20], %f53;
	ld.f32 	%f54, [%rd10+88];
	st.global.f32 	[%rd12+24], %f54;
	ld.f32 	%f55, [%rd10+92];
	st.global.f32 	[%rd12+28], %f55;
	ld.f32 	%f56, [%rd10+96];
	st.global.f32 	[%rd12+32], %f56;
	ld.f32 	%f57, [%rd10+100];
	st.global.f32 	[%rd12+36], %f57;
	ld.f32 	%f58, [%rd10+104];
	st.global.f32 	[%rd12+40], %f58;
	ld.f32 	%f59, [%rd10+108];
	st.global.f32 	[%rd12+44], %f59;
	ld.f32 	%f60, [%rd10+112];
	st.global.f32 	[%rd12+48], %f60;
	ld.f32 	%f61, [%rd10+116];
	st.global.f32 	[%rd12+52], %f61;
	ld.f32 	%f62, [%rd10+120];
	st.global.f32 	[%rd12+56], %f62;
	ld.f32 	%f63, [%rd10+124];
	st.global.f32 	[%rd12+60], %f63;
	{ // callseq 3, 0
	.param .b64 param0;
	st.param.b64 	[param0], %rd10;
	call.uni 
	free, 
	(
	param0
	);
	} // callseq 3
	add.s32 	%r69, %r69, 32;
	add.s64 	%rd13, %rd13, 4;
	add.s64 	%rd12, %rd12, 128;
	setp.lt.s32 	%p2, %r69, %r68;
	@%p2 bra 	$L__BB7_2;
$L__BB7_3:
	ret;

}
	// .globl	_Z9xnor_gemmPjS_Pfiii
.visible .entry _Z9xnor_gemmPjS_Pfiii(
	.param .u64 .ptr .align 1 _Z9xnor_gemmPjS_Pfiii_param_0,
	.param .u64 .ptr .align 1 _Z9xnor_gemmPjS_Pfiii_param_1,
	.param .u64 .ptr .align 1 _Z9xnor_gemmPjS_Pfiii_param_2,
	.param .u32 _Z9xnor_gemmPjS_Pfiii_param_3,
	.param .u32 _Z9xnor_gemmPjS_Pfiii_param_4,
	.param .u32 _Z9xnor_gemmPjS_Pfiii_param_5
)
{
	.reg .pred 	%p<6>;
	.reg .b32 	%r<129>;
	.reg .b32 	%f<9>;
	.reg .b64 	%rd<19>;
	// demoted variable
	.shared .align 4 .b8 _ZZ9xnor_gemmPjS_PfiiiE2As[1024];
	// demoted variable
	.shared .align 4 .b8 _ZZ9xnor_gemmPjS_PfiiiE2Bs[1024];
	ld.param.u64 	%rd4, [_Z9xnor_gemmPjS_Pfiii_param_0];
	ld.param.u64 	%rd5, [_Z9xnor_gemmPjS_Pfiii_param_1];
	ld.param.u64 	%rd6, [_Z9xnor_gemmPjS_Pfiii_param_2];
	ld.param.u32 	%r20, [_Z9xnor_gemmPjS_Pfiii_param_3];
	ld.param.u32 	%r21, [_Z9xnor_gemmPjS_Pfiii_param_4];
	ld.param.u32 	%r22, [_Z9xnor_gemmPjS_Pfiii_param_5];
	mov.u32 	%r1, %ctaid.y;
	mov.u32 	%r23, %ctaid.x;
	mov.u32 	%r2, %tid.y;
	mov.u32 	%r3, %tid.x;
	shl.b32 	%r4, %r22, 4;
	shl.b32 	%r5, %r23, 4;
	setp.lt.s32 	%p1, %r21, 16;
	mov.f32 	%f8, 0f00000000;
	@%p1 bra 	$L__BB8_4;
	mul.lo.s32 	%r25, %r1, %r21;
	shl.b32 	%r26, %r25, 4;
	mad.lo.s32 	%r27, %r21, %r2, %r3;
	add.s32 	%r125, %r26, %r27;
	shl.b32 	%r28, %r2, 6;
	mov.u32 	%r29, _ZZ9xnor_gemmPjS_PfiiiE2As;
	add.s32 	%r7, %r29, %r28;
	shl.b32 	%r30, %r3, 2;
	add.s32 	%r8, %r7, %r30;
	mad.lo.s32 	%r31, %r22, %r2, %r3;
	cvt.s64.s32 	%rd1, %r31;
	mov.u32 	%r32, _ZZ9xnor_gemmPjS_PfiiiE2Bs;
	add.s32 	%r10, %r32, %r30;
	add.s32 	%r9, %r10, %r28;
	shr.s32 	%r33, %r21, 31;
	shr.u32 	%r34, %r33, 28;
	add.s32 	%r35, %r21, %r34;
	shr.s32 	%r36, %r35, 4;
	neg.s32 	%r127, %r36;
	cvta.to.global.u64 	%rd2, %rd4;
	cvta.to.global.u64 	%rd3, %rd5;
	mov.b32 	%r128, 0;
	mov.u32 	%r126, %r5;
$L__BB8_2:
	cvt.s64.s32 	%rd7, %r126;
	mul.wide.u32 	%rd8, %r125, 4;
	add.s64 	%rd9, %rd2, %rd8;
	ld.global.u32 	%r37, [%rd9];
	st.shared.u32 	[%r8], %r37;
	add.s64 	%rd10, %rd7, %rd1;
	shl.b64 	%rd11, %rd10, 2;
	add.s64 	%rd12, %rd3, %rd11;
	ld.global.u32 	%r38, [%rd12];
	st.shared.u32 	[%r9], %r38;
	bar.sync 	0;
	ld.shared.u32 	%r39, [%r7];
	ld.shared.u32 	%r40, [%r10];
	xor.b32  	%r41, %r40, %r39;
	popc.b32 	%r42, %r41;
	add.s32 	%r43, %r42, %r128;
	ld.shared.u32 	%r44, [%r7+4];
	ld.shared.u32 	%r45, [%r10+64];
	xor.b32  	%r46, %r45, %r44;
	popc.b32 	%r47, %r46;
	add.s32 	%r48, %r47, %r43;
	ld.shared.u32 	%r49, [%r7+8];
	ld.shared.u32 	%r50, [%r10+128];
	xor.b32  	%r51, %r50, %r49;
	popc.b32 	%r52, %r51;
	add.s32 	%r53, %r52, %r48;
	ld.shared.u32 	%r54, [%r7+12];
	ld.shared.u32 	%r55, [%r10+192];
	xor.b32  	%r56, %r55, %r54;
	popc.b32 	%r57, %r56;
	add.s32 	%r58, %r57, %r53;
	ld.shared.u32 	%r59, [%r7+16];
	ld.shared.u32 	%r60, [%r10+256];
	xor.b32  	%r61, %r60, %r59;
	popc.b32 	%r62, %r61;
	add.s32 	%r63, %r62, %r58;
	ld.shared.u32 	%r64, [%r7+20];
	ld.shared.u32 	%r65, [%r10+320];
	xor.b32  	%r66, %r65, %r64;
	popc.b32 	%r67, %r66;
	add.s32 	%r68, %r67, %r63;
	ld.shared.u32 	%r69, [%r7+24];
	ld.shared.u32 	%r70, [%r10+384];
	xor.b32  	%r71, %r70, %r69;
	popc.b32 	%r72, %r71;
	add.s32 	%r73, %r72, %r68;
	ld.shared.u32 	%r74, [%r7+28];
	ld.shared.u32 	%r75, [%r10+448];
	xor.b32  	%r76, %r75, %r74;
	popc.b32 	%r77, %r76;
	add.s32 	%r78, %r77, %r73;
	ld.shared.u32 	%r79, [%r7+32];
	ld.shared.u32 	%r80, [%r10+512];
	xor.b32  	%r81, %r80, %r79;
	popc.b32 	%r82, %r81;
	add.s32 	%r83, %r82, %r78;
	ld.shared.u32 	%r84, [%r7+36];
	ld.shared.u32 	%r85, [%r10+576];
	xor.b32  	%r86, %r85, %r84;
	popc.b32 	%r87, %r86;
	add.s32 	%r88, %r87, %r83;
	ld.shared.u32 	%r89, [%r7+40];
	ld.shared.u32 	%r90, [%r10+640];
	xor.b32  	%r91, %r90, %r89;
	popc.b32 	%r92, %r91;
	add.s32 	%r93, %r92, %r88;
	ld.shared.u32 	%r94, [%r7+44];
	ld.shared.u32 	%r95, [%r10+704];
	xor.b32  	%r96, %r95, %r94;
	popc.b32 	%r97, %r96;
	add.s32 	%r98, %r97, %r93;
	ld.shared.u32 	%r99, [%r7+48];
	ld.shared.u32 	%r100, [%r10+768];
	xor.b32  	%r101, %r100, %r99;
	popc.b32 	%r102, %r101;
	add.s32 	%r103, %r102, %r98;
	ld.shared.u32 	%r104, [%r7+52];
	ld.shared.u32 	%r105, [%r10+832];
	xor.b32  	%r106, %r105, %r104;
	popc.b32 	%r107, %r106;
	add.s32 	%r108, %r107, %r103;
	ld.shared.u32 	%r109, [%r7+56];
	ld.shared.u32 	%r110, [%r10+896];
	xor.b32  	%r111, %r110, %r109;
	popc.b32 	%r112, %r111;
	add.s32 	%r113, %r112, %r108;
	ld.shared.u32 	%r114, [%r7+60];
	ld.shared.u32 	%r115, [%r10+960];
	xor.b32  	%r116, %r115, %r114;
	popc.b32 	%r117, %r116;
	add.s32 	%r128, %r117, %r113;
	bar.sync 	0;
	add.s32 	%r127, %r127, 1;
	setp.ne.s32 	%p2, %r127, 0;
	add.s32 	%r126, %r126, %r4;
	add.s32 	%r125, %r125, 16;
	@%p2 bra 	$L__BB8_2;
	cvt.rn.f32.u32 	%f4, %r128;
	add.f32 	%f8, %f4, %f4;
$L__BB8_4:
	add.s32 	%r118, %r5, %r3;
	setp.ge.s32 	%p3, %r118, %r22;
	shl.b32 	%r119, %r1, 4;
	add.s32 	%r120, %r119, %r2;
	setp.ge.s32 	%p4, %r120, %r20;
	or.pred  	%p5, %p3, %p4;
	@%p5 bra 	$L__BB8_6;
	shl.b32 	%r122, %r21, 5;
	cvt.rn.f32.s32 	%f5, %r122;
	sub.f32 	%f6, %f8, %f5;
	neg.f32 	%f7, %f6;
	mad.lo.s32 	%r123, %r22, %r2, %r3;
	cvt.u64.u32 	%rd13, %r123;
	mad.lo.s32 	%r124, %r4, %r1, %r5;
	cvt.s64.s32 	%rd14, %r124;
	add.s64 	%rd15, %rd14, %rd13;
	cvta.to.global.u64 	%rd16, %rd6;
	shl.b64 	%rd17, %rd15, 2;
	add.s64 	%rd18, %rd16, %rd17;
	st.global.f32 	[%rd18], %f7;
$L__BB8_6:
	ret;

}
	// .globl	_Z16xnor_2_1bit_gemmPjS_S_Pfiii
.visible .entry _Z16xnor_2_1bit_gemmPjS_S_Pfiii(
	.param .u64 .ptr .align 1 _Z16xnor_2_1bit_gemmPjS_S_Pfiii_param_0,
	.param .u64 .ptr .align 1 _Z16xnor_2_1bit_gemmPjS_S_Pfiii_param_1,
	.param .u64 .ptr .align 1 _Z16xnor_2_1bit_gemmPjS_S_Pfiii_param_2,
	.param .u64 .ptr .align 1 _Z16xnor_2_1bit_gemmPjS_S_Pfiii_param_3,
	.param .u32 _Z16xnor_2_1bit_gemmPjS_S_Pfiii_param_4,
	.param .u32 _Z16xnor_2_1bit_gemmPjS_S_Pfiii_param_5,
	.param .u32 _Z16xnor_2_1bit_gemmPjS_S_Pfiii_param_6
)
{
	.reg .pred 	%p<6>;
	.reg .b32 	%r<200>;
	.reg .b32 	%f<15>;
	.reg .b64 	%rd<22>;
	// demoted variable
	.shared .align 4 .b8 _ZZ16xnor_2_1bit_gemmPjS_S_PfiiiE4A_as[1024];
	// demoted variable
	.shared .align 4 .b8 _ZZ16xnor_2_1bit_gemmPjS_S_PfiiiE4A_bs[1024];
	// demoted variable
	.shared .align 4 .b8 _ZZ16xnor_2_1bit_gemmPjS_S_PfiiiE4B_as[1024];
	ld.param.u64 	%rd5, [_Z16xnor_2_1bit_gemmPjS_S_Pfiii_param_0];
	ld.param.u64 	%rd6, [_Z16xnor_2_1bit_gemmPjS_S_Pfiii_param_1];
	ld.param.u64 	%rd7, [_Z16xnor_2_1bit_gemmPjS_S_Pfiii_param_2];
	ld.param.u64 	%rd8, [_Z16xnor_2_1bit_gemmPjS_S_Pfiii_param_3];
	ld.param.u32 	%r20, [_Z16xnor_2_1bit_gemmPjS_S_Pfiii_param_4];
	ld.param.u32 	%r21, [_Z16xnor_2_1bit_gemmPjS_S_Pfiii_param_5];
	ld.param.u32 	%r22, [_Z16xnor_2_1bit_gemmPjS_S_Pfiii_param_6];
	mov.u32 	%r1, %ctaid.y;
	mov.u32 	%r23, %ctaid.x;
	mov.u32 	%r2, %tid.y;
	mov.u32 	%r3, %tid.x;
	shl.b32 	%r4, %r22, 4;
	shl.b32 	%r5, %r23, 4;
	setp.lt.s32 	%p1, %r21, 16;
	mov.f32 	%f13, 0f00000000;
	mov.f32 	%f14, %f13;
	@%p1 bra 	$L__BB9_4;
	mul.lo.s32 	%r25, %r1, %r21;
	shl.b32 	%r26, %r25, 4;
	mad.lo.s32 	%r27, %r21, %r2, %r3;
	add.s32 	%r195, %r26, %r27;
	shl.b32 	%r28, %r2, 6;
	mov.u32 	%r29, _ZZ16xnor_2_1bit_gemmPjS_S_PfiiiE4A_as;
	add.s32 	%r7, %r29, %r28;
	mov.u32 	%r30, _ZZ16xnor_2_1bit_gemmPjS_S_PfiiiE4A_bs;
	add.s32 	%r8, %r30, %r28;
	mad.lo.s32 	%r31, %r22, %r2, %r3;
	cvt.s64.s32 	%rd1, %r31;
	shr.s32 	%r32, %r21, 31;
	shr.u32 	%r33, %r32, 28;
	add.s32 	%r34, %r21, %r33;
	shr.s32 	%r35, %r34, 4;
	neg.s32 	%r197, %r35;
	cvta.to.global.u64 	%rd2, %rd5;
	cvta.to.global.u64 	%rd3, %rd6;
	cvta.to.global.u64 	%rd4, %rd7;
	mov.b32 	%r198, 0;
	mov.u32 	%r196, %r5;
	mov.u32 	%r199, %r198;
$L__BB9_2:
	cvt.s64.s32 	%rd9, %r196;
	mul.wide.u32 	%rd10, %r195, 4;
	add.s64 	%rd11, %rd2, %rd10;
	ld.global.u32 	%r36, [%rd11];
	shl.b32 	%r37, %r3, 2;
	add.s32 	%r38, %r7, %r37;
	st.shared.u32 	[%r38], %r36;
	add.s64 	%rd12, %rd3, %rd10;
	ld.global.u32 	%r39, [%rd12];
	add.s32 	%r40, %r8, %r37;
	st.shared.u32 	[%r40], %r39;
	add.s64 	%rd13, %rd9, %rd1;
	shl.b64 	%rd14, %rd13, 2;
	add.s64 	%rd15, %rd4, %rd14;
	ld.global.u32 	%r41, [%rd15];
	shl.b32 	%r42, %r2, 6;
	mov.u32 	%r43, _ZZ16xnor_2_1bit_gemmPjS_S_PfiiiE4B_as;
	add.s32 	%r44, %r43, %r37;
	add.s32 	%r45, %r44, %r42;
	st.shared.u32 	[%r45], %r41;
	bar.sync 	0;
	ld.shared.u32 	%r46, [%r7];
	ld.shared.u32 	%r47, [%r44];
	xor.b32  	%r48, %r47, %r46;
	popc.b32 	%r49, %r48;
	add.s32 	%r50, %r49, %r199;
	ld.shared.u32 	%r51, [%r8];
	xor.b32  	%r52, %r51, %r47;
	popc.b32 	%r53, %r52;
	add.s32 	%r54, %r53, %r198;
	ld.shared.u32 	%r55, [%r7+4];
	ld.shared.u32 	%r56, [%r44+64];
	xor.b32  	%r57, %r56, %r55;
	popc.b32 	%r58, %r57;
	add.s32 	%r59, %r58, %r50;
	ld.shared.u32 	%r60, [%r8+4];
	xor.b32  	%r61, %r60, %r56;
	popc.b32 	%r62, %r61;
	add.s32 	%r63, %r62, %r54;
	ld.shared.u32 	%r64, [%r7+8];
	ld.shared.u32 	%r65, [%r44+128];
	xor.b32  	%r66, %r65, %r64;
	popc.b32 	%r67, %r66;
	add.s32 	%r68, %r67, %r59;
	ld.shared.u32 	%r69, [%r8+8];
	xor.b32  	%r70, %r69, %r65;
	popc.b32 	%r71, %r70;
	add.s32 	%r72, %r71, %r63;
	ld.shared.u32 	%r73, [%r7+12];
	ld.shared.u32 	%r74, [%r44+192];
	xor.b32  	%r75, %r74, %r73;
	popc.b32 	%r76, %r75;
	add.s32 	%r77, %r76, %r68;
	ld.shared.u32 	%r78, [%r8+12];
	xor.b32  	%r79, %r78, %r74;
	popc.b32 	%r80, %r79;
	add.s32 	%r81, %r80, %r72;
	ld.shared.u32 	%r82, [%r7+16];
	ld.shared.u32 	%r83, [%r44+256];
	xor.b32  	%r84, %r83, %r82;
	popc.b32 	%r85, %r84;
	add.s32 	%r86, %r85, %r77;
	ld.shared.u32 	%r87, [%r8+16];
	xor.b32  	%r88, %r87, %r83;
	popc.b32 	%r89, %r88;
	add.s32 	%r90, %r89, %r81;
	ld.shared.u32 	%r91, [%r7+20];
	ld.shared.u32 	%r92, [%r44+320];
	xor.b32  	%r93, %r92, %r91;
	popc.b32 	%r94, %r93;
	add.s32 	%r95, %r94, %r86;
	ld.shared.u32 	%r96, [%r8+20];
	xor.b32  	%r97, %r96, %r92;
	popc.b32 	%r98, %r97;
	add.s32 	%r99, %r98, %r90;
	ld.shared.u32 	%r100, [%r7+24];
	ld.shared.u32 	%r101, [%r44+384];
	xor.b32  	%r102, %r101, %r100;
	popc.b32 	%r103, %r102;
	add.s32 	%r104, %r103, %r95;
	ld.shared.u32 	%r105, [%r8+24];
	xor.b32  	%r106, %r105, %r101;
	popc.b32 	%r107, %r106;
	add.s32 	%r108, %r107, %r99;
	ld.shared.u32 	%r109, [%r7+28];
	ld.shared.u32 	%r110, [%r44+448];
	xor.b32  	%r111, %r110, %r109;
	popc.b32 	%r112, %r111;
	add.s32 	%r113, %r112, %r104;
	ld.shared.u32 	%r114, [%r8+28];
	xor.b32  	%r115, %r114, %r110;
	popc.b32 	%r116, %r115;
	add.s32 	%r117, %r116, %r108;
	ld.shared.u32 	%r118, [%r7+32];
	ld.shared.u32 	%r119, [%r44+512];
	xor.b32  	%r120, %r119, %r118;
	popc.b32 	%r121, %r120;
	add.s32 	%r122, %r121, %r113;
	ld.shared.u32 	%r123, [%r8+32];
	xor.b32  	%r124, %r123, %r119;
	popc.b32 	%r125, %r124;
	add.s32 	%r126, %r125, %r117;
	ld.shared.u32 	%r127, [%r7+36];
	ld.shared.u32 	%r128, [%r44+576];
	xor.b32  	%r129, %r128, %r127;
	popc.b32 	%r130, %r129;
	add.s32 	%r131, %r130, %r122;
	ld.shared.u32 	%r132, [%r8+36];
	xor.b32  	%r133, %r132, %r128;
	popc.b32 	%r134, %r133;
	add.s32 	%r135, %r134, %r126;
	ld.shared.u32 	%r136, [%r7+40];
	ld.shared.u32 	%r137, [%r44+640];
	xor.b32  	%r138, %r137, %r136;
	popc.b32 	%r139, %r138;
	add.s32 	%r140, %r139, %r131;
	ld.shared.u32 	%r141, [%r8+40];
	xor.b32  	%r142, %r141, %r137;
	popc.b32 	%r143, %r142;
	add.s32 	%r144, %r143, %r135;
	ld.shared.u32 	%r145, [%r7+44];
	ld.shared.u32 	%r146, [%r44+704];
	xor.b32  	%r147, %r146, %r145;
	popc.b32 	%r148, %r147;
	add.s32 	%r149, %r148, %r140;
	ld.shared.u32 	%r150, [%r8+44];
	xor.b32  	%r151, %r150, %r146;
	popc.b32 	%r152, %r151;
	add.s32 	%r153, %r152, %r144;
	ld.shared.u32 	%r154, [%r7+48];
	ld.shared.u32 	%r155, [%r44+768];
	xor.b32  	%r156, %r155, %r154;
	popc.b32 	%r157, %r156;
	add.s32 	%r158, %r157, %r149;
	ld.shared.u32 	%r159, [%r8+48];
	xor.b32  	%r160, %r159, %r155;
	popc.b32 	%r161, %r160;
	add.s32 	%r162, %r161, %r153;
	ld.shared.u32 	%r163, [%r7+52];
	ld.shared.u32 	%r164, [%r44+832];
	xor.b32  	%r165, %r164, %r163;
	popc.b32 	%r166, %r165;
	add.s32 	%r167, %r166, %r158;
	ld.shared.u32 	%r168, [%r8+52];
	xor.b32  	%r169, %r168, %r164;
	popc.b32 	%r170, %r169;
	add.s32 	%r171, %r170, %r162;
	ld.shared.u32 	%r172, [%r7+56];
	ld.shared.u32 	%r173, [%r44+896];
	xor.b32  	%r174, %r173, %r172;
	popc.b32 	%r175, %r174;
	add.s32 	%r176, %r175, %r167;
	ld.shared.u32 	%r177, [%r8+56];
	xor.b32  	%r178, %r177, %r173;
	popc.b32 	%r179, %r178;
	add.s32 	%r180, %r179, %r171;
	ld.shared.u32 	%r181, [%r7+60];
	ld.shared.u32 	%r182, [%r44+960];
	xor.b32  	%r183, %r182, %r181;
	popc.b32 	%r184, %r183;
	add.s32 	%r199, %r184, %r176;
	ld.shared.u32 	%r185, [%r8+60];
	xor.b32  	%r186, %r185, %r182;
	popc.b32 	%r187, %r186;
	add.s32 	%r198, %r187, %r180;
	bar.sync 	0;
	add.s32 	%r197, %r197, 1;
	setp.ne.s32 	%p2, %r197, 0;
	add.s32 	%r196, %r196, %r4;
	add.s32 	%r195, %r195, 16;
	@%p2 bra 	$L__BB9_2;
	cvt.rn.f32.u32 	%f6, %r199;
	add.f32 	%f13, %f6, %f6;
	cvt.rn.f32.u32 	%f7, %r198;
	add.f32 	%f14, %f7, %f7;
$L__BB9_4:
	add.s32 	%r188, %r5, %r3;
	setp.ge.s32 	%p3, %r188, %r22;
	shl.b32 	%r189, %r1, 4;
	add.s32 	%r190, %r189, %r2;
	setp.ge.s32 	%p4, %r190, %r20;
	or.pred  	%p5, %p3, %p4;
	@%p5 bra 	$L__BB9_6;
	shl.b32 	%r192, %r21, 5;
	cvt.rn.f32.s32 	%f8, %r192;
	sub.f32 	%f9, %f13, %f8;
	mul.f32 	%f10, %f9, 0fC0000000;
	sub.f32 	%f11, %f14, %f8;
	sub.f32 	%f12, %f10, %f11;
	mad.lo.s32 	%r193, %r22, %r2, %r3;
	cvt.u64.u32 	%rd16, %r193;
	mad.lo.s32 	%r194, %r4, %r1, %r5;
	cvt.s64.s32 	%rd17, %r194;
	add.s64 	%rd18, %rd17, %rd16;
	cvta.to.global.u64 	%rd19, %rd8;
	shl.b64 	%rd20, %rd18, 2;
	add.s64 	%rd21, %rd19, %rd20;
	st.global.f32 	[%rd21], %f12;
$L__BB9_6:
	ret;

}
	// .globl	_Z13xnor_add_gemmPjS_S_S_Pfiii
.visible .entry _Z13xnor_add_gemmPjS_S_S_Pfiii(
	.param .u64 .ptr .align 1 _Z13xnor_add_gemmPjS_S_S_Pfiii_param_0,
	.param .u64 .ptr .align 1 _Z13xnor_add_gemmPjS_S_S_Pfiii_param_1,
	.param .u64 .ptr .align 1 _Z13xnor_add_gemmPjS_S_S_Pfiii_param_2,
	.param .u64 .ptr .align 1 _Z13xnor_add_gemmPjS_S_S_Pfiii_param_3,
	.param .u64 .ptr .align 1 _Z13xnor_add_gemmPjS_S_S_Pfiii_param_4,
	.param .u32 _Z13xnor_add_gemmPjS_S_S_Pfiii_param_5,
	.param .u32 _Z13xnor_add_gemmPjS_S_S_Pfiii_param_6,
	.param .u32 _Z13xnor_add_gemmPjS_S_S_Pfiii_param_7
)
{
	.reg .pred 	%p<6>;
	.reg .b32 	%r<320>;
	.reg .b32 	%f<29>;
	.reg .b64 	%rd<25>;
	// demoted variable
	.shared .align 4 .b8 _ZZ13xnor_add_gemmPjS_S_S_PfiiiE4A_as[1024];
	// demoted variable
	.shared .align 4 .b8 _ZZ13xnor_add_gemmPjS_S_S_PfiiiE4A_bs[1024];
	// demoted variable
	.shared .align 4 .b8 _ZZ13xnor_add_gemmPjS_S_S_PfiiiE4B_as[1024];
	// demoted variable
	.shared .align 4 .b8 _ZZ13xnor_add_gemmPjS_S_S_PfiiiE4B_bs[1024];
	ld.param.u64 	%rd6, [_Z13xnor_add_gemmPjS_S_S_Pfiii_param_0];
	ld.param.u64 	%rd7, [_Z13xnor_add_gemmPjS_S_S_Pfiii_param_1];
	ld.param.u64 	%rd8, [_Z13xnor_add_gemmPjS_S_S_Pfiii_param_2];
	ld.param.u64 	%rd9, [_Z13xnor_add_gemmPjS_S_S_Pfiii_param_3];
	ld.param.u64 	%rd10, [_Z13xnor_add_gemmPjS_S_S_Pfiii_param_4];
	ld.param.u32 	%r28, [_Z13xnor_add_gemmPjS_S_S_Pfiii_param_5];
	ld.param.u32 	%r29, [_Z13xnor_add_gemmPjS_S_S_Pfiii_param_6];
	ld.param.u32 	%r30, [_Z13xnor_add_gemmPjS_S_S_Pfiii_param_7];
	mov.u32 	%r1, %ctaid.y;
	mov.u32 	%r31, %ctaid.x;
	mov.u32 	%r2, %tid.y;
	mov.u32 	%r3, %tid.x;
	shl.b32 	%r4, %r30, 4;
	shl.b32 	%r5, %r31, 4;
	setp.lt.s32 	%p1, %r29, 16;
	mov.f32 	%f25, 0f00000000;
	mov.f32 	%f26, %f25;
	mov.f32 	%f27, %f25;
	mov.f32 	%f28, %f25;
	@%p1 bra 	$L__BB10_4;
	mul.lo.s32 	%r33, %r1, %r29;
	shl.b32 	%r34, %r33, 4;
	mad.lo.s32 	%r35, %r29, %r2, %r3;
	add.s32 	%r313, %r34, %r35;
	shl.b32 	%r36, %r2, 6;
	mov.u32 	%r37, _ZZ13xnor_add_gemmPjS_S_S_PfiiiE4A_as;
	add.s32 	%r7, %r37, %r36;
	mov.u32 	%r38, _ZZ13xnor_add_gemmPjS_S_S_PfiiiE4A_bs;
	add.s32 	%r8, %r38, %r36;
	mad.lo.s32 	%r39, %r30, %r2, %r3;
	cvt.s64.s32 	%rd1, %r39;
	mov.u32 	%r40, _ZZ13xnor_add_gemmPjS_S_S_PfiiiE4B_as;
	shl.b32 	%r41, %r3, 2;
	add.s32 	%r11, %r40, %r41;
	add.s32 	%r9, %r11, %r36;
	mov.u32 	%r42, _ZZ13xnor_add_gemmPjS_S_S_PfiiiE4B_bs;
	add.s32 	%r12, %r42, %r41;
	add.s32 	%r10, %r12, %r36;
	shr.s32 	%r43, %r29, 31;
	shr.u32 	%r44, %r43, 28;
	add.s32 	%r45, %r29, %r44;
	shr.s32 	%r46, %r45, 4;
	neg.s32 	%r315, %r46;
	cvta.to.global.u64 	%rd2, %rd6;
	cvta.to.global.u64 	%rd3, %rd7;
	cvta.to.global.u64 	%rd4, %rd8;
	cvta.to.global.u64 	%rd5, %rd9;
	mov.b32 	%r316, 0;
	mov.u32 	%r314, %r5;
	mov.u32 	%r317, %r316;
	mov.u32 	%r318, %r316;
	mov.u32 	%r319, %r316;
$L__BB10_2:
	cvt.s64.s32 	%rd11, %r314;
	mul.wide.u32 	%rd12, %r313, 4;
	add.s64 	%rd13, %rd2, %rd12;
	ld.global.u32 	%r47, [%rd13];
	shl.b32 	%r48, %r3, 2;
	add.s32 	%r49, %r7, %r48;
	st.shared.u32 	[%r49], %r47;
	add.s64 	%rd14, %rd3, %rd12;
	ld.global.u32 	%r50, [%rd14];
	add.s32 	%r51, %r8, %r48;
	st.shared.u32 	[%r51], %r50;
	add.s64 	%rd15, %rd11, %rd1;
	shl.b64 	%rd16, %rd15, 2;
	add.s64 	%rd17, %rd4, %rd16;
	ld.global.u32 	%r52, [%rd17];
	st.shared.u32 	[%r9], %r52;
	add.s64 	%rd18, %rd5, %rd16;
	ld.global.u32 	%r53, [%rd18];
	st.shared.u32 	[%r10], %r53;
	bar.sync 	0;
	ld.shared.u32 	%r54, [%r7];
	ld.shared.u32 	%r55, [%r11];
	xor.b32  	%r56, %r55, %r54;
	popc.b32 	%r57, %r56;
	add.s32 	%r58, %r57, %r319;
	ld.shared.u32 	%r59, [%r8];
	ld.shared.u32 	%r60, [%r12];
	xor.b32  	%r61, %r60, %r59;
	popc.b32 	%r62, %r61;
	add.s32 	%r63, %r62, %r318;
	xor.b32  	%r64, %r54, %r60;
	popc.b32 	%r65, %r64;
	add.s32 	%r66, %r65, %r317;
	xor.b32  	%r67, %r55, %r59;
	popc.b32 	%r68, %r67;
	add.s32 	%r69, %r68, %r316;
	ld.shared.u32 	%r70, [%r7+4];
	ld.shared.u32 	%r71, [%r11+64];
	xor.b32  	%r72, %r71, %r70;
	popc.b32 	%r73, %r72;
	add.s32 	%r74, %r73, %r58;
	ld.shared.u32 	%r75, [%r8+4];
	ld.shared.u32 	%r76, [%r12+64];
	xor.b32  	%r77, %r76, %r75;
	popc.b32 	%r78, %r77;
	add.s32 	%r79, %r78, %r63;
	xor.b32  	%r80, %r70, %r76;
	popc.b32 	%r81, %r80;
	add.s32 	%r82, %r81, %r66;
	xor.b32  	%r83, %r71, %r75;
	popc.b32 	%r84, %r83;
	add.s32 	%r85, %r84, %r69;
	ld.shared.u32 	%r86, [%r7+8];
	ld.shared.u32 	%r87, [%r11+128];
	xor.b32  	%r88, %r87, %r86;
	popc.b32 	%r89, %r88;
	add.s32 	%r90, %r89, %r74;
	ld.shared.u32 	%r91, [%r8+8];
	ld.shared.u32 	%r92, [%r12+128];
	xor.b32  	%r93, %r92, %r91;
	popc.b32 	%r94, %r93;
	add.s32 	%r95, %r94, %r79;
	xor.b32  	%r96, %r86, %r92;
	popc.b32 	%r97, %r96;
	add.s32 	%r98, %r97, %r82;
	xor.b32  	%r99, %r87, %r91;
	popc.b32 	%r100, %r99;
	add.s32 	%r101, %r100, %r85;
	ld.shared.u32 	%r102, [%r7+12];
	ld.shared.u32 	%r103, [%r11+192];
	xor.b32  	%r104, %r103, %r102;
	popc.b32 	%r105, %r104;
	add.s32 	%r106, %r105, %r90;
	ld.shared.u32 	%r107, [%r8+12];
	ld.shared.u32 	%r108, [%r12+192];
	xor.b32  	%r109, %r108, %r107;
	popc.b32 	%r110, %r109;
	add.s32 	%r111, %r110, %r95;
	xor.b32  	%r112, %r102, %r108;
	popc.b32 	%r113, %r112;
	add.s32 	%r114, %r113, %r98;
	xor.b32  	%r115, %r103, %r107;
	popc.b32 	%r116, %r115;
	add.s32 	%r117, %r116, %r101;
	ld.shared.u32 	%r118, [%r7+16];
	ld.shared.u32 	%r119, [%r11+256];
	xor.b32  	%r120, %r119, %r118;
	popc.b32 	%r121, %r120;
	add.s32 	%r122, %r121, %r106;
	ld.shared.u32 	%r123, [%r8+16];
	ld.shared.u32 	%r124, [%r12+256];
	xor.b32  	%r125, %r124, %r123;
	popc.b32 	%r126, %r125;
	add.s32 	%r127, %r126, %r111;
	xor.b32  	%r128, %r118, %r124;
	popc.b32 	%r129, %r128;
	add.s32 	%r130, %r129, %r114;
	xor.b32  	%r131, %r119, %r123;
	popc.b32 	%r132, %r131;
	add.s32 	%r133, %r132, %r117;
	ld.shared.u32 	%r134, [%r7+20];
	ld.shared.u32 	%r135, [%r11+320];
	xor.b32  	%r136, %r135, %r134;
	popc.b32 	%r137, %r136;
	add.s32 	%r138, %r137, %r122;
	ld.shared.u32 	%r139, [%r8+20];
	ld.shared.u32 	%r140, [%r12+320];
	xor.b32  	%r141, %r140, %r139;
	popc.b32 	%r142, %r141;
	add.s32 	%r143, %r142, %r127;
	xor.b32  	%r144, %r134, %r140;
	popc.b32 	%r145, %r144;
	add.s32 	%r146, %r145, %r130;
	xor.b32  	%r147, %r135, %r139;
	popc.b32 	%r148, %r147;
	add.s32 	%r149, %r148, %r133;
	ld.shared.u32 	%r150, [%r7+24];
	ld.shared.u32 	%r151, [%r11+384];
	xor.b32  	%r152, %r151, %r150;
	popc.b32 	%r153, %r152;
	add.s32 	%r154, %r153, %r138;
	ld.shared.u32 	%r155, [%r8+24];
	ld.shared.u32 	%r156, [%r12+384];
	xor.b32  	%r157, %r156, %r155;
	popc.b32 	%r158, %r157;
	add.s32 	%r159, %r158, %r143;
	xor.b32  	%r160, %r150, %r156;
	popc.b32 	%r161, %r160;
	add.s32 	%r162, %r161, %r146;
	xor.b32  	%r163, %r151, %r155;
	popc.b32 	%r164, %r163;
	add.s32 	%r165, %r164, %r149;
	ld.shared.u32 	%r166, [%r7+28];
	ld.shared.u32 	%r167, [%r11+448];
	xor.b32  	%r168, %r167, %r166;
	popc.b32 	%r169, %r168;
	add.s32 	%r170, %r169, %r154;
	ld.shared.u32 	%r171, [%r8+28];
	ld.shared.u32 	%r172, [%r12+448];
	xor.b32  	%r173, %r172, %r171;
	popc.b32 	%r174, %r173;
	add.s32 	%r175, %r174, %r159;
	xor.b32  	%r176, %r166, %r172;
	popc.b32 	%r177, %r176;
	add.s32 	%r178, %r177, %r162;
	xor.b32  	%r179, %r167, %r171;
	popc.b32 	%r180, %r179;
	add.s32 	%r181, %r180, %r165;
	ld.shared.u32 	%r182, [%r7+32];
	ld.shared.u32 	%r183, [%r11+512];
	xor.b32  	%r184, %r183, %r182;
	popc.b32 	%r185, %r184;
	add.s32 	%r186, %r185, %r170;
	ld.shared.u32 	%r187, [%r8+32];
	ld.shared.u32 	%r188, [%r12+512];
	xor.b32  	%r189, %r188, %r187;
	popc.b32 	%r190, %r189;
	add.s32 	%r191, %r190, %r175;
	xor.b32  	%r192, %r182, %r188;
	popc.b32 	%r193, %r192;
	add.s32 	%r194, %r193, %r178;
	xor.b32  	%r195, %r183, %r187;
	popc.b32 	%r196, %r195;
	add.s32 	%r197, %r196, %r181;
	ld.shared.u32 	%r198, [%r7+36];
	ld.shared.u32 	%r199, [%r11+576];
	xor.b32  	%r200, %r199, %r198;
	popc.b32 	%r201, %r200;
	add.s32 	%r202, %r201, %r186;
	ld.shared.u32 	%r203, [%r8+36];
	ld.shared.u32 	%r204, [%r12+576];
	xor.b32  	%r205, %r204, %r203;
	popc.b32 	%r206, %r205;
	add.s32 	%r207, %r206, %r191;
	xor.b32  	%r208, %r198, %r204;
	popc.b32 	%r209, %r208;
	add.s32 	%r210, %r209, %r194;
	xor.b32  	%r211, %r199, %r203;
	popc.b32 	%r212, %r211;
	add.s32 	%r213, %r212, %r197;
	ld.shared.u32 	%r214, [%r7+40];
	ld.shared.u32 	%r215, [%r11+640];
	xor.b32  	%r216, %r215, %r214;
	popc.b32 	%r217, %r216;
	add.s32 	%r218, %r217, %r202;
	ld.shared.u32 	%r219, [%r8+40];
	ld.shared.u32 	%r220, [%r12+640];
	xor.b32  	%r221, %r220, %r219;
	popc.b32 	%r222, %r221;
	add.s32 	%r223, %r222, %r207;
	xor.b32  	%r224, %r214, %r220;
	popc.b32 	%r225, %r224;
	add.s32 	%r226, %r225, %r210;
	xor.b32  	%r227, %r215, %r219;
	popc.b32 	%r228, %r227;
	add.s32 	%r229, %r228, %r213;
	ld.shared.u32 	%r230, [%r7+44];
	ld.shared.u32 	%r231, [%r11+704];
	xor.b32  	%r232, %r231, %r230;
	popc.b32 	%r233, %r232;
	add.s32 	%r234, %r233, %r218;
	ld.shared.u32 	%r235, [%r8+44];
	ld.shared.u32 	%r236, [%r12+704];
	xor.b32  	%r237, %r236, %r235;
	popc.b32 	%r238, %r237;
	add.s32 	%r239, %r238, %r223;
	xor.b32  	%r240, %r230, %r236;
	popc.b32 	%r241, %r240;
	add.s32 	%r242, %r241, %r226;
	xor.b32  	%r243, %r231, %r235;
	popc.b32 	%r244, %r243;
	add.s32 	%r245, %r244, %r229;
	ld.shared.u32 	%r246, [%r7+48];
	ld.shared.u32 	%r247, [%r11+768];
	xor.b32  	%r248, %r247, %r246;
	popc.b32 	%r249, %r248;
	add.s32 	%r250, %r249, %r234;
	ld.shared.u32 	%r251, [%r8+48];
	ld.shared.u32 	%r252, [%r12+768];
	xor.b32  	%r253, %r252, %r251;
	popc.b32 	%r254, %r253;
	add.s32 	%r255, %r254, %r239;
	xor.b32  	%r256, %r246, %r252;
	popc.b32 	%r257, %r256;
	add.s32 	%r258, %r257, %r242;
	xor.b32  	%r259, %r247, %r251;
	popc.b32 	%r260, %r259;
	add.s32 	%r261, %r260, %r245;
	ld.shared.u32 	%r262, [%r7+52];
	ld.shared.u32 	%r263, [%r11+832];
	xor.b32  	%r264, %r263, %r262;
	popc.b32 	%r265, %r264;
	add.s32 	%r266, %r265, %r250;
	ld.shared.u32 	%r267, [%r8+52];
	ld.shared.u32 	%r268, [%r12+832];
	xor.b32  	%r269, %r268, %r267;
	popc.b32 	%r270, %r269;
	add.s32 	%r271, %r270, %r255;
	xor.b32  	%r272, %r262, %r268;
	popc.b32 	%r273, %r272;
	add.s32 	%r274, %r273, %r258;
	xor.b32  	%r275, %r263, %r267;
	popc.b32 	%r276, %r275;
	add.s32 	%r277, %r276, %r261;
	ld.shared.u32 	%r278, [%r7+56];
	ld.shared.u32 	%r279, [%r11+896];
	xor.b32  	%r280, %r279, %r278;
	popc.b32 	%r281, %r280;
	add.s32 	%r282, %r281, %r266;
	ld.shared.u32 	%r283, [%r8+56];
	ld.shared.u32 	%r284, [%r12+896];
	xor.b32  	%r285, %r284, %r283;
	popc.b32 	%r286, %r285;
	add.s32 	%r287, %r286, %r271;
	xor.b32  	%r288, %r278, %r284;
	popc.b32 	%r289, %r288;
	add.s32 	%r290, %r289, %r274;
	xor.b32  	%r291, %r279, %r283;
	popc.b32 	%r292, %r291;
	add.s32 	%r293, %r292, %r277;
	ld.shared.u32 	%r294, [%r7+60];
	ld.shared.u32 	%r295, [%r11+960];
	xor.b32  	%r296, %r295, %r294;
	popc.b32 	%r297, %r296;
	add.s32 	%r319, %r297, %r282;
	ld.shared.u32 	%r298, [%r8+60];
	ld.shared.u32 	%r299, [%r12+960];
	xor.b32  	%r300, %r299, %r298;
	popc.b32 	%r301, %r300;
	add.s32 	%r318, %r301, %r287;
	xor.b32  	%r302, %r294, %r299;
	popc.b32 	%r303, %r302;
	add.s32 	%r317, %r303, %r290;
	xor.b32  	%r304, %r295, %r298;
	popc.b32 	%r305, %r304;
	add.s32 	%r316, %r305, %r293;
	bar.sync 	0;
	add.s32 	%r315, %r315, 1;
	setp.ne.s32 	%p2, %r315, 0;
	add.s32 	%r314, %r314, %r4;
	add.s32 	%r313, %r313, 16;
	@%p2 bra 	$L__BB10_2;
	cvt.rn.f32.u32 	%f10, %r319;
	add.f32 	%f25, %f10, %f10;
	cvt.rn.f32.u32 	%f11, %r318;
	add.f32 	%f26, %f11, %f11;
	cvt.rn.f32.u32 	%f12, %r317;
	add.f32 	%f27, %f12, %f12;
	cvt.rn.f32.u32 	%f13, %r316;
	add.f32 	%f28, %f13, %f13;
$L__BB10_4:
	add.s32 	%r306, %r5, %r3;
	setp.ge.s32 	%p3, %r306, %r30;
	shl.b32 	%r307, %r1, 4;
	add.s32 	%r308, %r307, %r2;
	setp.ge.s32 	%p4, %r308, %r28;
	or.pred  	%p5, %p3, %p4;
	@%p5 bra 	$L__BB10_6;
	shl.b32 	%r310, %r29, 5;
	cvt.rn.f32.s32 	%f14, %r310;
	sub.f32 	%f15, %f25, %f14;
	mul.f32 	%f16, %f15, 0fC0800000;
	sub.f32 	%f17, %f26, %f14;
	sub.f32 	%f18, %f16, %f17;
	sub.f32 	%f19, %f27, %f14;
	add.f32 	%f20, %f19, %f19;
	sub.f32 	%f21, %f18, %f20;
	sub.f32 	%f22, %f28, %f14;
	add.f32 	%f23, %f22, %f22;
	sub.f32 	%f24, %f21, %f23;
	mad.lo.s32 	%r311, %r30, %r2, %r3;
	cvt.u64.u32 	%rd19, %r311;
	mad.lo.s32 	%r312, %r4, %r1, %r5;
	cvt.s64.s32 	%rd20, %r312;
	add.s64 	%rd21, %rd20, %rd19;
	cvta.to.global.u64 	%rd22, %rd10;
	shl.b64 	%rd23, %rd21, 2;
	add.s64 	%rd24, %rd22, %rd23;
	st.global.f32 	[%rd24], %f24;
$L__BB10_6:
	ret;

}
	// .globl	_Z16xnor_3_1bit_gemmPjS_S_S_Pfiii
.visible .entry _Z16xnor_3_1bit_gemmPjS_S_S_Pfiii(
	.param .u64 .ptr .align 1 _Z16xnor_3_1bit_gemmPjS_S_S_Pfiii_param_0,
	.param .u64 .ptr .align 1 _Z16xnor_3_1bit_gemmPjS_S_S_Pfiii_param_1,
	.param .u64 .ptr .align 1 _Z16xnor_3_1bit_gemmPjS_S_S_Pfiii_param_2,
	.param .u64 .ptr .align 1 _Z16xnor_3_1bit_gemmPjS_S_S_Pfiii_param_3,
	.param .u64 .ptr .align 1 _Z16xnor_3_1bit_gemmPjS_S_S_Pfiii_param_4,
	.param .u32 _Z16xnor_3_1bit_gemmPjS_S_S_Pfiii_param_5,
	.param .u32 _Z16xnor_3_1bit_gemmPjS_S_S_Pfiii_param_6,
	.param .u32 _Z16xnor_3_1bit_gemmPjS_S_S_Pfiii_param_7
)
{
	.reg .pred 	%p<6>;
	.reg .b32 	%r<271>;
	.reg .b32 	%f<22>;
	.reg .b64 	%rd<30>;
	// demoted variable
	.shared .align 4 .b8 _ZZ16xnor_3_1bit_gemmPjS_S_S_PfiiiE4A_as[1024];
	// demoted variable
	.shared .align 4 .b8 _ZZ16xnor_3_1bit_gemmPjS_S_S_PfiiiE4A_bs[1024];
	// demoted variable
	.shared .align 4 .b8 _ZZ16xnor_3_1bit_gemmPjS_S_S_PfiiiE4A_cs[1024];
	// demoted variable
	.shared .align 4 .b8 _ZZ16xnor_3_1bit_gemmPjS_S_S_PfiiiE4B_cs[1024];
	ld.param.u32 	%r24, [_Z16xnor_3_1bit_gemmPjS_S_S_Pfiii_param_6];
	ld.param.u32 	%r25, [_Z16xnor_3_1bit_gemmPjS_S_S_Pfiii_param_7];
	mov.u32 	%r1, %ctaid.y;
	mov.u32 	%r26, %ctaid.x;
	mov.u32 	%r2, %tid.y;
	mov.u32 	%r3, %tid.x;
	shl.b32 	%r4, %r25, 4;
	shl.b32 	%r5, %r26, 4;
	setp.lt.s32 	%p1, %r24, 16;
	mov.f32 	%f19, 0f00000000;
	mov.f32 	%f20, %f19;
	mov.f32 	%f21, %f19;
	@%p1 bra 	$L__BB11_4;
	ld.param.u64 	%rd28, [_Z16xnor_3_1bit_gemmPjS_S_S_Pfiii_param_3];
	ld.param.u64 	%rd27, [_Z16xnor_3_1bit_gemmPjS_S_S_Pfiii_param_2];
	ld.param.u64 	%rd26, [_Z16xnor_3_1bit_gemmPjS_S_S_Pfiii_param_1];
	mul.lo.s32 	%r28, %r1, %r24;
	shl.b32 	%r29, %r28, 4;
	mad.lo.s32 	%r30, %r24, %r2, %r3;
	add.s32 	%r265, %r29, %r30;
	shl.b32 	%r31, %r2, 6;
	mov.u32 	%r32, _ZZ16xnor_3_1bit_gemmPjS_S_S_PfiiiE4A_as;
	add.s32 	%r7, %r32, %r31;
	mov.u32 	%r33, _ZZ16xnor_3_1bit_gemmPjS_S_S_PfiiiE4A_bs;
	add.s32 	%r8, %r33, %r31;
	mov.u32 	%r34, _ZZ16xnor_3_1bit_gemmPjS_S_S_PfiiiE4A_cs;
	add.s32 	%r9, %r34, %r31;
	mad.lo.s32 	%r35, %r25, %r2, %r3;
	cvt.s64.s32 	%rd1, %r35;
	shr.s32 	%r36, %r24, 31;
	shr.u32 	%r37, %r36, 28;
	add.s32 	%r38, %r24, %r37;
	shr.s32 	%r39, %r38, 4;
	neg.s32 	%r267, %r39;
	cvta.to.global.u64 	%rd2, %rd26;
	cvta.to.global.u64 	%rd3, %rd27;
	cvta.to.global.u64 	%rd4, %rd28;
	mov.b32 	%r268, 0;
	mov.u32 	%r266, %r5;
	mov.u32 	%r269, %r268;
	mov.u32 	%r270, %r268;
$L__BB11_2:
	ld.param.u64 	%rd25, [_Z16xnor_3_1bit_gemmPjS_S_S_Pfiii_param_0];
	cvt.s64.s32 	%rd10, %r266;
	cvta.to.global.u64 	%rd11, %rd25;
	mul.wide.u32 	%rd12, %r265, 4;
	add.s64 	%rd13, %rd11, %rd12;
	ld.global.u32 	%r40, [%rd13];
	shl.b32 	%r41, %r3, 2;
	add.s32 	%r42, %r7, %r41;
	st.shared.u32 	[%r42], %r40;
	add.s64 	%rd14, %rd2, %rd12;
	ld.global.u32 	%r43, [%rd14];
	add.s32 	%r44, %r8, %r41;
	st.shared.u32 	[%r44], %r43;
	add.s64 	%rd15, %rd3, %rd12;
	ld.global.u32 	%r45, [%rd15];
	add.s32 	%r46, %r9, %r41;
	st.shared.u32 	[%r46], %r45;
	add.s64 	%rd16, %rd10, %rd1;
	shl.b64 	%rd17, %rd16, 2;
	add.s64 	%rd18, %rd4, %rd17;
	ld.global.u32 	%r47, [%rd18];
	shl.b32 	%r48, %r2, 6;
	mov.u32 	%r49, _ZZ16xnor_3_1bit_gemmPjS_S_S_PfiiiE4B_cs;
	add.s32 	%r50, %r49, %r41;
	add.s32 	%r51, %r50, %r48;
	st.shared.u32 	[%r51], %r47;
	bar.sync 	0;
	ld.shared.u32 	%r52, [%r7];
	ld.shared.u32 	%r53, [%r50];
	xor.b32  	%r54, %r53, %r52;
	popc.b32 	%r55, %r54;
	add.s32 	%r56, %r55, %r270;
	ld.shared.u32 	%r57, [%r8];
	xor.b32  	%r58, %r57, %r53;
	popc.b32 	%r59, %r58;
	add.s32 	%r60, %r59, %r269;
	ld.shared.u32 	%r61, [%r9];
	xor.b32  	%r62, %r53, %r61;
	popc.b32 	%r63, %r62;
	add.s32 	%r64, %r63, %r268;
	ld.shared.u32 	%r65, [%r7+4];
	ld.shared.u32 	%r66, [%r50+64];
	xor.b32  	%r67, %r66, %r65;
	popc.b32 	%r68, %r67;
	add.s32 	%r69, %r68, %r56;
	ld.shared.u32 	%r70, [%r8+4];
	xor.b32  	%r71, %r70, %r66;
	popc.b32 	%r72, %r71;
	add.s32 	%r73, %r72, %r60;
	ld.shared.u32 	%r74, [%r9+4];
	xor.b32  	%r75, %r66, %r74;
	popc.b32 	%r76, %r75;
	add.s32 	%r77, %r76, %r64;
	ld.shared.u32 	%r78, [%r7+8];
	ld.shared.u32 	%r79, [%r50+128];
	xor.b32  	%r80, %r79, %r78;
	popc.b32 	%r81, %r80;
	add.s32 	%r82, %r81, %r69;
	ld.shared.u32 	%r83, [%r8+8];
	xor.b32  	%r84, %r83, %r79;
	popc.b32 	%r85, %r84;
	add.s32 	%r86, %r85, %r73;
	ld.shared.u32 	%r87, [%r9+8];
	xor.b32  	%r88, %r79, %r87;
	popc.b32 	%r89, %r88;
	add.s32 	%r90, %r89, %r77;
	ld.shared.u32 	%r91, [%r7+12];
	ld.shared.u32 	%r92, [%r50+192];
	xor.b32  	%r93, %r92, %r91;
	popc.b32 	%r94, %r93;
	add.s32 	%r95, %r94, %r82;
	ld.shared.u32 	%r96, [%r8+12];
	xor.b32  	%r97, %r96, %r92;
	popc.b32 	%r98, %r97;
	add.s32 	%r99, %r98, %r86;
	ld.shared.u32 	%r100, [%r9+12];
	xor.b32  	%r101, %r92, %r100;
	popc.b32 	%r102, %r101;
	add.s32 	%r103, %r102, %r90;
	ld.shared.u32 	%r104, [%r7+16];
	ld.shared.u32 	%r105, [%r50+256];
	xor.b32  	%r106, %r105, %r104;
	popc.b32 	%r107, %r106;
	add.s32 	%r108, %r107, %r95;
	ld.shared.u32 	%r109, [%r8+16];
	xor.b32  	%r110, %r109, %r105;
	popc.b32 	%r111, %r110;
	add.s32 	%r112, %r111, %r99;
	ld.shared.u32 	%r113, [%r9+16];
	xor.b32  	%r114, %r105, %r113;
	popc.b32 	%r115, %r114;
	add.s32 	%r116, %r115, %r103;
	ld.shared.u32 	%r117, [%r7+20];
	ld.shared.u32 	%r118, [%r50+320];
	xor.b32  	%r119, %r118, %r117;
	popc.b32 	%r120, %r119;
	add.s32 	%r121, %r120, %r108;
	ld.shared.u32 	%r122, [%r8+20];
	xor.b32  	%r123, %r122, %r118;
	popc.b32 	%r124, %r123;
	add.s32 	%r125, %r124, %r112;
	ld.shared.u32 	%r126, [%r9+20];
	xor.b32  	%r127, %r118, %r126;
	popc.b32 	%r128, %r127;
	add.s32 	%r129, %r128, %r116;
	ld.shared.u32 	%r130, [%r7+24];
	ld.shared.u32 	%r131, [%r50+384];
	xor.b32  	%r132, %r131, %r130;
	popc.b32 	%r133, %r132;
	add.s32 	%r134, %r133, %r121;
	ld.shared.u32 	%r135, [%r8+24];
	xor.b32  	%r136, %r135, %r131;
	popc.b32 	%r137, %r136;
	add.s32 	%r138, %r137, %r125;
	ld.shared.u32 	%r139, [%r9+24];
	xor.b32  	%r140, %r131, %r139;
	popc.b32 	%r141, %r140;
	add.s32 	%r142, %r141, %r129;
	ld.shared.u32 	%r143, [%r7+28];
	ld.shared.u32 	%r144, [%r50+448];
	xor.b32  	%r145, %r144, %r143;
	popc.b32 	%r146, %r145;
	add.s32 	%r147, %r146, %r134;
	ld.shared.u32 	%r148, [%r8+28];
	xor.b32  	%r149, %r148, %r144;
	popc.b32 	%r150, %r149;
	add.s32 	%r151, %r150, %r138;
	ld.shared.u32 	%r152, [%r9+28];
	xor.b32  	%r153, %r144, %r152;
	popc.b32 	%r154, %r153;
	add.s32 	%r155, %r154, %r142;
	ld.shared.u32 	%r156, [%r7+32];
	ld.shared.u32 	%r157, [%r50+512];
	xor.b32  	%r158, %r157, %r156;
	popc.b32 	%r159, %r158;
	add.s32 	%r160, %r159, %r147;
	ld.shared.u32 	%r161, [%r8+32];
	xor.b32  	%r162, %r161, %r157;
	popc.b32 	%r163, %r162;
	add.s32 	%r164, %r163, %r151;
	ld.shared.u32 	%r165, [%r9+32];
	xor.b32  	%r166, %r157, %r165;
	popc.b32 	%r167, %r166;
	add.s32 	%r168, %r167, %r155;
	ld.shared.u32 	%r169, [%r7+36];
	ld.shared.u32 	%r170, [%r50+576];
	xor.b32  	%r171, %r170, %r169;
	popc.b32 	%r172, %r171;
	add.s32 	%r173, %r172, %r160;
	ld.shared.u32 	%r174, [%r8+36];
	xor.b32  	%r175, %r174, %r170;
	popc.b32 	%r176, %r175;
	add.s32 	%r177, %r176, %r164;
	ld.shared.u32 	%r178, [%r9+36];
	xor.b32  	%r179, %r170, %r178;
	popc.b32 	%r180, %r179;
	add.s32 	%r181, %r180, %r168;
	ld.shared.u32 	%r182, [%r7+40];
	ld.shared.u32 	%r183, [%r50+640];
	xor.b32  	%r184, %r183, %r182;
	popc.b32 	%r185, %r184;
	add.s32 	%r186, %r185, %r173;
	ld.shared.u32 	%r187, [%r8+40];
	xor.b32  	%r188, %r187, %r183;
	popc.b32 	%r189, %r188;
	add.s32 	%r190, %r189, %r177;
	ld.shared.u32 	%r191, [%r9+40];
	xor.b32  	%r192, %r183, %r191;
	popc.b32 	%r193, %r192;
	add.s32 	%r194, %r193, %r181;
	ld.shared.u32 	%r195, [%r7+44];
	ld.shared.u32 	%r196, [%r50+704];
	xor.b32  	%r197, %r196, %r195;
	popc.b32 	%r198, %r197;
	add.s32 	%r199, %r198, %r186;
	ld.shared.u32 	%r200, [%r8+44];
	xor.b32  	%r201, %r200, %r196;
	popc.b32 	%r202, %r201;
	add.s32 	%r203, %r202, %r190;
	ld.shared.u32 	%r204, [%r9+44];
	xor.b32  	%r205, %r196, %r204;
	popc.b32 	%r206, %r205;
	add.s32 	%r207, %r206, %r194;
	ld.shared.u32 	%r208, [%r7+48];
	ld.shared.u32 	%r209, [%r50+768];
	xor.b32  	%r210, %r209, %r208;
	popc.b32 	%r211, %r210;
	add.s32 	%r212, %r211, %r199;
	ld.shared.u32 	%r213, [%r8+48];
	xor.b32  	%r214, %r213, %r209;
	popc.b32 	%r215, %r214;
	add.s32 	%r216, %r215, %r203;
	ld.shared.u32 	%r217, [%r9+48];
	xor.b32  	%r218, %r209, %r217;
	popc.b32 	%r219, %r218;
	add.s32 	%r220, %r219, %r207;
	ld.shared.u32 	%r221, [%r7+52];
	ld.shared.u32 	%r222, [%r50+832];
	xor.b32  	%r223, %r222, %r221;
	popc.b32 	%r224, %r223;
	add.s32 	%r225, %r224, %r212;
	ld.shared.u32 	%r226, [%r8+52];
	xor.b32  	%r227, %r226, %r222;
	popc.b32 	%r228, %r227;
	add.s32 	%r229, %r228, %r216;
	ld.shared.u32 	%r230, [%r9+52];
	xor.b32  	%r231, %r222, %r230;
	popc.b32 	%r232, %r231;
	add.s32 	%r233, %r232, %r220;
	ld.shared.u32 	%r234, [%r7+56];
	ld.shared.u32 	%r235, [%r50+896];
	xor.b32  	%r236, %r235, %r234;
	popc.b32 	%r237, %r236;
	add.s32 	%r238, %r237, %r225;
	ld.shared.u32 	%r239, [%r8+56];
	xor.b32  	%r240, %r239, %r235;
	popc.b32 	%r241, %r240;
	add.s32 	%r242, %r241, %r229;
	ld.shared.u32 	%r243, [%r9+56];
	xor.b32  	%r244, %r235, %r243;
	popc.b32 	%r245, %r244;
	add.s32 	%r246, %r245, %r233;
	ld.shared.u32 	%r247, [%r7+60];
	ld.shared.u32 	%r248, [%r50+960];
	xor.b32  	%r249, %r248, %r247;
	popc.b32 	%r250, %r249;
	add.s32 	%r270, %r250, %r238;
	ld.shared.u32 	%r251, [%r8+60];
	xor.b32  	%r252, %r251, %r248;
	popc.b32 	%r253, %r252;
	add.s32 	%r269, %r253, %r242;
	ld.shared.u32 	%r254, [%r9+60];
	xor.b32  	%r255, %r248, %r254;
	popc.b32 	%r256, %r255;
	add.s32 	%r268, %r256, %r246;
	bar.sync 	0;
	add.s32 	%r267, %r267, 1;
	setp.ne.s32 	%p2, %r267, 0;
	add.s32 	%r266, %r266, %r4;
	add.s32 	%r265, %r265, 16;
	@%p2 bra 	$L__BB11_2;
	cvt.rn.f32.u32 	%f8, %r270;
	add.f32 	%f19, %f8, %f8;
	cvt.rn.f32.u32 	%f9, %r269;
	add.f32 	%f20, %f9, %f9;
	cvt.rn.f32.u32 	%f10, %r268;
	add.f32 	%f21, %f10, %f10;
$L__BB11_4:
	ld.param.u32 	%r264, [_Z16xnor_3_1bit_gemmPjS_S_S_Pfiii_param_5];
	add.s32 	%r257, %r5, %r3;
	setp.ge.s32 	%p3, %r257, %r25;
	shl.b32 	%r258, %r1, 4;
	add.s32 	%r259, %r258, %r2;
	setp.ge.s32 	%p4, %r259, %r264;
	or.pred  	%p5, %p3, %p4;
	@%p5 bra 	$L__BB11_6;
	ld.param.u64 	%rd29, [_Z16xnor_3_1bit_gemmPjS_S_S_Pfiii_param_4];
	shl.b32 	%r261, %r24, 5;
	cvt.rn.f32.s32 	%f11, %r261;
	sub.f32 	%f12, %f19, %f11;
	mul.f32 	%f13, %f12, 0fC0800000;
	sub.f32 	%f14, %f20, %f11;
	add.f32 	%f15, %f14, %f14;
	sub.f32 	%f16, %f13, %f15;
	sub.f32 	%f17, %f21, %f11;
	sub.f32 	%f18, %f16, %f17;
	mad.lo.s32 	%r262, %r25, %r2, %r3;
	cvt.u64.u32 	%rd19, %r262;
	mad.lo.s32 	%r263, %r4, %r1, %r5;
	cvt.s64.s32 	%rd20, %r263;
	add.s64 	%rd21, %rd20, %rd19;
	cvta.to.global.u64 	%rd22, %rd29;
	shl.b64 	%rd23, %rd21, 2;
	add.s64 	%rd24, %rd22, %rd23;
	st.global.f32 	[%rd24], %f18;
$L__BB11_6:
	ret;

}
	// .globl	_Z16xnor_3_2bit_gemmPjS_S_S_S_Pfiii
.visible .entry _Z16xnor_3_2bit_gemmPjS_S_S_S_Pfiii(
	.param .u64 .ptr .align 1 _Z16xnor_3_2bit_gemmPjS_S_S_S_Pfiii_param_0,
	.param .u64 .ptr .align 1 _Z16xnor_3_2bit_gemmPjS_S_S_S_Pfiii_param_1,
	.param .u64 .ptr .align 1 _Z16xnor_3_2bit_gemmPjS_S_S_S_Pfiii_param_2,
	.param .u64 .ptr .align 1 _Z16xnor_3_2bit_gemmPjS_S_S_S_Pfiii_param_3,
	.param .u64 .ptr .align 1 _Z16xnor_3_2bit_gemmPjS_S_S_S_Pfiii_param_4,
	.param .u64 .ptr .align 1 _Z16xnor_3_2bit_gemmPjS_S_S_S_Pfiii_param_5,
	.param .u32 _Z16xnor_3_2bit_gemmPjS_S_S_S_Pfiii_param_6,
	.param .u32 _Z16xnor_3_2bit_gemmPjS_S_S_S_Pfiii_param_7,
	.param .u32 _Z16xnor_3_2bit_gemmPjS_S_S_S_Pfiii_param_8
)
{
	.reg .pred 	%p<6>;
	.reg .b32 	%r<440>;
	.reg .b32 	%f<40>;
	.reg .b64 	%rd<30>;
	// demoted variable
	.shared .align 4 .b8 _ZZ16xnor_3_2bit_gemmPjS_S_S_S_PfiiiE4A_as[1024];
	// demoted variable
	.shared .align 4 .b8 _ZZ16xnor_3_2bit_gemmPjS_S_S_S_PfiiiE4A_bs[1024];
	// demoted variable
	.shared .align 4 .b8 _ZZ16xnor_3_2bit_gemmPjS_S_S_S_PfiiiE4A_cs[1024];
	// demoted variable
	.shared .align 4 .b8 _ZZ16xnor_3_2bit_gemmPjS_S_S_S_PfiiiE4B_bs[1024];
	// demoted variable
	.shared .align 4 .b8 _ZZ16xnor_3_2bit_gemmPjS_S_S_S_PfiiiE4B_cs[1024];
	ld.param.u64 	%rd8, [_Z16xnor_3_2bit_gemmPjS_S_S_S_Pfiii_param_1];
	ld.param.u64 	%rd9, [_Z16xnor_3_2bit_gemmPjS_S_S_S_Pfiii_param_2];
	ld.param.u64 	%rd10, [_Z16xnor_3_2bit_gemmPjS_S_S_S_Pfiii_param_3];
	ld.param.u64 	%rd11, [_Z16xnor_3_2bit_gemmPjS_S_S_S_Pfiii_param_4];
	ld.param.u32 	%r29, [_Z16xnor_3_2bit_gemmPjS_S_S_S_Pfiii_param_6];
	ld.param.u32 	%r30, [_Z16xnor_3_2bit_gemmPjS_S_S_S_Pfiii_param_7];
	ld.param.u32 	%r31, [_Z16xnor_3_2bit_gemmPjS_S_S_S_Pfiii_param_8];
	mov.u32 	%r1, %ctaid.y;
	mov.u32 	%r32, %ctaid.x;
	mov.u32 	%r2, %tid.y;
	mov.u32 	%r3, %tid.x;
	shl.b32 	%r4, %r31, 4;
	shl.b32 	%r5, %r32, 4;
	setp.lt.s32 	%p1, %r30, 16;
	mov.f32 	%f34, 0f00000000;
	mov.f32 	%f35, %f34;
	mov.f32 	%f36, %f34;
	mov.f32 	%f37, %f34;
	mov.f32 	%f38, %f34;
	mov.f32 	%f39, %f34;
	@%p1 bra 	$L__BB12_4;
	ld.param.u64 	%rd28, [_Z16xnor_3_2bit_gemmPjS_S_S_S_Pfiii_param_0];
	mul.lo.s32 	%r34, %r1, %r30;
	shl.b32 	%r35, %r34, 4;
	mad.lo.s32 	%r36, %r30, %r2, %r3;
	add.s32 	%r431, %r35, %r36;
	shl.b32 	%r37, %r2, 6;
	mov.u32 	%r38, _ZZ16xnor_3_2bit_gemmPjS_S_S_S_PfiiiE4A_as;
	add.s32 	%r7, %r38, %r37;
	mov.u32 	%r39, _ZZ16xnor_3_2bit_gemmPjS_S_S_S_PfiiiE4A_bs;
	add.s32 	%r8, %r39, %r37;
	mov.u32 	%r40, _ZZ16xnor_3_2bit_gemmPjS_S_S_S_PfiiiE4A_cs;
	add.s32 	%r9, %r40, %r37;
	mad.lo.s32 	%r41, %r31, %r2, %r3;
	cvt.s64.s32 	%rd1, %r41;
	shr.s32 	%r42, %r30, 31;
	shr.u32 	%r43, %r42, 28;
	add.s32 	%r44, %r30, %r43;
	shr.s32 	%r45, %r44, 4;
	neg.s32 	%r433, %r45;
	cvta.to.global.u64 	%rd2, %rd28;
	cvta.to.global.u64 	%rd3, %rd8;
	cvta.to.global.u64 	%rd4, %rd9;
	cvta.to.global.u64 	%rd5, %rd10;
	cvta.to.global.u64 	%rd6, %rd11;
	mov.b32 	%r434, 0;
	mov.u32 	%r432, %r5;
	mov.u32 	%r435, %r434;
	mov.u32 	%r436, %r434;
	mov.u32 	%r437, %r434;
	mov.u32 	%r438, %r434;
	mov.u32 	%r439, %r434;
$L__BB12_2:
	cvt.s64.s32 	%rd13, %r432;
	mul.wide.u32 	%rd14, %r431, 4;
	add.s64 	%rd15, %rd2, %rd14;
	ld.global.u32 	%r46, [%rd15];
	shl.b32 	%r47, %r3, 2;
	add.s32 	%r48, %r7, %r47;
	st.shared.u32 	[%r48], %r46;
	add.s64 	%rd16, %rd3, %rd14;
	ld.global.u32 	%r49, [%rd16];
	add.s32 	%r50, %r8, %r47;
	st.shared.u32 	[%r50], %r49;
	add.s64 	%rd17, %rd4, %rd14;
	ld.global.u32 	%r51, [%rd17];
	add.s32 	%r52, %r9, %r47;
	st.shared.u32 	[%r52], %r51;
	add.s64 	%rd18, %rd13, %rd1;
	shl.b64 	%rd19, %rd18, 2;
	add.s64 	%rd20, %rd5, %rd19;
	ld.global.u32 	%r53, [%rd20];
	shl.b32 	%r54, %r2, 6;
	mov.u32 	%r55, _ZZ16xnor_3_2bit_gemmPjS_S_S_S_PfiiiE4B_bs;
	add.s32 	%r56, %r55, %r47;
	add.s32 	%r57, %r56, %r54;
	st.shared.u32 	[%r57], %r53;
	add.s64 	%rd21, %rd6, %rd19;
	ld.global.u32 	%r58, [%rd21];
	mov.u32 	%r59, _ZZ16xnor_3_2bit_gemmPjS_S_S_S_PfiiiE4B_cs;
	add.s32 	%r60, %r59, %r47;
	add.s32 	%r61, %r60, %r54;
	st.shared.u32 	[%r61], %r58;
	bar.sync 	0;
	ld.shared.u32 	%r62, [%r7];
	ld.shared.u32 	%r63, [%r56];
	xor.b32  	%r64, %r63, %r62;
	popc.b32 	%r65, %r64;
	add.s32 	%r66, %r65, %r439;
	ld.shared.u32 	%r67, [%r60];
	xor.b32  	%r68, %r67, %r62;
	popc.b32 	%r69, %r68;
	add.s32 	%r70, %r69, %r438;
	ld.shared.u32 	%r71, [%r8];
	xor.b32  	%r72, %r63, %r71;
	popc.b32 	%r73, %r72;
	add.s32 	%r74, %r73, %r437;
	xor.b32  	%r75, %r67, %r71;
	popc.b32 	%r76, %r75;
	add.s32 	%r77, %r76, %r436;
	ld.shared.u32 	%r78, [%r9];
	xor.b32  	%r79, %r63, %r78;
	popc.b32 	%r80, %r79;
	add.s32 	%r81, %r80, %r435;
	xor.b32  	%r82, %r67, %r78;
	popc.b32 	%r83, %r82;
	add.s32 	%r84, %r83, %r434;
	ld.shared.u32 	%r85, [%r7+4];
	ld.shared.u32 	%r86, [%r56+64];
	xor.b32  	%r87, %r86, %r85;
	popc.b32 	%r88, %r87;
	add.s32 	%r89, %r88, %r66;
	ld.shared.u32 	%r90, [%r60+64];
	xor.b32  	%r91, %r90, %r85;
	popc.b32 	%r92, %r91;
	add.s32 	%r93, %r92, %r70;
	ld.shared.u32 	%r94, [%r8+4];
	xor.b32  	%r95, %r86, %r94;
	popc.b32 	%r96, %r95;
	add.s32 	%r97, %r96, %r74;
	xor.b32  	%r98, %r90, %r94;
	popc.b32 	%r99, %r98;
	add.s32 	%r100, %r99, %r77;
	ld.shared.u32 	%r101, [%r9+4];
	xor.b32  	%r102, %r86, %r101;
	popc.b32 	%r103, %r102;
	add.s32 	%r104, %r103, %r81;
	xor.b32  	%r105, %r90, %r101;
	popc.b32 	%r106, %r105;
	add.s32 	%r107, %r106, %r84;
	ld.shared.u32 	%r108, [%r7+8];
	ld.shared.u32 	%r109, [%r56+128];
	xor.b32  	%r110, %r109, %r108;
	popc.b32 	%r111, %r110;
	add.s32 	%r112, %r111, %r89;
	ld.shared.u32 	%r113, [%r60+128];
	xor.b32  	%r114, %r113, %r108;
	popc.b32 	%r115, %r114;
	add.s32 	%r116, %r115, %r93;
	ld.shared.u32 	%r117, [%r8+8];
	xor.b32  	%r118, %r109, %r117;
	popc.b32 	%r119, %r118;
	add.s32 	%r120, %r119, %r97;
	xor.b32  	%r121, %r113, %r117;
	popc.b32 	%r122, %r121;
	add.s32 	%r123, %r122, %r100;
	ld.shared.u32 	%r124, [%r9+8];
	xor.b32  	%r125, %r109, %r124;
	popc.b32 	%r126, %r125;
	add.s32 	%r127, %r126, %r104;
	xor.b32  	%r128, %r113, %r124;
	popc.b32 	%r129, %r128;
	add.s32 	%r130, %r129, %r107;
	ld.shared.u32 	%r131, [%r7+12];
	ld.shared.u32 	%r132, [%r56+192];
	xor.b32  	%r133, %r132, %r131;
	popc.b32 	%r134, %r133;
	add.s32 	%r135, %r134, %r112;
	ld.shared.u32 	%r136, [%r60+192];
	xor.b32  	%r137, %r136, %r131;
	popc.b32 	%r138, %r137;
	add.s32 	%r139, %r138, %r116;
	ld.shared.u32 	%r140, [%r8+12];
	xor.b32  	%r141, %r132, %r140;
	popc.b32 	%r142, %r141;
	add.s32 	%r143, %r142, %r120;
	xor.b32  	%r144, %r136, %r140;
	popc.b32 	%r145, %r144;
	add.s32 	%r146, %r145, %r123;
	ld.shared.u32 	%r147, [%r9+12];
	xor.b32  	%r148, %r132, %r147;
	popc.b32 	%r149, %r148;
	add.s32 	%r150, %r149, %r127;
	xor.b32  	%r151, %r136, %r147;
	popc.b32 	%r152, %r151;
	add.s32 	%r153, %r152, %r130;
	ld.shared.u32 	%r154, [%r7+16];
	ld.shared.u32 	%r155, [%r56+256];
	xor.b32  	%r156, %r155, %r154;
	popc.b32 	%r157, %r156;
	add.s32 	%r158, %r157, %r135;
	ld.shared.u32 	%r159, [%r60+256];
	xor.b32  	%r160, %r159, %r154;
	popc.b32 	%r161, %r160;
	add.s32 	%r162, %r161, %r139;
	ld.shared.u32 	%r163, [%r8+16];
	xor.b32  	%r164, %r155, %r163;
	popc.b32 	%r165, %r164;
	add.s32 	%r166, %r165, %r143;
	xor.b32  	%r167, %r159, %r163;
	popc.b32 	%r168, %r167;
	add.s32 	%r169, %r168, %r146;
	ld.shared.u32 	%r170, [%r9+16];
	xor.b32  	%r171, %r155, %r170;
	popc.b32 	%r172, %r171;
	add.s32 	%r173, %r172, %r150;
	xor.b32  	%r174, %r159, %r170;
	popc.b32 	%r175, %r174;
	add.s32 	%r176, %r175, %r153;
	ld.shared.u32 	%r177, [%r7+20];
	ld.shared.u32 	%r178, [%r56+320];
	xor.b32  	%r179, %r178, %r177;
	popc.b32 	%r180, %r179;
	add.s32 	%r181, %r180, %r158;
	ld.shared.u32 	%r182, [%r60+320];
	xor.b32  	%r183, %r182, %r177;
	popc.b32 	%r184, %r183;
	add.s32 	%r185, %r184, %r162;
	ld.shared.u32 	%r186, [%r8+20];
	xor.b32  	%r187, %r178, %r186;
	popc.b32 	%r188, %r187;
	add.s32 	%r189, %r188, %r166;
	xor.b32  	%r190, %r182, %r186;
	popc.b32 	%r191, %r190;
	add.s32 	%r192, %r191, %r169;
	ld.shared.u32 	%r193, [%r9+20];
	xor.b32  	%r194, %r178, %r193;
	popc.b32 	%r195, %r194;
	add.s32 	%r196, %r195, %r173;
	xor.b32  	%r197, %r182, %r193;
	popc.b32 	%r198, %r197;
	add.s32 	%r199, %r198, %r176;
	ld.shared.u32 	%r200, [%r7+24];
	ld.shared.u32 	%r201, [%r56+384];
	xor.b32  	%r202, %r201, %r200;
	popc.b32 	%r203, %r202;
	add.s32 	%r204, %r203, %r181;
	ld.shared.u32 	%r205, [%r60+384];
	xor.b32  	%r206, %r205, %r200;
	popc.b32 	%r207, %r206;
	add.s32 	%r208, %r207, %r185;
	ld.shared.u32 	%r209, [%r8+24];
	xor.b32  	%r210, %r201, %r209;
	popc.b32 	%r211, %r210;
	add.s32 	%r212, %r211, %r189;
	xor.b32  	%r213, %r205, %r209;
	popc.b32 	%r214, %r213;
	add.s32 	%r215, %r214, %r192;
	ld.shared.u32 	%r216, [%r9+24];
	xor.b32  	%r217, %r201, %r216;
	popc.b32 	%r218, %r217;
	add.s32 	%r219, %r218, %r196;
	xor.b32  	%r220, %r205, %r216;
	popc.b32 	%r221, %r220;
	add.s32 	%r222, %r221, %r199;
	ld.shared.u32 	%r223, [%r7+28];
	ld.shared.u32 	%r224, [%r56+448];
	xor.b32  	%r225, %r224, %r223;
	popc.b32 	%r226, %r225;
	add.s32 	%r227, %r226, %r204;
	ld.shared.u32 	%r228, [%r60+448];
	xor.b32  	%r229, %r228, %r223;
	popc.b32 	%r230, %r229;
	add.s32 	%r231, %r230, %r208;
	ld.shared.u32 	%r232, [%r8+28];
	xor.b32  	%r233, %r224, %r232;
	popc.b32 	%r234, %r233;
	add.s32 	%r235, %r234, %r212;
	xor.b32  	%r236, %r228, %r232;
	popc.b32 	%r237, %r236;
	add.s32 	%r238, %r237, %r215;
	ld.shared.u32 	%r239, [%r9+28];
	xor.b32  	%r240, %r224, %r239;
	popc.b32 	%r241, %r240;
	add.s32 	%r242, %r241, %r219;
	xor.b32  	%r243, %r228, %r239;
	popc.b32 	%r244, %r243;
	add.s32 	%r245, %r244, %r222;
	ld.shared.u32 	%r246, [%r7+32];
	ld.shared.u32 	%r247, [%r56+512];
	xor.b32  	%r248, %r247, %r246;
	popc.b32 	%r249, %r248;
	add.s32 	%r250, %r249, %r227;
	ld.shared.u32 	%r251, [%r60+512];
	xor.b32  	%r252, %r251, %r246;
	popc.b32 	%r253, %r252;
	add.s32 	%r254, %r253, %r231;
	ld.shared.u32 	%r255, [%r8+32];
	xor.b32  	%r256, %r247, %r255;
	popc.b32 	%r257, %r256;
	add.s32 	%r258, %r257, %r235;
	xor.b32  	%r259, %r251, %r255;
	popc.b32 	%r260, %r259;
	add.s32 	%r261, %r260, %r238;
	ld.shared.u32 	%r262, [%r9+32];
	xor.b32  	%r263, %r247, %r262;
	popc.b32 	%r264, %r263;
	add.s32 	%r265, %r264, %r242;
	xor.b32  	%r266, %r251, %r262;
	popc.b32 	%r267, %r266;
	add.s32 	%r268, %r267, %r245;
	ld.shared.u32 	%r269, [%r7+36];
	ld.shared.u32 	%r270, [%r56+576];
	xor.b32  	%r271, %r270, %r269;
	popc.b32 	%r272, %r271;
	add.s32 	%r273, %r272, %r250;
	ld.shared.u32 	%r274, [%r60+576];
	xor.b32  	%r275, %r274, %r269;
	popc.b32 	%r276, %r275;
	add.s32 	%r277, %r276, %r254;
	ld.shared.u32 	%r278, [%r8+36];
	xor.b32  	%r279, %r270, %r278;
	popc.b32 	%r280, %r279;
	add.s32 	%r281, %r280, %r258;
	xor.b32  	%r282, %r274, %r278;
	popc.b32 	%r283, %r282;
	add.s32 	%r284, %r283, %r261;
	ld.shared.u32 	%r285, [%r9+36];
	xor.b32  	%r286, %r270, %r285;
	popc.b32 	%r287, %r286;
	add.s32 	%r288, %r287, %r265;
	xor.b32  	%r289, %r274, %r285;
	popc.b32 	%r290, %r289;
	add.s32 	%r291, %r290, %r268;
	ld.shared.u32 	%r292, [%r7+40];
	ld.shared.u32 	%r293, [%r56+640];
	xor.b32  	%r294, %r293, %r292;
	popc.b32 	%r295, %r294;
	add.s32 	%r296, %r295, %r273;
	ld.shared.u32 	%r297, [%r60+640];
	xor.b32  	%r298, %r297, %r292;
	popc.b32 	%r299, %r298;
	add.s32 	%r300, %r299, %r277;
	ld.shared.u32 	%r301, [%r8+40];
	xor.b32  	%r302, %r293, %r301;
	popc.b32 	%r303, %r302;
	add.s32 	%r304, %r303, %r281;
	xor.b32  	%r305, %r297, %r301;
	popc.b32 	%r306, %r305;
	add.s32 	%r307, %r306, %r284;
	ld.shared.u32 	%r308, [%r9+40];
	xor.b32  	%r309, %r293, %r308;
	popc.b32 	%r310, %r309;
	add.s32 	%r311, %r310, %r288;
	xor.b32  	%r312, %r297, %r308;
	popc.b32 	%r313, %r312;
	add.s32 	%r314, %r313, %r291;
	ld.shared.u32 	%r315, [%r7+44];
	ld.shared.u32 	%r316, [%r56+704];
	xor.b32  	%r317, %r316, %r315;
	popc.b32 	%r318, %r317;
	add.s32 	%r319, %r318, %r296;
	ld.shared.u32 	%r320, [%r60+704];
	xor.b32  	%r321, %r320, %r315;
	popc.b32 	%r322, %r321;
	add.s32 	%r323, %r322, %r300;
	ld.shared.u32 	%r324, [%r8+44];
	xor.b32  	%r325, %r316, %r324;
	popc.b32 	%r326, %r325;
	add.s32 	%r327, %r326, %r304;
	xor.b32  	%r328, %r320, %r324;
	popc.b32 	%r329, %r328;
	add.s32 	%r330, %r329, %r307;
	ld.shared.u32 	%r331, [%r9+44];
	xor.b32  	%r332, %r316, %r331;
	popc.b32 	%r333, %r332;
	add.s32 	%r334, %r333, %r311;
	xor.b32  	%r335, %r320, %r331;
	popc.b32 	%r336, %r335;
	add.s32 	%r337, %r336, %r314;
	ld.shared.u32 	%r338, [%r7+48];
	ld.shared.u32 	%r339, [%r56+768];
	xor.b32  	%r340, %r339, %r338;
	popc.b32 	%r341, %r340;
	add.s32 	%r342, %r341, %r319;
	ld.shared.u32 	%r343, [%r60+768];
	xor.b32  	%r344, %r343, %r338;
	popc.b32 	%r345, %r344;
	add.s32 	%r346, %r345, %r323;
	ld.shared.u32 	%r347, [%r8+48];
	xor.b32  	%r348, %r339, %r347;
	popc.b32 	%r349, %r348;
	add.s32 	%r350, %r349, %r327;
	xor.b32  	%r351, %r343, %r347;
	popc.b32 	%r352, %r351;
	add.s32 	%r353, %r352, %r330;
	ld.shared.u32 	%r354, [%r9+48];
	xor.b32  	%r355, %r339, %r354;
	popc.b32 	%r356, %r355;
	add.s32 	%r357, %r356, %r334;
	xor.b32  	%r358, %r343, %r354;
	popc.b32 	%r359, %r358;
	add.s32 	%r360, %r359, %r337;
	ld.shared.u32 	%r361, [%r7+52];
	ld.shared.u32 	%r362, [%r56+832];
	xor.b32  	%r363, %r362, %r361;
	popc.b32 	%r364, %r363;
	add.s32 	%r365, %r364, %r342;
	ld.shared.u32 	%r366, [%r60+832];
	xor.b32  	%r367, %r366, %r361;
	popc.b32 	%r368, %r367;
	add.s32 	%r369, %r368, %r346;
	ld.shared.u32 	%r370, [%r8+52];
	xor.b32  	%r371, %r362, %r370;
	popc.b32 	%r372, %r371;
	add.s32 	%r373, %r372, %r350;
	xor.b32  	%r374, %r366, %r370;
	popc.b32 	%r375, %r374;
	add.s32 	%r376, %r375, %r353;
	ld.shared.u32 	%r377, [%r9+52];
	xor.b32  	%r378, %r362, %r377;
	popc.b32 	%r379, %r378;
	add.s32 	%r380, %r379, %r357;
	xor.b32  	%r381, %r366, %r377;
	popc.b32 	%r382, %r381;
	add.s32 	%r383, %r382, %r360;
	ld.shared.u32 	%r384, [%r7+56];
	ld.shared.u32 	%r385, [%r56+896];
	xor.b32  	%r386, %r385, %r384;
	popc.b32 	%r387, %r386;
	add.s32 	%r388, %r387, %r365;
	ld.shared.u32 	%r389, [%r60+896];
	xor.b32  	%r390, %r389, %r384;
	popc.b32 	%r391, %r390;
	add.s32 	%r392, %r391, %r369;
	ld.shared.u32 	%r393, [%r8+56];
	xor.b32  	%r394, %r385, %r393;
	popc.b32 	%r395, %r394;
	add.s32 	%r396, %r395, %r373;
	xor.b32  	%r397, %r389, %r393;
	popc.b32 	%r398, %r397;
	add.s32 	%r399, %r398, %r376;
	ld.shared.u32 	%r400, [%r9+56];
	xor.b32  	%r401, %r385, %r400;
	popc.b32 	%r402, %r401;
	add.s32 	%r403, %r402, %r380;
	xor.b32  	%r404, %r389, %r400;
	popc.b32 	%r405, %r404;
	add.s32 	%r406, %r405, %r383;
	ld.shared.u32 	%r407, [%r7+60];
	ld.shared.u32 	%r408, [%r56+960];
	xor.b32  	%r409, %r408, %r407;
	popc.b32 	%r410, %r409;
	add.s32 	%r439, %r410, %r388;
	ld.shared.u32 	%r411, [%r60+960];
	xor.b32  	%r412, %r411, %r407;
	popc.b32 	%r413, %r412;
	add.s32 	%r438, %r413, %r392;
	ld.shared.u32 	%r414, [%r8+60];
	xor.b32  	%r415, %r408, %r414;
	popc.b32 	%r416, %r415;
	add.s32 	%r437, %r416, %r396;
	xor.b32  	%r417, %r411, %r414;
	popc.b32 	%r418, %r417;
	add.s32 	%r436, %r418, %r399;
	ld.shared.u32 	%r419, [%r9+60];
	xor.b32  	%r420, %r408, %r419;
	popc.b32 	%r421, %r420;
	add.s32 	%r435, %r421, %r403;
	xor.b32  	%r422, %r411, %r419;
	popc.b32 	%r423, %r422;
	add.s32 	%r434, %r423, %r406;
	bar.sync 	0;
	add.s32 	%r433, %r433, 1;
	setp.ne.s32 	%p2, %r433, 0;
	add.s32 	%r432, %r432, %r4;
	add.s32 	%r431, %r431, 16;
	@%p2 bra 	$L__BB12_2;
	cvt.rn.f32.u32 	%f14, %r439;
	add.f32 	%f34, %f14, %f14;
	cvt.rn.f32.u32 	%f15, %r438;
	add.f32 	%f35, %f15, %f15;
	cvt.rn.f32.u32 	%f16, %r437;
	add.f32 	%f36, %f16, %f16;
	cvt.rn.f32.u32 	%f17, %r436;
	add.f32 	%f37, %f17, %f17;
	cvt.rn.f32.u32 	%f18, %r435;
	add.f32 	%f38, %f18, %f18;
	cvt.rn.f32.u32 	%f19, %r434;
	add.f32 	%f39, %f19, %f19;
$L__BB12_4:
	add.s32 	%r424, %r5, %r3;
	setp.ge.s32 	%p3, %r424, %r31;
	shl.b32 	%r425, %r1, 4;
	add.s32 	%r426, %r425, %r2;
	setp.ge.s32 	%p4, %r426, %r29;
	or.pred  	%p5, %p3, %p4;
	@%p5 bra 	$L__BB12_6;
	ld.param.u64 	%rd29, [_Z16xnor_3_2bit_gemmPjS_S_S_S_Pfiii_param_5];
	shl.b32 	%r428, %r30, 5;
	cvt.rn.f32.s32 	%f20, %r428;
	sub.f32 	%f21, %f34, %f20;
	sub.f32 	%f22, %f35, %f20;
	sub.f32 	%f23, %f36, %f20;
	add.f32 	%f24, %f22, %f23;
	mul.f32 	%f25, %f24, 0fC0800000;
	fma.rn.f32 	%f26, %f21, 0fC1000000, %f25;
	sub.f32 	%f27, %f37, %f20;
	sub.f32 	%f28, %f38, %f20;
	add.f32 	%f29, %f27, %f28;
	add.f32 	%f30, %f29, %f29;
	sub.f32 	%f31, %f26, %f30;
	sub.f32 	%f32, %f39, %f20;
	sub.f32 	%f33, %f31, %f32;
	mad.lo.s32 	%r429, %r31, %r2, %r3;
	cvt.u64.u32 	%rd22, %r429;
	mad.lo.s32 	%r430, %r4, %r1, %r5;
	cvt.s64.s32 	%rd23, %r430;
	add.s64 	%rd24, %rd23, %rd22;
	cvta.to.global.u64 	%rd25, %rd29;
	shl.b64 	%rd26, %rd24, 2;
	add.s64 	%rd27, %rd25, %rd26;
	st.global.f32 	[%rd27], %f33;
$L__BB12_6:
	ret;

}
	// .globl	_Z16xnor_3_3bit_gemmPjS_S_S_S_S_Pfiii
.visible .entry _Z16xnor_3_3bit_gemmPjS_S_S_S_S_Pfiii(
	.param .u64 .ptr .align 1 _Z16xnor_3_3bit_gemmPjS_S_S_S_S_Pfiii_param_0,
	.param .u64 .ptr .align 1 _Z16xnor_3_3bit_gemmPjS_S_S_S_S_Pfiii_param_1,
	.param .u64 .ptr .align 1 _Z16xnor_3_3bit_gemmPjS_S_S_S_S_Pfiii_param_2,
	.param .u64 .ptr .align 1 _Z16xnor_3_3bit_gemmPjS_S_S_S_S_Pfiii_param_3,
	.param .u64 .ptr .align 1 _Z16xnor_3_3bit_gemmPjS_S_S_S_S_Pfiii_param_4,
	.param .u64 .ptr .align 1 _Z16xnor_3_3bit_gemmPjS_S_S_S_S_Pfiii_param_5,
	.param .u64 .ptr .align 1 _Z16xnor_3_3bit_gemmPjS_S_S_S_S_Pfiii_param_6,
	.param .u32 _Z16xnor_3_3bit_gemmPjS_S_S_S_S_Pfiii_param_7,
	.param .u32 _Z16xnor_3_3bit_gemmPjS_S_S_S_S_Pfiii_param_8,
	.param .u32 _Z16xnor_3_3bit_gemmPjS_S_S_S_S_Pfiii_param_9
)
{
	.reg .pred 	%p<7>;
	.reg .b32 	%r<249>;
	.reg .b32 	%f<58>;
	.reg .b64 	%rd<38>;
	// demoted variable
	.shared .align 4 .b8 _ZZ16xnor_3_3bit_gemmPjS_S_S_S_S_PfiiiE4A_as[1024];
	// demoted variable
	.shared .align 4 .b8 _ZZ16xnor_3_3bit_gemmPjS_S_S_S_S_PfiiiE4A_bs[1024];
	// demoted variable
	.shared .align 4 .b8 _ZZ16xnor_3_3bit_gemmPjS_S_S_S_S_PfiiiE4A_cs[1024];
	// demoted variable
	.shared .align 4 .b8 _ZZ16xnor_3_3bit_gemmPjS_S_S_S_S_PfiiiE4B_as[1024];
	// demoted variable
	.shared .align 4 .b8 _ZZ16xnor_3_3bit_gemmPjS_S_S_S_S_PfiiiE4B_bs[1024];
	// demoted variable
	.shared .align 4 .b8 _ZZ16xnor_3_3bit_gemmPjS_S_S_S_S_PfiiiE4B_cs[1024];
	ld.param.u32 	%r52, [_Z16xnor_3_3bit_gemmPjS_S_S_S_S_Pfiii_param_8];
	ld.param.u32 	%r53, [_Z16xnor_3_3bit_gemmPjS_S_S_S_S_Pfiii_param_9];
	mov.u32 	%r1, %ctaid.y;
	mov.u32 	%r54, %ctaid.x;
	mov.u32 	%r2, %tid.y;
	mov.u32 	%r3, %tid.x;
	shl.b32 	%r4, %r53, 4;
	shl.b32 	%r5, %r54, 4;
	setp.lt.s32 	%p1, %r52, 16;
	mov.f32 	%f49, 0f00000000;
	mov.f32 	%f50, %f49;
	mov.f32 	%f51, %f49;
	mov.f32 	%f52, %f49;
	mov.f32 	%f53, %f49;
	mov.f32 	%f54, %f49;
	mov.f32 	%f55, %f49;
	mov.f32 	%f56, %f49;
	mov.f32 	%f57, %f49;
	@%p1 bra 	$L__BB13_6;
	ld.param.u64 	%rd35, [_Z16xnor_3_3bit_gemmPjS_S_S_S_S_Pfiii_param_4];
	ld.param.u64 	%rd34, [_Z16xnor_3_3bit_gemmPjS_S_S_S_S_Pfiii_param_3];
	ld.param.u64 	%rd33, [_Z16xnor_3_3bit_gemmPjS_S_S_S_S_Pfiii_param_2];
	ld.param.u64 	%rd32, [_Z16xnor_3_3bit_gemmPjS_S_S_S_S_Pfiii_param_1];
	ld.param.u64 	%rd31, [_Z16xnor_3_3bit_gemmPjS_S_S_S_S_Pfiii_param_0];
	mul.lo.s32 	%r56, %r1, %r52;
	shl.b32 	%r57, %r56, 4;
	mad.lo.s32 	%r58, %r52, %r2, %r3;
	add.s32 	%r6, %r57, %r58;
	shl.b32 	%r59, %r2, 6;
	mov.u32 	%r60, _ZZ16xnor_3_3bit_gemmPjS_S_S_S_S_PfiiiE4A_as;
	add.s32 	%r7, %r60, %r59;
	mov.u32 	%r61, _ZZ16xnor_3_3bit_gemmPjS_S_S_S_S_PfiiiE4A_bs;
	add.s32 	%r8, %r61, %r59;
	mov.u32 	%r62, _ZZ16xnor_3_3bit_gemmPjS_S_S_S_S_PfiiiE4A_cs;
	add.s32 	%r9, %r62, %r59;
	mad.lo.s32 	%r63, %r53, %r2, %r3;
	cvt.s64.s32 	%rd1, %r63;
	shr.s32 	%r64, %r52, 31;
	shr.u32 	%r65, %r64, 28;
	add.s32 	%r66, %r52, %r65;
	shr.s32 	%r10, %r66, 4;
	cvta.to.global.u64 	%rd2, %rd31;
	cvta.to.global.u64 	%rd3, %rd32;
	cvta.to.global.u64 	%rd4, %rd33;
	cvta.to.global.u64 	%rd5, %rd34;
	cvta.to.global.u64 	%rd6, %rd35;
	mov.b32 	%r226, 0;
	mov.u32 	%r240, %r226;
	mov.u32 	%r241, %r226;
	mov.u32 	%r242, %r226;
	mov.u32 	%r243, %r226;
	mov.u32 	%r244, %r226;
	mov.u32 	%r245, %r226;
	mov.u32 	%r246, %r226;
	mov.u32 	%r247, %r226;
	mov.u32 	%r248, %r226;
$L__BB13_2:
	ld.param.u64 	%rd36, [_Z16xnor_3_3bit_gemmPjS_S_S_S_S_Pfiii_param_5];
	shl.b32 	%r68, %r3, 2;
	add.s32 	%r69, %r68, 128;
	mov.u32 	%r70, _ZZ16xnor_3_3bit_gemmPjS_S_S_S_S_PfiiiE4B_cs;
	add.s32 	%r238, %r70, %r69;
	mov.u32 	%r71, _ZZ16xnor_3_3bit_gemmPjS_S_S_S_S_PfiiiE4B_as;
	add.s32 	%r237, %r71, %r69;
	mov.u32 	%r72, _ZZ16xnor_3_3bit_gemmPjS_S_S_S_S_PfiiiE4B_bs;
	add.s32 	%r236, %r72, %r69;
	shl.b32 	%r73, %r226, 4;
	mad.lo.s32 	%r74, %r226, %r4, %r5;
	cvt.s64.s32 	%rd14, %r74;
	add.s32 	%r75, %r73, %r6;
	mul.wide.u32 	%rd15, %r75, 4;
	add.s64 	%rd16, %rd2, %rd15;
	ld.global.u32 	%r76, [%rd16];
	add.s32 	%r77, %r7, %r68;
	st.shared.u32 	[%r77], %r76;
	add.s64 	%rd17, %rd3, %rd15;
	ld.global.u32 	%r78, [%rd17];
	add.s32 	%r79, %r8, %r68;
	st.shared.u32 	[%r79], %r78;
	add.s64 	%rd18, %rd4, %rd15;
	ld.global.u32 	%r80, [%rd18];
	add.s32 	%r81, %r9, %r68;
	st.shared.u32 	[%r81], %r80;
	add.s64 	%rd19, %rd14, %rd1;
	shl.b64 	%rd20, %rd19, 2;
	add.s64 	%rd21, %rd5, %rd20;
	ld.global.u32 	%r82, [%rd21];
	shl.b32 	%r83, %r2, 6;
	add.s32 	%r84, %r71, %r83;
	add.s32 	%r85, %r84, %r68;
	st.shared.u32 	[%r85], %r82;
	add.s64 	%rd22, %rd6, %rd20;
	ld.global.u32 	%r86, [%rd22];
	add.s32 	%r87, %r72, %r83;
	add.s32 	%r88, %r87, %r68;
	st.shared.u32 	[%r88], %r86;
	cvta.to.global.u64 	%rd23, %rd36;
	add.s64 	%rd24, %rd23, %rd20;
	ld.global.u32 	%r89, [%rd24];
	add.s32 	%r90, %r70, %r83;
	add.s32 	%r91, %r90, %r68;
	st.shared.u32 	[%r91], %r89;
	bar.sync 	0;
	mov.b32 	%r239, 8;
$L__BB13_3:
	add.s32 	%r92, %r7, %r239;
	ld.shared.u32 	%r93, [%r92+-8];
	ld.shared.u32 	%r94, [%r237+-128];
	xor.b32  	%r95, %r94, %r93;
	popc.b32 	%r96, %r95;
	add.s32 	%r97, %r96, %r248;
	ld.shared.u32 	%r98, [%r236+-128];
	xor.b32  	%r99, %r98, %r93;
	popc.b32 	%r100, %r99;
	add.s32 	%r101, %r100, %r247;
	ld.shared.u32 	%r102, [%r238+-128];
	xor.b32  	%r103, %r102, %r93;
	popc.b32 	%r104, %r103;
	add.s32 	%r105, %r104, %r246;
	add.s32 	%r106, %r8, %r239;
	ld.shared.u32 	%r107, [%r106+-8];
	xor.b32  	%r108, %r94, %r107;
	popc.b32 	%r109, %r108;
	add.s32 	%r110, %r109, %r245;
	xor.b32  	%r111, %r98, %r107;
	popc.b32 	%r112, %r111;
	add.s32 	%r113, %r112, %r244;
	xor.b32  	%r114, %r102, %r107;
	popc.b32 	%r115, %r114;
	add.s32 	%r116, %r115, %r243;
	add.s32 	%r117, %r9, %r239;
	ld.shared.u32 	%r118, [%r117+-8];
	xor.b32  	%r119, %r94, %r118;
	popc.b32 	%r120, %r119;
	add.s32 	%r121, %r120, %r242;
	xor.b32  	%r122, %r98, %r118;
	popc.b32 	%r123, %r122;
	add.s32 	%r124, %r123, %r241;
	xor.b32  	%r125, %r102, %r118;
	popc.b32 	%r126, %r125;
	add.s32 	%r127, %r126, %r240;
	ld.shared.u32 	%r128, [%r92+-4];
	ld.shared.u32 	%r129, [%r237+-64];
	xor.b32  	%r130, %r129, %r128;
	popc.b32 	%r131, %r130;
	add.s32 	%r132, %r131, %r97;
	ld.shared.u32 	%r133, [%r236+-64];
	xor.b32  	%r134, %r133, %r128;
	popc.b32 	%r135, %r134;
	add.s32 	%r136, %r135, %r101;
	ld.shared.u32 	%r137, [%r238+-64];
	xor.b32  	%r138, %r137, %r128;
	popc.b32 	%r139, %r138;
	add.s32 	%r140, %r139, %r105;
	ld.shared.u32 	%r141, [%r106+-4];
	xor.b32  	%r142, %r129, %r141;
	popc.b32 	%r143, %r142;
	add.s32 	%r144, %r143, %r110;
	xor.b32  	%r145, %r133, %r141;
	popc.b32 	%r146, %r145;
	add.s32 	%r147, %r146, %r113;
	xor.b32  	%r148, %r137, %r141;
	popc.b32 	%r149, %r148;
	add.s32 	%r150, %r149, %r116;
	ld.shared.u32 	%r151, [%r117+-4];
	xor.b32  	%r152, %r129, %r151;
	popc.b32 	%r153, %r152;
	add.s32 	%r154, %r153, %r121;
	xor.b32  	%r155, %r133, %r151;
	popc.b32 	%r156, %r155;
	add.s32 	%r157, %r156, %r124;
	xor.b32  	%r158, %r137, %r151;
	popc.b32 	%r159, %r158;
	add.s32 	%r160, %r159, %r127;
	ld.shared.u32 	%r161, [%r92];
	ld.shared.u32 	%r162, [%r237];
	xor.b32  	%r163, %r162, %r161;
	popc.b32 	%r164, %r163;
	add.s32 	%r165, %r164, %r132;
	ld.shared.u32 	%r166, [%r236];
	xor.b32  	%r167, %r166, %r161;
	popc.b32 	%r168, %r167;
	add.s32 	%r169, %r168, %r136;
	ld.shared.u32 	%r170, [%r238];
	xor.b32  	%r171, %r170, %r161;
	popc.b32 	%r172, %r171;
	add.s32 	%r173, %r172, %r140;
	ld.shared.u32 	%r174, [%r106];
	xor.b32  	%r175, %r162, %r174;
	popc.b32 	%r176, %r175;
	add.s32 	%r177, %r176, %r144;
	xor.b32  	%r178, %r166, %r174;
	popc.b32 	%r179, %r178;
	add.s32 	%r180, %r179, %r147;
	xor.b32  	%r181, %r170, %r174;
	popc.b32 	%r182, %r181;
	add.s32 	%r183, %r182, %r150;
	ld.shared.u32 	%r184, [%r117];
	xor.b32  	%r185, %r162, %r184;
	popc.b32 	%r186, %r185;
	add.s32 	%r187, %r186, %r154;
	xor.b32  	%r188, %r166, %r184;
	popc.b32 	%r189, %r188;
	add.s32 	%r190, %r189, %r157;
	xor.b32  	%r191, %r170, %r184;
	popc.b32 	%r192, %r191;
	add.s32 	%r193, %r192, %r160;
	ld.shared.u32 	%r194, [%r92+4];
	ld.shared.u32 	%r195, [%r237+64];
	xor.b32  	%r196, %r195, %r194;
	popc.b32 	%r197, %r196;
	add.s32 	%r248, %r197, %r165;
	ld.shared.u32 	%r198, [%r236+64];
	xor.b32  	%r199, %r198, %r194;
	popc.b32 	%r200, %r199;
	add.s32 	%r247, %r200, %r169;
	ld.shared.u32 	%r201, [%r238+64];
	xor.b32  	%r202, %r201, %r194;
	popc.b32 	%r203, %r202;
	add.s32 	%r246, %r203, %r173;
	ld.shared.u32 	%r204, [%r106+4];
	xor.b32  	%r205, %r195, %r204;
	popc.b32 	%r206, %r205;
	add.s32 	%r245, %r206, %r177;
	xor.b32  	%r207, %r198, %r204;
	popc.b32 	%r208, %r207;
	add.s32 	%r244, %r208, %r180;
	xor.b32  	%r209, %r201, %r204;
	popc.b32 	%r210, %r209;
	add.s32 	%r243, %r210, %r183;
	ld.shared.u32 	%r211, [%r117+4];
	xor.b32  	%r212, %r195, %r211;
	popc.b32 	%r213, %r212;
	add.s32 	%r242, %r213, %r187;
	xor.b32  	%r214, %r198, %r211;
	popc.b32 	%r215, %r214;
	add.s32 	%r241, %r215, %r190;
	xor.b32  	%r216, %r201, %r211;
	popc.b32 	%r217, %r216;
	add.s32 	%r240, %r217, %r193;
	add.s32 	%r239, %r239, 16;
	add.s32 	%r238, %r238, 256;
	add.s32 	%r237, %r237, 256;
	add.s32 	%r236, %r236, 256;
	setp.ne.s32 	%p2, %r239, 72;
	@%p2 bra 	$L__BB13_3;
	bar.sync 	0;
	add.s32 	%r226, %r226, 1;
	setp.ne.s32 	%p3, %r226, %r10;
	@%p3 bra 	$L__BB13_2;
	cvt.rn.f32.u32 	%f20, %r248;
	add.f32 	%f49, %f20, %f20;
	cvt.rn.f32.u32 	%f21, %r247;
	add.f32 	%f50, %f21, %f21;
	cvt.rn.f32.u32 	%f22, %r245;
	add.f32 	%f52, %f22, %f22;
	cvt.rn.f32.u32 	%f23, %r246;
	add.f32 	%f51, %f23, %f23;
	cvt.rn.f32.u32 	%f24, %r244;
	add.f32 	%f53, %f24, %f24;
	cvt.rn.f32.u32 	%f25, %r242;
	add.f32 	%f55, %f25, %f25;
	cvt.rn.f32.u32 	%f26, %r243;
	add.f32 	%f54, %f26, %f26;
	cvt.rn.f32.u32 	%f27, %r241;
	add.f32 	%f56, %f27, %f27;
	cvt.rn.f32.u32 	%f28, %r240;
	add.f32 	%f57, %f28, %f28;
$L__BB13_6:
	ld.param.u32 	%r225, [_Z16xnor_3_3bit_gemmPjS_S_S_S_S_Pfiii_param_7];
	add.s32 	%r218, %r5, %r3;
	setp.ge.s32 	%p4, %r218, %r53;
	shl.b32 	%r219, %r1, 4;
	add.s32 	%r220, %r219, %r2;
	setp.ge.s32 	%p5, %r220, %r225;
	or.pred  	%p6, %p4, %p5;
	@%p6 bra 	$L__BB13_8;
	ld.param.u64 	%rd37, [_Z16xnor_3_3bit_gemmPjS_S_S_S_S_Pfiii_param_6];
	shl.b32 	%r222, %r52, 5;
	cvt.rn.f32.s32 	%f29, %r222;
	sub.f32 	%f30, %f49, %f29;
	sub.f32 	%f31, %f50, %f29;
	sub.f32 	%f32, %f52, %f29;
	add.f32 	%f33, %f31, %f32;
	mul.f32 	%f34, %f33, 0fC1000000;
	fma.rn.f32 	%f35, %f30, 0fC1800000, %f34;
	sub.f32 	%f36, %f51, %f29;
	sub.f32 	%f37, %f53, %f29;
	add.f32 	%f38, %f36, %f37;
	sub.f32 	%f39, %f55, %f29;
	add.f32 	%f40, %f38, %f39;
	fma.rn.f32 	%f41, %f40, 0fC0800000, %f35;
	sub.f32 	%f42, %f54, %f29;
	sub.f32 	%f43, %f56, %f29;
	add.f32 	%f44, %f42, %f43;
	add.f32 	%f45, %f44, %f44;
	sub.f32 	%f46, %f41, %f45;
	sub.f32 	%f47, %f57, %f29;
	sub.f32 	%f48, %f46, %f47;
	mad.lo.s32 	%r223, %r53, %r2, %r3;
	cvt.u64.u32 	%rd25, %r223;
	mad.lo.s32 	%r224, %r4, %r1, %r5;
	cvt.s64.s32 	%rd26, %r224;
	add.s64 	%rd27, %rd26, %rd25;
	cvta.to.global.u64 	%rd28, %rd37;
	shl.b64 	%rd29, %rd27, 2;
	add.s64 	%rd30, %rd28, %rd29;
	st.global.f32 	[%rd30], %f48;
$L__BB13_8:
	ret;

}
	// .globl	_Z16xnor_4_1bit_gemmPjS_S_S_S_Pfiii
.visible .entry _Z16xnor_4_1bit_gemmPjS_S_S_S_Pfiii(
	.param .u64 .ptr .align 1 _Z16xnor_4_1bit_gemmPjS_S_S_S_Pfiii_param_0,
	.param .u64 .ptr .align 1 _Z16xnor_4_1bit_gemmPjS_S_S_S_Pfiii_param_1,
	.param .u64 .ptr .align 1 _Z16xnor_4_1bit_gemmPjS_S_S_S_Pfiii_param_2,
	.param .u64 .ptr .align 1 _Z16xnor_4_1bit_gemmPjS_S_S_S_Pfiii_param_3,
	.param .u64 .ptr .align 1 _Z16xnor_4_1bit_gemmPjS_S_S_S_Pfiii_param_4,
	.param .u64 .ptr .align 1 _Z16xnor_4_1bit_gemmPjS_S_S_S_Pfiii_param_5,
	.param .u32 _Z16xnor_4_1bit_gemmPjS_S_S_S_Pfiii_param_6,
	.param .u32 _Z16xnor_4_1bit_gemmPjS_S_S_S_Pfiii_param_7,
	.param .u32 _Z16xnor_4_1bit_gemmPjS_S_S_S_Pfiii_param_8
)
{
	.reg .pred 	%p<6>;
	.reg .b32 	%r<340>;
	.reg .b32 	%f<28>;
	.reg .b64 	%rd<30>;
	// demoted variable
	.shared .align 4 .b8 _ZZ16xnor_4_1bit_gemmPjS_S_S_S_PfiiiE4A_as[1024];
	// demoted variable
	.shared .align 4 .b8 _ZZ16xnor_4_1bit_gemmPjS_S_S_S_PfiiiE4A_bs[1024];
	// demoted variable
	.shared .align 4 .b8 _ZZ16xnor_4_1bit_gemmPjS_S_S_S_PfiiiE4A_cs[1024];
	// demoted variable
	.shared .align 4 .b8 _ZZ16xnor_4_1bit_gemmPjS_S_S_S_PfiiiE4A_ds[1024];
	// demoted variable
	.shared .align 4 .b8 _ZZ16xnor_4_1bit_gemmPjS_S_S_S_PfiiiE4B_ds[1024];
	ld.param.u64 	%rd8, [_Z16xnor_4_1bit_gemmPjS_S_S_S_Pfiii_param_1];
	ld.param.u64 	%rd9, [_Z16xnor_4_1bit_gemmPjS_S_S_S_Pfiii_param_2];
	ld.param.u64 	%rd10, [_Z16xnor_4_1bit_gemmPjS_S_S_S_Pfiii_param_3];
	ld.param.u64 	%rd11, [_Z16xnor_4_1bit_gemmPjS_S_S_S_Pfiii_param_4];
	ld.param.u32 	%r26, [_Z16xnor_4_1bit_gemmPjS_S_S_S_Pfiii_param_6];
	ld.param.u32 	%r27, [_Z16xnor_4_1bit_gemmPjS_S_S_S_Pfiii_param_7];
	ld.param.u32 	%r28, [_Z16xnor_4_1bit_gemmPjS_S_S_S_Pfiii_param_8];
	mov.u32 	%r1, %ctaid.y;
	mov.u32 	%r29, %ctaid.x;
	mov.u32 	%r2, %tid.y;
	mov.u32 	%r3, %tid.x;
	shl.b32 	%r4, %r28, 4;
	shl.b32 	%r5, %r29, 4;
	setp.lt.s32 	%p1, %r27, 16;
	mov.f32 	%f24, 0f00000000;
	mov.f32 	%f25, %f24;
	mov.f32 	%f26, %f24;
	mov.f32 	%f27, %f24;
	@%p1 bra 	$L__BB14_4;
	ld.param.u64 	%rd28, [_Z16xnor_4_1bit_gemmPjS_S_S_S_Pfiii_param_0];
	mul.lo.s32 	%r31, %r1, %r27;
	shl.b32 	%r32, %r31, 4;
	mad.lo.s32 	%r33, %r27, %r2, %r3;
	add.s32 	%r333, %r32, %r33;
	shl.b32 	%r34, %r2, 6;
	mov.u32 	%r35, _ZZ16xnor_4_1bit_gemmPjS_S_S_S_PfiiiE4A_as;
	add.s32 	%r7, %r35, %r34;
	mov.u32 	%r36, _ZZ16xnor_4_1bit_gemmPjS_S_S_S_PfiiiE4A_bs;
	add.s32 	%r8, %r36, %r34;
	mov.u32 	%r37, _ZZ16xnor_4_1bit_gemmPjS_S_S_S_PfiiiE4A_cs;
	add.s32 	%r9, %r37, %r34;
	mov.u32 	%r38, _ZZ16xnor_4_1bit_gemmPjS_S_S_S_PfiiiE4A_ds;
	add.s32 	%r10, %r38, %r34;
	mad.lo.s32 	%r39, %r28, %r2, %r3;
	cvt.s64.s32 	%rd1, %r39;
	shr.s32 	%r40, %r27, 31;
	shr.u32 	%r41, %r40, 28;
	add.s32 	%r42, %r27, %r41;
	shr.s32 	%r43, %r42, 4;
	neg.s32 	%r335, %r43;
	cvta.to.global.u64 	%rd2, %rd28;
	cvta.to.global.u64 	%rd3, %rd8;
	cvta.to.global.u64 	%rd4, %rd9;
	cvta.to.global.u64 	%rd5, %rd10;
	cvta.to.global.u64 	%rd6, %rd11;
	mov.b32 	%r336, 0;
	mov.u32 	%r334, %r5;
	mov.u32 	%r337, %r336;
	mov.u32 	%r338, %r336;
	mov.u32 	%r339, %r336;
$L__BB14_2:
	cvt.s64.s32 	%rd13, %r334;
	mul.wide.u32 	%rd14, %r333, 4;
	add.s64 	%rd15, %rd2, %rd14;
	ld.global.u32 	%r44, [%rd15];
	shl.b32 	%r45, %r3, 2;
	add.s32 	%r46, %r7, %r45;
	st.shared.u32 	[%r46], %r44;
	add.s64 	%rd16, %rd3, %rd14;
	ld.global.u32 	%r47, [%rd16];
	add.s32 	%r48, %r8, %r45;
	st.shared.u32 	[%r48], %r47;
	add.s64 	%rd17, %rd4, %rd14;
	ld.global.u32 	%r49, [%rd17];
	add.s32 	%r50, %r9, %r45;
	st.shared.u32 	[%r50], %r49;
	add.s64 	%rd18, %rd5, %rd14;
	ld.global.u32 	%r51, [%rd18];
	add.s32 	%r52, %r10, %r45;
	st.shared.u32 	[%r52], %r51;
	add.s64 	%rd19, %rd13, %rd1;
	shl.b64 	%rd20, %rd19, 2;
	add.s64 	%rd21, %rd6, %rd20;
	ld.global.u32 	%r53, [%rd21];
	shl.b32 	%r54, %r2, 6;
	mov.u32 	%r55, _ZZ16xnor_4_1bit_gemmPjS_S_S_S_PfiiiE4B_ds;
	add.s32 	%r56, %r55, %r45;
	add.s32 	%r57, %r56, %r54;
	st.shared.u32 	[%r57], %r53;
	bar.sync 	0;
	ld.shared.u32 	%r58, [%r7];
	ld.shared.u32 	%r59, [%r56];
	xor.b32  	%r60, %r59, %r58;
	popc.b32 	%r61, %r60;
	add.s32 	%r62, %r61, %r339;
	ld.shared.u32 	%r63, [%r8];
	xor.b32  	%r64, %r63, %r59;
	popc.b32 	%r65, %r64;
	add.s32 	%r66, %r65, %r338;
	ld.shared.u32 	%r67, [%r9];
	xor.b32  	%r68, %r59, %r67;
	popc.b32 	%r69, %r68;
	add.s32 	%r70, %r69, %r337;
	ld.shared.u32 	%r71, [%r10];
	xor.b32  	%r72, %r71, %r59;
	popc.b32 	%r73, %r72;
	add.s32 	%r74, %r73, %r336;
	ld.shared.u32 	%r75, [%r7+4];
	ld.shared.u32 	%r76, [%r56+64];
	xor.b32  	%r77, %r76, %r75;
	popc.b32 	%r78, %r77;
	add.s32 	%r79, %r78, %r62;
	ld.shared.u32 	%r80, [%r8+4];
	xor.b32  	%r81, %r80, %r76;
	popc.b32 	%r82, %r81;
	add.s32 	%r83, %r82, %r66;
	ld.shared.u32 	%r84, [%r9+4];
	xor.b32  	%r85, %r76, %r84;
	popc.b32 	%r86, %r85;
	add.s32 	%r87, %r86, %r70;
	ld.shared.u32 	%r88, [%r10+4];
	xor.b32  	%r89, %r88, %r76;
	popc.b32 	%r90, %r89;
	add.s32 	%r91, %r90, %r74;
	ld.shared.u32 	%r92, [%r7+8];
	ld.shared.u32 	%r93, [%r56+128];
	xor.b32  	%r94, %r93, %r92;
	popc.b32 	%r95, %r94;
	add.s32 	%r96, %r95, %r79;
	ld.shared.u32 	%r97, [%r8+8];
	xor.b32  	%r98, %r97, %r93;
	popc.b32 	%r99, %r98;
	add.s32 	%r100, %r99, %r83;
	ld.shared.u32 	%r101, [%r9+8];
	xor.b32  	%r102, %r93, %r101;
	popc.b32 	%r103, %r102;
	add.s32 	%r104, %r103, %r87;
	ld.shared.u32 	%r105, [%r10+8];
	xor.b32  	%r106, %r105, %r93;
	popc.b32 	%r107, %r106;
	add.s32 	%r108, %r107, %r91;
	ld.shared.u32 	%r109, [%r7+12];
	ld.shared.u32 	%r110, [%r56+192];
	xor.b32  	%r111, %r110, %r109;
	popc.b32 	%r112, %r111;
	add.s32 	%r113, %r112, %r96;
	ld.shared.u32 	%r114, [%r8+12];
	xor.b32  	%r115, %r114, %r110;
	popc.b32 	%r116, %r115;
	add.s32 	%r117, %r116, %r100;
	ld.shared.u32 	%r118, [%r9+12];
	xor.b32  	%r119, %r110, %r118;
	popc.b32 	%r120, %r119;
	add.s32 	%r121, %r120, %r104;
	ld.shared.u32 	%r122, [%r10+12];
	xor.b32  	%r123, %r122, %r110;
	popc.b32 	%r124, %r123;
	add.s32 	%r125, %r124, %r108;
	ld.shared.u32 	%r126, [%r7+16];
	ld.shared.u32 	%r127, [%r56+256];
	xor.b32  	%r128, %r127, %r126;
	popc.b32 	%r129, %r128;
	add.s32 	%r130, %r129, %r113;
	ld.shared.u32 	%r131, [%r8+16];
	xor.b32  	%r132, %r131, %r127;
	popc.b32 	%r133, %r132;
	add.s32 	%r134, %r133, %r117;
	ld.shared.u32 	%r135, [%r9+16];
	xor.b32  	%r136, %r127, %r135;
	popc.b32 	%r137, %r136;
	add.s32 	%r138, %r137, %r121;
	ld.shared.u32 	%r139, [%r10+16];
	xor.b32  	%r140, %r139, %r127;
	popc.b32 	%r141, %r140;
	add.s32 	%r142, %r141, %r125;
	ld.shared.u32 	%r143, [%r7+20];
	ld.shared.u32 	%r144, [%r56+320];
	xor.b32  	%r145, %r144, %r143;
	popc.b32 	%r146, %r145;
	add.s32 	%r147, %r146, %r130;
	ld.shared.u32 	%r148, [%r8+20];
	xor.b32  	%r149, %r148, %r144;
	popc.b32 	%r150, %r149;
	add.s32 	%r151, %r150, %r134;
	ld.shared.u32 	%r152, [%r9+20];
	xor.b32  	%r153, %r144, %r152;
	popc.b32 	%r154, %r153;
	add.s32 	%r155, %r154, %r138;
	ld.shared.u32 	%r156, [%r10+20];
	xor.b32  	%r157, %r156, %r144;
	popc.b32 	%r158, %r157;
	add.s32 	%r159, %r158, %r142;
	ld.shared.u32 	%r160, [%r7+24];
	ld.shared.u32 	%r161, [%r56+384];
	xor.b32  	%r162, %r161, %r160;
	popc.b32 	%r163, %r162;
	add.s32 	%r164, %r163, %r147;
	ld.shared.u32 	%r165, [%r8+24];
	xor.b32  	%r166, %r165, %r161;
	popc.b32 	%r167, %r166;
	add.s32 	%r168, %r167, %r151;
	ld.shared.u32 	%r169, [%r9+24];
	xor.b32  	%r170, %r161, %r169;
	popc.b32 	%r171, %r170;
	add.s32 	%r172, %r171, %r155;
	ld.shared.u32 	%r173, [%r10+24];
	xor.b32  	%r174, %r173, %r161;
	popc.b32 	%r175, %r174;
	add.s32 	%r176, %r175, %r159;
	ld.shared.u32 	%r177, [%r7+28];
	ld.shared.u32 	%r178, [%r56+448];
	xor.b32  	%r179, %r178, %r177;
	popc.b32 	%r180, %r179;
	add.s32 	%r181, %r180, %r164;
	ld.shared.u32 	%r182, [%r8+28];
	xor.b32  	%r183, %r182, %r178;
	popc.b32 	%r184, %r183;
	add.s32 	%r185, %r184, %r168;
	ld.shared.u32 	%r186, [%r9+28];
	xor.b32  	%r187, %r178, %r186;
	popc.b32 	%r188, %r187;
	add.s32 	%r189, %r188, %r172;
	ld.shared.u32 	%r190, [%r10+28];
	xor.b32  	%r191, %r190, %r178;
	popc.b32 	%r192, %r191;
	add.s32 	%r193, %r192, %r176;
	ld.shared.u32 	%r194, [%r7+32];
	ld.shared.u32 	%r195, [%r56+512];
	xor.b32  	%r196, %r195, %r194;
	popc.b32 	%r197, %r196;
	add.s32 	%r198, %r197, %r181;
	ld.shared.u32 	%r199, [%r8+32];
	xor.b32  	%r200, %r199, %r195;
	popc.b32 	%r201, %r200;
	add.s32 	%r202, %r201, %r185;
	ld.shared.u32 	%r203, [%r9+32];
	xor.b32  	%r204, %r195, %r203;
	popc.b32 	%r205, %r204;
	add.s32 	%r206, %r205, %r189;
	ld.shared.u32 	%r207, [%r10+32];
	xor.b32  	%r208, %r207, %r195;
	popc.b32 	%r209, %r208;
	add.s32 	%r210, %r209, %r193;
	ld.shared.u32 	%r211, [%r7+36];
	ld.shared.u32 	%r212, [%r56+576];
	xor.b32  	%r213, %r212, %r211;
	popc.b32 	%r214, %r213;
	add.s32 	%r215, %r214, %r198;
	ld.shared.u32 	%r216, [%r8+36];
	xor.b32  	%r217, %r216, %r212;
	popc.b32 	%r218, %r217;
	add.s32 	%r219, %r218, %r202;
	ld.shared.u32 	%r220, [%r9+36];
	xor.b32  	%r221, %r212, %r220;
	popc.b32 	%r222, %r221;
	add.s32 	%r223, %r222, %r206;
	ld.shared.u32 	%r224, [%r10+36];
	xor.b32  	%r225, %r224, %r212;
	popc.b32 	%r226, %r225;
	add.s32 	%r227, %r226, %r210;
	ld.shared.u32 	%r228, [%r7+40];
	ld.shared.u32 	%r229, [%r56+640];
	xor.b32  	%r230, %r229, %r228;
	popc.b32 	%r231, %r230;
	add.s32 	%r232, %r231, %r215;
	ld.shared.u32 	%r233, [%r8+40];
	xor.b32  	%r234, %r233, %r229;
	popc.b32 	%r235, %r234;
	add.s32 	%r236, %r235, %r219;
	ld.shared.u32 	%r237, [%r9+40];
	xor.b32  	%r238, %r229, %r237;
	popc.b32 	%r239, %r238;
	add.s32 	%r240, %r239, %r223;
	ld.shared.u32 	%r241, [%r10+40];
	xor.b32  	%r242, %r241, %r229;
	popc.b32 	%r243, %r242;
	add.s32 	%r244, %r243, %r227;
	ld.shared.u32 	%r245, [%r7+44];
	ld.shared.u32 	%r246, [%r56+704];
	xor.b32  	%r247, %r246, %r245;
	popc.b32 	%r248, %r247;
	add.s32 	%r249, %r248, %r232;
	ld.shared.u32 	%r250, [%r8+44];
	xor.b32  	%r251, %r250, %r246;
	popc.b32 	%r252, %r251;
	add.s32 	%r253, %r252, %r236;
	ld.shared.u32 	%r254, [%r9+44];
	xor.b32  	%r255, %r246, %r254;
	popc.b32 	%r256, %r255;
	add.s32 	%r257, %r256, %r240;
	ld.shared.u32 	%r258, [%r10+44];
	xor.b32  	%r259, %r258, %r246;
	popc.b32 	%r260, %r259;
	add.s32 	%r261, %r260, %r244;
	ld.shared.u32 	%r262, [%r7+48];
	ld.shared.u32 	%r263, [%r56+768];
	xor.b32  	%r264, %r263, %r262;
	popc.b32 	%r265, %r264;
	add.s32 	%r266, %r265, %r249;
	ld.shared.u32 	%r267, [%r8+48];
	xor.b32  	%r268, %r267, %r263;
	popc.b32 	%r269, %r268;
	add.s32 	%r270, %r269, %r253;
	ld.shared.u32 	%r271, [%r9+48];
	xor.b32  	%r272, %r263, %r271;
	popc.b32 	%r273, %r272;
	add.s32 	%r274, %r273, %r257;
	ld.shared.u32 	%r275, [%r10+48];
	xor.b32  	%r276, %r275, %r263;
	popc.b32 	%r277, %r276;
	add.s32 	%r278, %r277, %r261;
	ld.shared.u32 	%r279, [%r7+52];
	ld.shared.u32 	%r280, [%r56+832];
	xor.b32  	%r281, %r280, %r279;
	popc.b32 	%r282, %r281;
	add.s32 	%r283, %r282, %r266;
	ld.shared.u32 	%r284, [%r8+52];
	xor.b32  	%r285, %r284, %r280;
	popc.b32 	%r286, %r285;
	add.s32 	%r287, %r286, %r270;
	ld.shared.u32 	%r288, [%r9+52];
	xor.b32  	%r289, %r280, %r288;
	popc.b32 	%r290, %r289;
	add.s32 	%r291, %r290, %r274;
	ld.shared.u32 	%r292, [%r10+52];
	xor.b32  	%r293, %r292, %r280;
	popc.b32 	%r294, %r293;
	add.s32 	%r295, %r294, %r278;
	ld.shared.u32 	%r296, [%r7+56];
	ld.shared.u32 	%r297, [%r56+896];
	xor.b32  	%r298, %r297, %r296;
	popc.b32 	%r299, %r298;
	add.s32 	%r300, %r299, %r283;
	ld.shared.u32 	%r301, [%r8+56];
	xor.b32  	%r302, %r301, %r297;
	popc.b32 	%r303, %r302;
	add.s32 	%r304, %r303, %r287;
	ld.shared.u32 	%r305, [%r9+56];
	xor.b32  	%r306, %r297, %r305;
	popc.b32 	%r307, %r306;
	add.s32 	%r308, %r307, %r291;
	ld.shared.u32 	%r309, [%r10+56];
	xor.b32  	%r310, %r309, %r297;
	popc.b32 	%r311, %r310;
	add.s32 	%r312, %r311, %r295;
	ld.shared.u32 	%r313, [%r7+60];
	ld.shared.u32 	%r314, [%r56+960];
	xor.b32  	%r315, %r314, %r313;
	popc.b32 	%r316, %r315;
	add.s32 	%r339, %r316, %r300;
	ld.shared.u32 	%r317, [%r8+60];
	xor.b32  	%r318, %r317, %r314;
	popc.b32 	%r319, %r318;
	add.s32 	%r338, %r319, %r304;
	ld.shared.u32 	%r320, [%r9+60];
	xor.b32  	%r321, %r314, %r320;
	popc.b32 	%r322, %r321;
	add.s32 	%r337, %r322, %r308;
	ld.shared.u32 	%r323, [%r10+60];
	xor.b32  	%r324, %r323, %r314;
	popc.b32 	%r325, %r324;
	add.s32 	%r336, %r325, %r312;
	bar.sync 	0;
	add.s32 	%r335, %r335, 1;
	setp.ne.s32 	%p2, %r335, 0;
	add.s32 	%r334, %r334, %r4;
	add.s32 	%r333, %r333, 16;
	@%p2 bra 	$L__BB14_2;
	cvt.rn.f32.u32 	%f10, %r339;
	add.f32 	%f24, %f10, %f10;
	cvt.rn.f32.u32 	%f11, %r338;
	add.f32 	%f25, %f11, %f11;
	cvt.rn.f32.u32 	%f12, %r337;
	add.f32 	%f26, %f12, %f12;
	cvt.rn.f32.u32 	%f13, %r336;
	add.f32 	%f27, %f13, %f13;
$L__BB14_4:
	add.s32 	%r326, %r5, %r3;
	setp.ge.s32 	%p3, %r326, %r28;
	shl.b32 	%r327, %r1, 4;
	add.s32 	%r328, %r327, %r2;
	setp.ge.s32 	%p4, %r328, %r26;
	or.pred  	%p5, %p3, %p4;
	@%p5 bra 	$L__BB14_6;
	ld.param.u64 	%rd29, [_Z16xnor_4_1bit_gemmPjS_S_S_S_Pfiii_param_5];
	shl.b32 	%r330, %r27, 5;
	cvt.rn.f32.s32 	%f14, %r330;
	sub.f32 	%f15, %f24, %f14;
	sub.f32 	%f16, %f25, %f14;
	mul.f32 	%f17, %f16, 0fC0800000;
	fma.rn.f32 	%f18, %f15, 0fC1000000, %f17;
	sub.f32 	%f19, %f26, %f14;
	add.f32 	%f20, %f19, %f19;
	sub.f32 	%f21, %f18, %f20;
	sub.f32 	%f22, %f27, %f14;
	sub.f32 	%f23, %f21, %f22;
	mad.lo.s32 	%r331, %r28, %r2, %r3;
	cvt.u64.u32 	%rd22, %r331;
	mad.lo.s32 	%r332, %r4, %r1, %r5;
	cvt.s64.s32 	%rd23, %r332;
	add.s64 	%rd24, %rd23, %rd22;
	cvta.to.global.u64 	%rd25, %rd29;
	shl.b64 	%rd26, %rd24, 2;
	add.s64 	%rd27, %rd25, %rd26;
	st.global.f32 	[%rd27], %f23;
$L__BB14_6:
	ret;

}
	// .globl	_Z16xnor_4_2bit_gemmPjS_S_S_S_S_Pfiii
.visible .entry _Z16xnor_4_2bit_gemmPjS_S_S_S_S_Pfiii(
	.param .u64 .ptr .align 1 _Z16xnor_4_2bit_gemmPjS_S_S_S_S_Pfiii_param_0,
	.param .u64 .ptr .align 1 _Z16xnor_4_2bit_gemmPjS_S_S_S_S_Pfiii_param_1,
	.param .u64 .ptr .align 1 _Z16xnor_4_2bit_gemmPjS_S_S_S_S_Pfiii_param_2,
	.param .u64 .ptr .align 1 _Z16xnor_4_2bit_gemmPjS_S_S_S_S_Pfiii_param_3,
	.param .u64 .ptr .align 1 _Z16xnor_4_2bit_gemmPjS_S_S_S_S_Pfiii_param_4,
	.param .u64 .ptr .align 1 _Z16xnor_4_2bit_gemmPjS_S_S_S_S_Pfiii_param_5,
	.param .u64 .ptr .align 1 _Z16xnor_4_2bit_gemmPjS_S_S_S_S_Pfiii_param_6,
	.param .u32 _Z16xnor_4_2bit_gemmPjS_S_S_S_S_Pfiii_param_7,
	.param .u32 _Z16xnor_4_2bit_gemmPjS_S_S_S_S_Pfiii_param_8,
	.param .u32 _Z16xnor_4_2bit_gemmPjS_S_S_S_S_Pfiii_param_9
)
{
	.reg .pred 	%p<6>;
	.reg .b32 	%r<560>;
	.reg .b32 	%f<52>;
	.reg .b64 	%rd<32>;
	// demoted variable
	.shared .align 4 .b8 _ZZ16xnor_4_2bit_gemmPjS_S_S_S_S_PfiiiE4A_as[1024];
	// demoted variable
	.shared .align 4 .b8 _ZZ16xnor_4_2bit_gemmPjS_S_S_S_S_PfiiiE4A_bs[1024];
	// demoted variable
	.shared .align 4 .b8 _ZZ16xnor_4_2bit_gemmPjS_S_S_S_S_PfiiiE4A_cs[1024];
	// demoted variable
	.shared .align 4 .b8 _ZZ16xnor_4_2bit_gemmPjS_S_S_S_S_PfiiiE4A_ds[1024];
	// demoted variable
	.shared .align 4 .b8 _ZZ16xnor_4_2bit_gemmPjS_S_S_S_S_PfiiiE4B_as[1024];
	// demoted variable
	.shared .align 4 .b8 _ZZ16xnor_4_2bit_gemmPjS_S_S_S_S_PfiiiE4B_bs[1024];
	ld.param.u64 	%rd8, [_Z16xnor_4_2bit_gemmPjS_S_S_S_S_Pfiii_param_0];
	ld.param.u64 	%rd9, [_Z16xnor_4_2bit_gemmPjS_S_S_S_S_Pfiii_param_1];
	ld.param.u64 	%rd10, [_Z16xnor_4_2bit_gemmPjS_S_S_S_S_Pfiii_param_2];
	ld.param.u64 	%rd11, [_Z16xnor_4_2bit_gemmPjS_S_S_S_S_Pfiii_param_3];
	ld.param.u64 	%rd12, [_Z16xnor_4_2bit_gemmPjS_S_S_S_S_Pfiii_param_4];
	ld.param.u64 	%rd13, [_Z16xnor_4_2bit_gemmPjS_S_S_S_S_Pfiii_param_5];
	ld.param.u32 	%r34, [_Z16xnor_4_2bit_gemmPjS_S_S_S_S_Pfiii_param_7];
	ld.param.u32 	%r35, [_Z16xnor_4_2bit_gemmPjS_S_S_S_S_Pfiii_param_8];
	ld.param.u32 	%r36, [_Z16xnor_4_2bit_gemmPjS_S_S_S_S_Pfiii_param_9];
	mov.u32 	%r1, %ctaid.y;
	mov.u32 	%r37, %ctaid.x;
	mov.u32 	%r2, %tid.y;
	mov.u32 	%r3, %tid.x;
	shl.b32 	%r4, %r36, 4;
	shl.b32 	%r5, %r37, 4;
	setp.lt.s32 	%p1, %r35, 16;
	mov.f32 	%f44, 0f00000000;
	mov.f32 	%f45, %f44;
	mov.f32 	%f46, %f44;
	mov.f32 	%f47, %f44;
	mov.f32 	%f48, %f44;
	mov.f32 	%f49, %f44;
	mov.f32 	%f50, %f44;
	mov.f32 	%f51, %f44;
	@%p1 bra 	$L__BB15_4;
	mul.lo.s32 	%r39, %r1, %r35;
	shl.b32 	%r40, %r39, 4;
	mad.lo.s32 	%r41, %r35, %r2, %r3;
	add.s32 	%r549, %r40, %r41;
	shl.b32 	%r42, %r2, 6;
	mov.u32 	%r43, _ZZ16xnor_4_2bit_gemmPjS_S_S_S_S_PfiiiE4A_as;
	add.s32 	%r7, %r43, %r42;
	mov.u32 	%r44, _ZZ16xnor_4_2bit_gemmPjS_S_S_S_S_PfiiiE4A_bs;
	add.s32 	%r8, %r44, %r42;
	mov.u32 	%r45, _ZZ16xnor_4_2bit_gemmPjS_S_S_S_S_PfiiiE4A_cs;
	add.s32 	%r9, %r45, %r42;
	mov.u32 	%r46, _ZZ16xnor_4_2bit_gemmPjS_S_S_S_S_PfiiiE4A_ds;
	add.s32 	%r10, %r46, %r42;
	mad.lo.s32 	%r47, %r36, %r2, %r3;
	cvt.s64.s32 	%rd1, %r47;
	shr.s32 	%r48, %r35, 31;
	shr.u32 	%r49, %r48, 28;
	add.s32 	%r50, %r35, %r49;
	shr.s32 	%r51, %r50, 4;
	neg.s32 	%r551, %r51;
	cvta.to.global.u64 	%rd2, %rd8;
	cvta.to.global.u64 	%rd3, %rd9;
	cvta.to.global.u64 	%rd4, %rd10;
	cvta.to.global.u64 	%rd5, %rd11;
	cvta.to.global.u64 	%rd6, %rd12;
	cvta.to.global.u64 	%rd7, %rd13;
	mov.b32 	%r552, 0;
	mov.u32 	%r550, %r5;
	mov.u32 	%r553, %r552;
	mov.u32 	%r554, %r552;
	mov.u32 	%r555, %r552;
	mov.u32 	%r556, %r552;
	mov.u32 	%r557, %r552;
	mov.u32 	%r558, %r552;
	mov.u32 	%r559, %r552;
$L__BB15_2:
	cvt.s64.s32 	%rd15, %r550;
	mul.wide.u32 	%rd16, %r549, 4;
	add.s64 	%rd17, %rd2, %rd16;
	ld.global.u32 	%r52, [%rd17];
	shl.b32 	%r53, %r3, 2;
	add.s32 	%r54, %r7, %r53;
	st.shared.u32 	[%r54], %r52;
	add.s64 	%rd18, %rd3, %rd16;
	ld.global.u32 	%r55, [%rd18];
	add.s32 	%r56, %r8, %r53;
	st.shared.u32 	[%r56], %r55;
	add.s64 	%rd19, %rd4, %rd16;
	ld.global.u32 	%r57, [%rd19];
	add.s32 	%r58, %r9, %r53;
	st.shared.u32 	[%r58], %r57;
	add.s64 	%rd20, %rd5, %rd16;
	ld.global.u32 	%r59, [%rd20];
	add.s32 	%r60, %r10, %r53;
	st.shared.u32 	[%r60], %r59;
	add.s64 	%rd21, %rd15, %rd1;
	shl.b64 	%rd22, %rd21, 2;
	add.s64 	%rd23, %rd6, %rd22;
	ld.global.u32 	%r61, [%rd23];
	shl.b32 	%r62, %r2, 6;
	mov.u32 	%r63, _ZZ16xnor_4_2bit_gemmPjS_S_S_S_S_PfiiiE4B_as;
	add.s32 	%r64, %r63, %r53;
	add.s32 	%r65, %r64, %r62;
	st.shared.u32 	[%r65], %r61;
	add.s64 	%rd24, %rd7, %rd22;
	ld.global.u32 	%r66, [%rd24];
	mov.u32 	%r67, _ZZ16xnor_4_2bit_gemmPjS_S_S_S_S_PfiiiE4B_bs;
	add.s32 	%r68, %r67, %r53;
	add.s32 	%r69, %r68, %r62;
	st.shared.u32 	[%r69], %r66;
	bar.sync 	0;
	ld.shared.u32 	%r70, [%r7];
	ld.shared.u32 	%r71, [%r64];
	xor.b32  	%r72, %r71, %r70;
	popc.b32 	%r73, %r72;
	add.s32 	%r74, %r73, %r559;
	ld.shared.u32 	%r75, [%r68];
	xor.b32  	%r76, %r75, %r70;
	popc.b32 	%r77, %r76;
	add.s32 	%r78, %r77, %r558;
	ld.shared.u32 	%r79, [%r8];
	xor.b32  	%r80, %r71, %r79;
	popc.b32 	%r81, %r80;
	add.s32 	%r82, %r81, %r557;
	xor.b32  	%r83, %r75, %r79;
	popc.b32 	%r84, %r83;
	add.s32 	%r85, %r84, %r556;
	ld.shared.u32 	%r86, [%r9];
	xor.b32  	%r87, %r71, %r86;
	popc.b32 	%r88, %r87;
	add.s32 	%r89, %r88, %r555;
	xor.b32  	%r90, %r75, %r86;
	popc.b32 	%r91, %r90;
	add.s32 	%r92, %r91, %r554;
	ld.shared.u32 	%r93, [%r10];
	xor.b32  	%r94, %r71, %r93;
	popc.b32 	%r95, %r94;
	add.s32 	%r96, %r95, %r553;
	xor.b32  	%r97, %r75, %r93;
	popc.b32 	%r98, %r97;
	add.s32 	%r99, %r98, %r552;
	ld.shared.u32 	%r100, [%r7+4];
	ld.shared.u32 	%r101, [%r64+64];
	xor.b32  	%r102, %r101, %r100;
	popc.b32 	%r103, %r102;
	add.s32 	%r104, %r103, %r74;
	ld.shared.u32 	%r105, [%r68+64];
	xor.b32  	%r106, %r105, %r100;
	popc.b32 	%r107, %r106;
	add.s32 	%r108, %r107, %r78;
	ld.shared.u32 	%r109, [%r8+4];
	xor.b32  	%r110, %r101, %r109;
	popc.b32 	%r111, %r110;
	add.s32 	%r112, %r111, %r82;
	xor.b32  	%r113, %r105, %r109;
	popc.b32 	%r114, %r113;
	add.s32 	%r115, %r114, %r85;
	ld.shared.u32 	%r116, [%r9+4];
	xor.b32  	%r117, %r101, %r116;
	popc.b32 	%r118, %r117;
	add.s32 	%r119, %r118, %r89;
	xor.b32  	%r120, %r105, %r116;
	popc.b32 	%r121, %r120;
	add.s32 	%r122, %r121, %r92;
	ld.shared.u32 	%r123, [%r10+4];
	xor.b32  	%r124, %r101, %r123;
	popc.b32 	%r125, %r124;
	add.s32 	%r126, %r125, %r96;
	xor.b32  	%r127, %r105, %r123;
	popc.b32 	%r128, %r127;
	add.s32 	%r129, %r128, %r99;
	ld.shared.u32 	%r130, [%r7+8];
	ld.shared.u32 	%r131, [%r64+128];
	xor.b32  	%r132, %r131, %r130;
	popc.b32 	%r133, %r132;
	add.s32 	%r134, %r133, %r104;
	ld.shared.u32 	%r135, [%r68+128];
	xor.b32  	%r136, %r135, %r130;
	popc.b32 	%r137, %r136;
	add.s32 	%r138, %r137, %r108;
	ld.shared.u32 	%r139, [%r8+8];
	xor.b32  	%r140, %r131, %r139;
	popc.b32 	%r141, %r140;
	add.s32 	%r142, %r141, %r112;
	xor.b32  	%r143, %r135, %r139;
	popc.b32 	%r144, %r143;
	add.s32 	%r145, %r144, %r115;
	ld.shared.u32 	%r146, [%r9+8];
	xor.b32  	%r147, %r131, %r146;
	popc.b32 	%r148, %r147;
	add.s32 	%r149, %r148, %r119;
	xor.b32  	%r150, %r135, %r146;
	popc.b32 	%r151, %r150;
	add.s32 	%r152, %r151, %r122;
	ld.shared.u32 	%r153, [%r10+8];
	xor.b32  	%r154, %r131, %r153;
	popc.b32 	%r155, %r154;
	add.s32 	%r156, %r155, %r126;
	xor.b32  	%r157, %r135, %r153;
	popc.b32 	%r158, %r157;
	add.s32 	%r159, %r158, %r129;
	ld.shared.u32 	%r160, [%r7+12];
	ld.shared.u32 	%r161, [%r64+192];
	xor.b32  	%r162, %r161, %r160;
	popc.b32 	%r163, %r162;
	add.s32 	%r164, %r163, %r134;
	ld.shared.u32 	%r165, [%r68+192];
	xor.b32  	%r166, %r165, %r160;
	popc.b32 	%r167, %r166;
	add.s32 	%r168, %r167, %r138;
	ld.shared.u32 	%r169, [%r8+12];
	xor.b32  	%r170, %r161, %r169;
	popc.b32 	%r171, %r170;
	add.s32 	%r172, %r171, %r142;
	xor.b32  	%r173, %r165, %r169;
	popc.b32 	%r174, %r173;
	add.s32 	%r175, %r174, %r145;
	ld.shared.u32 	%r176, [%r9+12];
	xor.b32  	%r177, %r161, %r176;
	popc.b32 	%r178, %r177;
	add.s32 	%r179, %r178, %r149;
	xor.b32  	%r180, %r165, %r176;
	popc.b32 	%r181, %r180;
	add.s32 	%r182, %r181, %r152;
	ld.shared.u32 	%r183, [%r10+12];
	xor.b32  	%r184, %r161, %r183;
	popc.b32 	%r185, %r184;
	add.s32 	%r186, %r185, %r156;
	xor.b32  	%r187, %r165, %r183;
	popc.b32 	%r188, %r187;
	add.s32 	%r189, %r188, %r159;
	ld.shared.u32 	%r190, [%r7+16];
	ld.shared.u32 	%r191, [%r64+256];
	xor.b32  	%r192, %r191, %r190;
	popc.b32 	%r193, %r192;
	add.s32 	%r194, %r193, %r164;
	ld.shared.u32 	%r195, [%r68+256];
	xor.b32  	%r196, %r195, %r190;
	popc.b32 	%r197, %r196;
	add.s32 	%r198, %r197, %r168;
	ld.shared.u32 	%r199, [%r8+16];
	xor.b32  	%r200, %r191, %r199;
	popc.b32 	%r201, %r200;
	add.s32 	%r202, %r201, %r172;
	xor.b32  	%r203, %r195, %r199;
	popc.b32 	%r204, %r203;
	add.s32 	%r205, %r204, %r175;
	ld.shared.u32 	%r206, [%r9+16];
	xor.b32  	%r207, %r191, %r206;
	popc.b32 	%r208, %r207;
	add.s32 	%r209, %r208, %r179;
	xor.b32  	%r210, %r195, %r206;
	popc.b32 	%r211, %r210;
	add.s32 	%r212, %r211, %r182;
	ld.shared.u32 	%r213, [%r10+16];
	xor.b32  	%r214, %r191, %r213;
	popc.b32 	%r215, %r214;
	add.s32 	%r216, %r215, %r186;
	xor.b32  	%r217, %r195, %r213;
	popc.b32 	%r218, %r217;
	add.s32 	%r219, %r218, %r189;
	ld.shared.u32 	%r220, [%r7+20];
	ld.shared.u32 	%r221, [%r64+320];
	xor.b32  	%r222, %r221, %r220;
	popc.b32 	%r223, %r222;
	add.s32 	%r224, %r223, %r194;
	ld.shared.u32 	%r225, [%r68+320];
	xor.b32  	%r226, %r225, %r220;
	popc.b32 	%r227, %r226;
	add.s32 	%r228, %r227, %r198;
	ld.shared.u32 	%r229, [%r8+20];
	xor.b32  	%r230, %r221, %r229;
	popc.b32 	%r231, %r230;
	add.s32 	%r232, %r231, %r202;
	xor.b32  	%r233, %r225, %r229;
	popc.b32 	%r234, %r233;
	add.s32 	%r235, %r234, %r205;
	ld.shared.u32 	%r236, [%r9+20];
	xor.b32  	%r237, %r221, %r236;
	popc.b32 	%r238, %r237;
	add.s32 	%r239, %r238, %r209;
	xor.b32  	%r240, %r225, %r236;
	popc.b32 	%r241, %r240;
	add.s32 	%r242, %r241, %r212;
	ld.shared.u32 	%r243, [%r10+20];
	xor.b32  	%r244, %r221, %r243;
	popc.b32 	%r245, %r244;
	add.s32 	%r246, %r245, %r216;
	xor.b32  	%r247, %r225, %r243;
	popc.b32 	%r248, %r247;
	add.s32 	%r249, %r248, %r219;
	ld.shared.u32 	%r250, [%r7+24];
	ld.shared.u32 	%r251, [%r64+384];
	xor.b32  	%r252, %r251, %r250;
	popc.b32 	%r253, %r252;
	add.s32 	%r254, %r253, %r224;
	ld.shared.u32 	%r255, [%r68+384];
	xor.b32  	%r256, %r255, %r250;
	popc.b32 	%r257, %r256;
	add.s32 	%r258, %r257, %r228;
	ld.shared.u32 	%r259, [%r8+24];
	xor.b32  	%r260, %r251, %r259;
	popc.b32 	%r261, %r260;
	add.s32 	%r262, %r261, %r232;
	xor.b32  	%r263, %r255, %r259;
	popc.b32 	%r264, %r263;
	add.s32 	%r265, %r264, %r235;
	ld.shared.u32 	%r266, [%r9+24];
	xor.b32  	%r267, %r251, %r266;
	popc.b32 	%r268, %r267;
	add.s32 	%r269, %r268, %r239;
	xor.b32  	%r270, %r255, %r266;
	popc.b32 	%r271, %r270;
	add.s32 	%r272, %r271, %r242;
	ld.shared.u32 	%r273, [%r10+24];
	xor.b32  	%r274, %r251, %r273;
	popc.b32 	%r275, %r274;
	add.s32 	%r276, %r275, %r246;
	xor.b32  	%r277, %r255, %r273;
	popc.b32 	%r278, %r277;
	add.s32 	%r279, %r278, %r249;
	ld.shared.u32 	%r280, [%r7+28];
	ld.shared.u32 	%r281, [%r64+448];
	xor.b32  	%r282, %r281, %r280;
	popc.b32 	%r283, %r282;
	add.s32 	%r284, %r283, %r254;
	ld.shared.u32 	%r285, [%r68+448];
	xor.b32  	%r286, %r285, %r280;
	popc.b32 	%r287, %r286;
	add.s32 	%r288, %r287, %r258;
	ld.shared.u32 	%r289, [%r8+28];
	xor.b32  	%r290, %r281, %r289;
	popc.b32 	%r291, %r290;
	add.s32 	%r292, %r291, %r262;
	xor.b32  	%r293, %r285, %r289;
	popc.b32 	%r294, %r293;
	add.s32 	%r295, %r294, %r265;
	ld.shared.u32 	%r296, [%r9+28];
	xor.b32  	%r297, %r281, %r296;
	popc.b32 	%r298, %r297;
	add.s32 	%r299, %r298, %r269;
	xor.b32  	%r300, %r285, %r296;
	popc.b32 	%r301, %r300;
	add.s32 	%r302, %r301, %r272;
	ld.shared.u32 	%r303, [%r10+28];
	xor.b32  	%r304, %r281, %r303;
	popc.b32 	%r305, %r304;
	add.s32 	%r306, %r305, %r276;
	xor.b32  	%r307, %r285, %r303;
	popc.b32 	%r308, %r307;
	add.s32 	%r309, %r308, %r279;
	ld.shared.u32 	%r310, [%r7+32];
	ld.shared.u32 	%r311, [%r64+512];
	xor.b32  	%r312, %r311, %r310;
	popc.b32 	%r313, %r312;
	add.s32 	%r314, %r313, %r284;
	ld.shared.u32 	%r315, [%r68+512];
	xor.b32  	%r316, %r315, %r310;
	popc.b32 	%r317, %r316;
	add.s32 	%r318, %r317, %r288;
	ld.shared.u32 	%r319, [%r8+32];
	xor.b32  	%r320, %r311, %r319;
	popc.b32 	%r321, %r320;
	add.s32 	%r322, %r321, %r292;
	xor.b32  	%r323, %r315, %r319;
	popc.b32 	%r324, %r323;
	add.s32 	%r325, %r324, %r295;
	ld.shared.u32 	%r326, [%r9+32];
	xor.b32  	%r327, %r311, %r326;
	popc.b32 	%r328, %r327;
	add.s32 	%r329, %r328, %r299;
	xor.b32  	%r330, %r315, %r326;
	popc.b32 	%r331, %r330;
	add.s32 	%r332, %r331, %r302;
	ld.shared.u32 	%r333, [%r10+32];
	xor.b32  	%r334, %r311, %r333;
	popc.b32 	%r335, %r334;
	add.s32 	%r336, %r335, %r306;
	xor.b32  	%r337, %r315, %r333;
	popc.b32 	%r338, %r337;
	add.s32 	%r339, %r338, %r309;
	ld.shared.u32 	%r340, [%r7+36];
	ld.shared.u32 	%r341, [%r64+576];
	xor.b32  	%r342, %r341, %r340;
	popc.b32 	%r343, %r342;
	add.s32 	%r344, %r343, %r314;
	ld.shared.u32 	%r345, [%r68+576];
	xor.b32  	%r346, %r345, %r340;
	popc.b32 	%r347, %r346;
	add.s32 	%r348, %r347, %r318;
	ld.shared.u32 	%r349, [%r8+36];
	xor.b32  	%r350, %r341, %r349;
	popc.b32 	%r351, %r350;
	add.s32 	%r352, %r351, %r322;
	xor.b32  	%r353, %r345, %r349;
	popc.b32 	%r354, %r353;
	add.s32 	%r355, %r354, %r325;
	ld.shared.u32 	%r356, [%r9+36];
	xor.b32  	%r357, %r341, %r356;
	popc.b32 	%r358, %r357;
	add.s32 	%r359, %r358, %r329;
	xor.b32  	%r360, %r345, %r356;
	popc.b32 	%r361, %r360;
	add.s32 	%r362, %r361, %r332;
	ld.shared.u32 	%r363, [%r10+36];
	xor.b32  	%r364, %r341, %r363;
	popc.b32 	%r365, %r364;
	add.s32 	%r366, %r365, %r336;
	xor.b32  	%r367, %r345, %r363;
	popc.b32 	%r368, %r367;
	add.s32 	%r369, %r368, %r339;
	ld.shared.u32 	%r370, [%r7+40];
	ld.shared.u32 	%r371, [%r64+640];
	xor.b32  	%r372, %r371, %r370;
	popc.b32 	%r373, %r372;
	add.s32 	%r374, %r373, %r344;
	ld.shared.u32 	%r375, [%r68+640];
	xor.b32  	%r376, %r375, %r370;
	popc.b32 	%r377, %r376;
	add.s32 	%r378, %r377, %r348;
	ld.shared.u32 	%r379, [%r8+40];
	xor.b32  	%r380, %r371, %r379;
	popc.b32 	%r381, %r380;
	add.s32 	%r382, %r381, %r352;
	xor.b32  	%r383, %r375, %r379;
	popc.b32 	%r384, %r383;
	add.s32 	%r385, %r384, %r355;
	ld.shared.u32 	%r386, [%r9+40];
	xor.b32  	%r387, %r371, %r386;
	popc.b32 	%r388, %r387;
	add.s32 	%r389, %r388, %r359;
	xor.b32  	%r390, %r375, %r386;
	popc.b32 	%r391, %r390;
	add.s32 	%r392, %r391, %r362;
	ld.shared.u32 	%r393, [%r10+40];
	xor.b32  	%r394, %r371, %r393;
	popc.b32 	%r395, %r394;
	add.s32 	%r396, %r395, %r366;
	xor.b32  	%r397, %r375, %r393;
	popc.b32 	%r398, %r397;
	add.s32 	%r399, %r398, %r369;
	ld.shared.u32 	%r400, [%r7+44];
	ld.shared.u32 	%r401, [%r64+704];
	xor.b32  	%r402, %r401, %r400;
	popc.b32 	%r403, %r402;
	add.s32 	%r404, %r403, %r374;
	ld.shared.u32 	%r405, [%r68+704];
	xor.b32  	%r406, %r405, %r400;
	popc.b32 	%r407, %r406;
	add.s32 	%r408, %r407, %r378;
	ld.shared.u32 	%r409, [%r8+44];
	xor.b32  	%r410, %r401, %r409;
	popc.b32 	%r411, %r410;
	add.s32 	%r412, %r411, %r382;
	xor.b32  	%r413, %r405, %r409;
	popc.b32 	%r414, %r413;
	add.s32 	%r415, %r414, %r385;
	ld.shared.u32 	%r416, [%r9+44];
	xor.b32  	%r417, %r401, %r416;
	popc.b32 	%r418, %r417;
	add.s32 	%r419, %r418, %r389;
	xor.b32  	%r420, %r405, %r416;
	popc.b32 	%r421, %r420;
	add.s32 	%r422, %r421, %r392;
	ld.shared.u32 	%r423, [%r10+44];
	xor.b32  	%r424, %r401, %r423;
	popc.b32 	%r425, %r424;
	add.s32 	%r426, %r425, %r396;
	xor.b32  	%r427, %r405, %r423;
	popc.b32 	%r428, %r427;
	add.s32 	%r429, %r428, %r399;
	ld.shared.u32 	%r430, [%r7+48];
	ld.shared.u32 	%r431, [%r64+768];
	xor.b32  	%r432, %r431, %r430;
	popc.b32 	%r433, %r432;
	add.s32 	%r434, %r433, %r404;
	ld.shared.u32 	%r435, [%r68+768];
	xor.b32  	%r436, %r435, %r430;
	popc.b32 	%r437, %r436;
	add.s32 	%r438, %r437, %r408;
	ld.shared.u32 	%r439, [%r8+48];
	xor.b32  	%r440, %r431, %r439;
	popc.b32 	%r441, %r440;
	add.s32 	%r442, %r441, %r412;
	xor.b32  	%r443, %r435, %r439;
	popc.b32 	%r444, %r443;
	add.s32 	%r445, %r444, %r415;
	ld.shared.u32 	%r446, [%r9+48];
	xor.b32  	%r447, %r431, %r446;
	popc.b32 	%r448, %r447;
	add.s32 	%r449, %r448, %r419;
	xor.b32  	%r450, %r435, %r446;
	popc.b32 	%r451, %r450;
	add.s32 	%r452, %r451, %r422;
	ld.shared.u32 	%r453, [%r10+48];
	xor.b32  	%r454, %r431, %r453;
	popc.b32 	%r455, %r454;
	add.s32 	%r456, %r455, %r426;
	xor.b32  	%r457, %r435, %r453;
	popc.b32 	%r458, %r457;
	add.s32 	%r459, %r458, %r429;
	ld.shared.u32 	%r460, [%r7+52];
	ld.shared.u32 	%r461, [%r64+832];
	xor.b32  	%r462, %r461, %r460;
	popc.b32 	%r463, %r462;
	add.s32 	%r464, %r463, %r434;
	ld.shared.u32 	%r465, [%r68+832];
	xor.b32  	%r466, %r465, %r460;
	popc.b32 	%r467, %r466;
	add.s32 	%r468, %r467, %r438;
	ld.shared.u32 	%r469, [%r8+52];
	xor.b32  	%r470, %r461, %r469;
	popc.b32 	%r471, %r470;
	add.s32 	%r472, %r471, %r442;
	xor.b32  	%r473, %r465, %r469;
	popc.b32 	%r474, %r473;
	add.s32 	%r475, %r474, %r445;
	ld.shared.u32 	%r476, [%r9+52];
	xor.b32  	%r477, %r461, %r476;
	popc.b32 	%r478, %r477;
	add.s32 	%r479, %r478, %r449;
	xor.b32  	%r480, %r465, %r476;
	popc.b32 	%r481, %r480;
	add.s32 	%r482, %r481, %r452;
	ld.shared.u32 	%r483, [%r10+52];
	xor.b32  	%r484, %r461, %r483;
	popc.b32 	%r485, %r484;
	add.s32 	%r486, %r485, %r456;
	xor.b32  	%r487, %r465, %r483;
	popc.b32 	%r488, %r487;
	add.s32 	%r489, %r488, %r459;
	ld.shared.u32 	%r490, [%r7+56];
	ld.shared.u32 	%r491, [%r64+896];
	xor.b32  	%r492, %r491, %r490;
	popc.b32 	%r493, %r492;
	add.s32 	%r494, %r493, %r464;
	ld.shared.u32 	%r495, [%r68+896];
	xor.b32  	%r496, %r495, %r490;
	popc.b32 	%r497, %r496;
	add.s32 	%r498, %r497, %r468;
	ld.shared.u32 	%r499, [%r8+56];
	xor.b32  	%r500, %r491, %r499;
	popc.b32 	%r501, %r500;
	add.s32 	%r502, %r501, %r472;
	xor.b32  	%r503, %r495, %r499;
	popc.b32 	%r504, %r503;
	add.s32 	%r505, %r504, %r475;
	ld.shared.u32 	%r506, [%r9+56];
	xor.b32  	%r507, %r491, %r506;
	popc.b32 	%r508, %r507;
	add.s32 	%r509, %r508, %r479;
	xor.b32  	%r510, %r495, %r506;
	popc.b32 	%r511, %r510;
	add.s32 	%r512, %r511, %r482;
	ld.shared.u32 	%r513, [%r10+56];
	xor.b32  	%r514, %r491, %r513;
	popc.b32 	%r515, %r514;
	add.s32 	%r516, %r515, %r486;
	xor.b32  	%r517, %r495, %r513;
	popc.b32 	%r518, %r517;
	add.s32 	%r519, %r518, %r489;
	ld.shared.u32 	%r520, [%r7+60];
	ld.shared.u32 	%r521, [%r64+960];
	xor.b32  	%r522, %r521, %r520;
	popc.b32 	%r523, %r522;
	add.s32 	%r559, %r523, %r494;
	ld.shared.u32 	%r524, [%r68+960];
	xor.b32  	%r525, %r524, %r520;
	popc.b32 	%r526, %r525;
	add.s32 	%r558, %r526, %r498;
	ld.shared.u32 	%r527, [%r8+60];
	xor.b32  	%r528, %r521, %r527;
	popc.b32 	%r529, %r528;
	add.s32 	%r557, %r529, %r502;
	xor.b32  	%r530, %r524, %r527;
	popc.b32 	%r531, %r530;
	add.s32 	%r556, %r531, %r505;
	ld.shared.u32 	%r532, [%r9+60];
	xor.b32  	%r533, %r521, %r532;
	popc.b32 	%r534, %r533;
	add.s32 	%r555, %r534, %r509;
	xor.b32  	%r535, %r524, %r532;
	popc.b32 	%r536, %r535;
	add.s32 	%r554, %r536, %r512;
	ld.shared.u32 	%r537, [%r10+60];
	xor.b32  	%r538, %r521, %r537;
	popc.b32 	%r539, %r538;
	add.s32 	%r553, %r539, %r516;
	xor.b32  	%r540, %r524, %r537;
	popc.b32 	%r541, %r540;
	add.s32 	%r552, %r541, %r519;
	bar.sync 	0;
	add.s32 	%r551, %r551, 1;
	setp.ne.s32 	%p2, %r551, 0;
	add.s32 	%r550, %r550, %r4;
	add.s32 	%r549, %r549, 16;
	@%p2 bra 	$L__BB15_2;
	cvt.rn.f32.u32 	%f18, %r559;
	add.f32 	%f44, %f18, %f18;
	cvt.rn.f32.u32 	%f19, %r558;
	add.f32 	%f45, %f19, %f19;
	cvt.rn.f32.u32 	%f20, %r557;
	add.f32 	%f46, %f20, %f20;
	cvt.rn.f32.u32 	%f21, %r556;
	add.f32 	%f47, %f21, %f21;
	cvt.rn.f32.u32 	%f22, %r555;
	add.f32 	%f48, %f22, %f22;
	cvt.rn.f32.u32 	%f23, %r554;
	add.f32 	%f49, %f23, %f23;
	cvt.rn.f32.u32 	%f24, %r553;
	add.f32 	%f50, %f24, %f24;
	cvt.rn.f32.u32 	%f25, %r552;
	add.f32 	%f51, %f25, %f25;
$L__BB15_4:
	add.s32 	%r542, %r5, %r3;
	setp.ge.s32 	%p3, %r542, %r36;
	shl.b32 	%r543, %r1, 4;
	add.s32 	%r544, %r543, %r2;
	setp.ge.s32 	%p4, %r544, %r34;
	or.pred  	%p5, %p3, %p4;
	@%p5 bra 	$L__BB15_6;
	ld.param.u64 	%rd31, [_Z16xnor_4_2bit_gemmPjS_S_S_S_S_Pfiii_param_6];
	shl.b32 	%r546, %r35, 5;
	cvt.rn.f32.s32 	%f26, %r546;
	sub.f32 	%f27, %f44, %f26;
	sub.f32 	%f28, %f45, %f26;
	sub.f32 	%f29, %f46, %f26;
	add.f32 	%f30, %f28, %f29;
	mul.f32 	%f31, %f30, 0fC1000000;
	fma.rn.f32 	%f32, %f27, 0fC1800000, %f31;
	sub.f32 	%f33, %f47, %f26;
	sub.f32 	%f34, %f48, %f26;
	add.f32 	%f35, %f33, %f34;
	fma.rn.f32 	%f36, %f35, 0fC0800000, %f32;
	sub.f32 	%f37, %f49, %f26;
	sub.f32 	%f38, %f50, %f26;
	add.f32 	%f39, %f37, %f38;
	add.f32 	%f40, %f39, %f39;
	sub.f32 	%f41, %f36, %f40;
	sub.f32 	%f42, %f51, %f26;
	sub.f32 	%f43, %f41, %f42;
	mad.lo.s32 	%r547, %r36, %r2, %r3;
	cvt.u64.u32 	%rd25, %r547;
	mad.lo.s32 	%r548, %r4, %r1, %r5;
	cvt.s64.s32 	%rd26, %r548;
	add.s64 	%rd27, %rd26, %rd25;
	cvta.to.global.u64 	%rd28, %rd31;
	shl.b64 	%rd29, %rd27, 2;
	add.s64 	%rd30, %rd28, %rd29;
	st.global.f32 	[%rd30], %f43;
$L__BB15_6:
	ret;

}
	// .globl	_Z16xnor_4_3bit_gemmPjS_S_S_S_S_S_Pfiii
.visible .entry _Z16xnor_4_3bit_gemmPjS_S_S_S_S_S_Pfiii(
	.param .u64 .ptr .align 1 _Z16xnor_4_3bit_gemmPjS_S_S_S_S_S_Pfiii_param_0,
	.param .u64 .ptr .align 1 _Z16xnor_4_3bit_gemmPjS_S_S_S_S_S_Pfiii_param_1,
	.param .u64 .ptr .align 1 _Z16xnor_4_3bit_gemmPjS_S_S_S_S_S_Pfiii_param_2,
	.param .u64 .ptr .align 1 _Z16xnor_4_3bit_gemmPjS_S_S_S_S_S_Pfiii_param_3,
	.param .u64 .ptr .align 1 _Z16xnor_4_3bit_gemmPjS_S_S_S_S_S_Pfiii_param_4,
	.param .u64 .ptr .align 1 _Z16xnor_4_3bit_gemmPjS_S_S_S_S_S_Pfiii_param_5,
	.param .u64 .ptr .align 1 _Z16xnor_4_3bit_gemmPjS_S_S_S_S_S_Pfiii_param_6,
	.param .u64 .ptr .align 1 _Z16xnor_4_3bit_gemmPjS_S_S_S_S_S_Pfiii_param_7,
	.param .u32 _Z16xnor_4_3bit_gemmPjS_S_S_S_S_S_Pfiii_param_8,
	.param .u32 _Z16xnor_4_3bit_gemmPjS_S_S_S_S_S_Pfiii_param_9,
	.param .u32 _Z16xnor_4_3bit_gemmPjS_S_S_S_S_S_Pfiii_param_10
)
{
	.reg .pred 	%p<7>;
	.reg .b32 	%r<227>;
	.reg .b32 	%f<85>;
	.reg .b64 	%rd<34>;
	// demoted variable
	.shared .align 4 .b8 _ZZ16xnor_4_3bit_gemmPjS_S_S_S_S_S_PfiiiE4A_as[1024];
	// demoted variable
	.shared .align 4 .b8 _ZZ16xnor_4_3bit_gemmPjS_S_S_S_S_S_PfiiiE4A_bs[1024];
	// demoted variable
	.shared .align 4 .b8 _ZZ16xnor_4_3bit_gemmPjS_S_S_S_S_S_PfiiiE4A_cs[1024];
	// demoted variable
	.shared .align 4 .b8 _ZZ16xnor_4_3bit_gemmPjS_S_S_S_S_S_PfiiiE4A_ds[1024];
	// demoted variable
	.shared .align 4 .b8 _ZZ16xnor_4_3bit_gemmPjS_S_S_S_S_S_PfiiiE4B_bs[1024];
	// demoted variable
	.shared .align 4 .b8 _ZZ16xnor_4_3bit_gemmPjS_S_S_S_S_S_PfiiiE4B_cs[1024];
	// demoted variable
	.shared .align 4 .b8 _ZZ16xnor_4_3bit_gemmPjS_S_S_S_S_S_PfiiiE4B_ds[1024];
	ld.param.u64 	%rd9, [_Z16xnor_4_3bit_gemmPjS_S_S_S_S_S_Pfiii_param_0];
	ld.param.u64 	%rd10, [_Z16xnor_4_3bit_gemmPjS_S_S_S_S_S_Pfiii_param_1];
	ld.param.u64 	%rd11, [_Z16xnor_4_3bit_gemmPjS_S_S_S_S_S_Pfiii_param_2];
	ld.param.u64 	%rd12, [_Z16xnor_4_3bit_gemmPjS_S_S_S_S_S_Pfiii_param_3];
	ld.param.u64 	%rd13, [_Z16xnor_4_3bit_gemmPjS_S_S_S_S_S_Pfiii_param_4];
	ld.param.u64 	%rd14, [_Z16xnor_4_3bit_gemmPjS_S_S_S_S_S_Pfiii_param_5];
	ld.param.u64 	%rd15, [_Z16xnor_4_3bit_gemmPjS_S_S_S_S_S_Pfiii_param_6];
	ld.param.u64 	%rd16, [_Z16xnor_4_3bit_gemmPjS_S_S_S_S_S_Pfiii_param_7];
	ld.param.u32 	%r66, [_Z16xnor_4_3bit_gemmPjS_S_S_S_S_S_Pfiii_param_8];
	ld.param.u32 	%r67, [_Z16xnor_4_3bit_gemmPjS_S_S_S_S_S_Pfiii_param_9];
	ld.param.u32 	%r68, [_Z16xnor_4_3bit_gemmPjS_S_S_S_S_S_Pfiii_param_10];
	mov.u32 	%r1, %ctaid.y;
	mov.u32 	%r69, %ctaid.x;
	mov.u32 	%r2, %tid.y;
	mov.u32 	%r3, %tid.x;
	shl.b32 	%r4, %r68, 4;
	shl.b32 	%r5, %r69, 4;
	setp.lt.s32 	%p1, %r67, 16;
	mov.f32 	%f73, 0f00000000;
	mov.f32 	%f74, %f73;
	mov.f32 	%f75, %f73;
	mov.f32 	%f76, %f73;
	mov.f32 	%f77, %f73;
	mov.f32 	%f78, %f73;
	mov.f32 	%f79, %f73;
	mov.f32 	%f80, %f73;
	mov.f32 	%f81, %f73;
	mov.f32 	%f82, %f73;
	mov.f32 	%f83, %f73;
	mov.f32 	%f84, %f73;
	@%p1 bra 	$L__BB16_6;
	mul.lo.s32 	%r71, %r1, %r67;
	shl.b32 	%r72, %r71, 4;
	mad.lo.s32 	%r73, %r67, %r2, %r3;
	add.s32 	%r6, %r72, %r73;
	shl.b32 	%r74, %r2, 6;
	mov.u32 	%r75, _ZZ16xnor_4_3bit_gemmPjS_S_S_S_S_S_PfiiiE4A_bs;
	add.s32 	%r76, %r75, %r74;
	shl.b32 	%r77, %r3, 2;
	add.s32 	%r7, %r76, %r77;
	mov.u32 	%r78, _ZZ16xnor_4_3bit_gemmPjS_S_S_S_S_S_PfiiiE4A_cs;
	add.s32 	%r79, %r78, %r74;
	add.s32 	%r8, %r79, %r77;
	mov.u32 	%r80, _ZZ16xnor_4_3bit_gemmPjS_S_S_S_S_S_PfiiiE4A_ds;
	add.s32 	%r81, %r80, %r74;
	add.s32 	%r9, %r81, %r77;
	mad.lo.s32 	%r82, %r68, %r2, %r3;
	cvt.s64.s32 	%rd1, %r82;
	mov.u32 	%r83, _ZZ16xnor_4_3bit_gemmPjS_S_S_S_S_S_PfiiiE4B_bs;
	add.s32 	%r84, %r83, %r74;
	add.s32 	%r10, %r84, %r77;
	mov.u32 	%r85, _ZZ16xnor_4_3bit_gemmPjS_S_S_S_S_S_PfiiiE4B_cs;
	add.s32 	%r86, %r85, %r74;
	add.s32 	%r11, %r86, %r77;
	mov.u32 	%r87, _ZZ16xnor_4_3bit_gemmPjS_S_S_S_S_S_PfiiiE4B_ds;
	add.s32 	%r88, %r87, %r74;
	add.s32 	%r12, %r88, %r77;
	add.s32 	%r89, %r77, 64;
	add.s32 	%r13, %r87, %r89;
	add.s32 	%r14, %r85, %r89;
	add.s32 	%r15, %r83, %r89;
	shr.s32 	%r90, %r67, 31;
	shr.u32 	%r91, %r90, 28;
	add.s32 	%r92, %r67, %r91;
	shr.s32 	%r16, %r92, 4;
	cvta.to.global.u64 	%rd2, %rd9;
	cvta.to.global.u64 	%rd3, %rd10;
	cvta.to.global.u64 	%rd4, %rd11;
	cvta.to.global.u64 	%rd5, %rd12;
	cvta.to.global.u64 	%rd6, %rd13;
	cvta.to.global.u64 	%rd7, %rd14;
	cvta.to.global.u64 	%rd8, %rd15;
	mov.b32 	%r197, 0;
	mov.u32 	%r215, %r197;
	mov.u32 	%r216, %r197;
	mov.u32 	%r217, %r197;
	mov.u32 	%r218, %r197;
	mov.u32 	%r219, %r197;
	mov.u32 	%r220, %r197;
	mov.u32 	%r221, %r197;
	mov.u32 	%r222, %r197;
	mov.u32 	%r223, %r197;
	mov.u32 	%r224, %r197;
	mov.u32 	%r225, %r197;
	mov.u32 	%r226, %r197;
$L__BB16_2:
	shl.b32 	%r213, %r2, 6;
	shl.b32 	%r94, %r197, 4;
	mad.lo.s32 	%r95, %r197, %r4, %r5;
	cvt.s64.s32 	%rd17, %r95;
	add.s32 	%r96, %r94, %r6;
	mul.wide.u32 	%rd18, %r96, 4;
	add.s64 	%rd19, %rd2, %rd18;
	ld.global.u32 	%r97, [%rd19];
	mov.u32 	%r98, _ZZ16xnor_4_3bit_gemmPjS_S_S_S_S_S_PfiiiE4A_as;
	add.s32 	%r99, %r98, %r213;
	shl.b32 	%r100, %r3, 2;
	add.s32 	%r101, %r99, %r100;
	st.shared.u32 	[%r101], %r97;
	add.s64 	%rd20, %rd3, %rd18;
	ld.global.u32 	%r102, [%rd20];
	st.shared.u32 	[%r7], %r102;
	add.s64 	%rd21, %rd4, %rd18;
	ld.global.u32 	%r103, [%rd21];
	st.shared.u32 	[%r8], %r103;
	add.s64 	%rd22, %rd5, %rd18;
	ld.global.u32 	%r104, [%rd22];
	st.shared.u32 	[%r9], %r104;
	add.s64 	%rd23, %rd17, %rd1;
	shl.b64 	%rd24, %rd23, 2;
	add.s64 	%rd25, %rd6, %rd24;
	ld.global.u32 	%r105, [%rd25];
	st.shared.u32 	[%r10], %r105;
	add.s64 	%rd26, %rd7, %rd24;
	ld.global.u32 	%r106, [%rd26];
	st.shared.u32 	[%r11], %r106;
	add.s64 	%rd27, %rd8, %rd24;
	ld.global.u32 	%r107, [%rd27];
	st.shared.u32 	[%r12], %r107;
	bar.sync 	0;
	mov.b32 	%r214, 4;
	mov.u32 	%r210, %r15;
	mov.u32 	%r211, %r14;
	mov.u32 	%r212, %r13;
$L__BB16_3:
	mov.u32 	%r108, _ZZ16xnor_4_3bit_gemmPjS_S_S_S_S_S_PfiiiE4A_as;
	add.s32 	%r109, %r108, %r213;
	ld.shared.u32 	%r110, [%r109];
	ld.shared.u32 	%r111, [%r210+-64];
	xor.b32  	%r112, %r111, %r110;
	popc.b32 	%r113, %r112;
	add.s32 	%r114, %r113, %r226;
	ld.shared.u32 	%r115, [%r211+-64];
	xor.b32  	%r116, %r115, %r110;
	popc.b32 	%r117, %r116;
	add.s32 	%r118, %r117, %r225;
	ld.shared.u32 	%r119, [%r212+-64];
	xor.b32  	%r120, %r119, %r110;
	popc.b32 	%r121, %r120;
	add.s32 	%r122, %r121, %r224;
	mov.u32 	%r123, _ZZ16xnor_4_3bit_gemmPjS_S_S_S_S_S_PfiiiE4A_bs;
	add.s32 	%r124, %r123, %r213;
	ld.shared.u32 	%r125, [%r124];
	xor.b32  	%r126, %r111, %r125;
	popc.b32 	%r127, %r126;
	add.s32 	%r128, %r127, %r223;
	xor.b32  	%r129, %r115, %r125;
	popc.b32 	%r130, %r129;
	add.s32 	%r131, %r130, %r222;
	xor.b32  	%r132, %r119, %r125;
	popc.b32 	%r133, %r132;
	add.s32 	%r134, %r133, %r221;
	mov.u32 	%r135, _ZZ16xnor_4_3bit_gemmPjS_S_S_S_S_S_PfiiiE4A_cs;
	add.s32 	%r136, %r135, %r213;
	ld.shared.u32 	%r137, [%r136];
	xor.b32  	%r138, %r111, %r137;
	popc.b32 	%r139, %r138;
	add.s32 	%r140, %r139, %r220;
	xor.b32  	%r141, %r115, %r137;
	popc.b32 	%r142, %r141;
	add.s32 	%r143, %r142, %r219;
	xor.b32  	%r144, %r119, %r137;
	popc.b32 	%r145, %r144;
	add.s32 	%r146, %r145, %r218;
	mov.u32 	%r147, _ZZ16xnor_4_3bit_gemmPjS_S_S_S_S_S_PfiiiE4A_ds;
	add.s32 	%r148, %r147, %r213;
	ld.shared.u32 	%r149, [%r148];
	xor.b32  	%r150, %r111, %r149;
	popc.b32 	%r151, %r150;
	add.s32 	%r152, %r151, %r217;
	xor.b32  	%r153, %r115, %r149;
	popc.b32 	%r154, %r153;
	add.s32 	%r155, %r154, %r216;
	xor.b32  	%r156, %r119, %r149;
	popc.b32 	%r157, %r156;
	add.s32 	%r158, %r157, %r215;
	ld.shared.u32 	%r159, [%r109+4];
	ld.shared.u32 	%r160, [%r210];
	xor.b32  	%r161, %r160, %r159;
	popc.b32 	%r162, %r161;
	add.s32 	%r226, %r162, %r114;
	ld.shared.u32 	%r163, [%r211];
	xor.b32  	%r164, %r163, %r159;
	popc.b32 	%r165, %r164;
	add.s32 	%r225, %r165, %r118;
	ld.shared.u32 	%r166, [%r212];
	xor.b32  	%r167, %r166, %r159;
	popc.b32 	%r168, %r167;
	add.s32 	%r224, %r168, %r122;
	ld.shared.u32 	%r169, [%r124+4];
	xor.b32  	%r170, %r160, %r169;
	popc.b32 	%r171, %r170;
	add.s32 	%r223, %r171, %r128;
	xor.b32  	%r172, %r163, %r169;
	popc.b32 	%r173, %r172;
	add.s32 	%r222, %r173, %r131;
	xor.b32  	%r174, %r166, %r169;
	popc.b32 	%r175, %r174;
	add.s32 	%r221, %r175, %r134;
	ld.shared.u32 	%r176, [%r136+4];
	xor.b32  	%r177, %r160, %r176;
	popc.b32 	%r178, %r177;
	add.s32 	%r220, %r178, %r140;
	xor.b32  	%r179, %r163, %r176;
	popc.b32 	%r180, %r179;
	add.s32 	%r219, %r180, %r143;
	xor.b32  	%r181, %r166, %r176;
	popc.b32 	%r182, %r181;
	add.s32 	%r218, %r182, %r146;
	ld.shared.u32 	%r183, [%r148+4];
	xor.b32  	%r184, %r160, %r183;
	popc.b32 	%r185, %r184;
	add.s32 	%r217, %r185, %r152;
	xor.b32  	%r186, %r163, %r183;
	popc.b32 	%r187, %r186;
	add.s32 	%r216, %r187, %r155;
	xor.b32  	%r188, %r166, %r183;
	popc.b32 	%r189, %r188;
	add.s32 	%r215, %r189, %r158;
	add.s32 	%r214, %r214, 8;
	add.s32 	%r213, %r213, 8;
	add.s32 	%r212, %r212, 128;
	add.s32 	%r211, %r211, 128;
	add.s32 	%r210, %r210, 128;
	setp.ne.s32 	%p2, %r214, 68;
	@%p2 bra 	$L__BB16_3;
	bar.sync 	0;
	add.s32 	%r197, %r197, 1;
	setp.ne.s32 	%p3, %r197, %r16;
	@%p3 bra 	$L__BB16_2;
	cvt.rn.f32.u32 	%f26, %r226;
	add.f32 	%f73, %f26, %f26;
	cvt.rn.f32.u32 	%f27, %r225;
	add.f32 	%f74, %f27, %f27;
	cvt.rn.f32.u32 	%f28, %r224;
	add.f32 	%f75, %f28, %f28;
	cvt.rn.f32.u32 	%f29, %r223;
	add.f32 	%f76, %f29, %f29;
	cvt.rn.f32.u32 	%f30, %r222;
	add.f32 	%f77, %f30, %f30;
	cvt.rn.f32.u32 	%f31, %r221;
	add.f32 	%f78, %f31, %f31;
	cvt.rn.f32.u32 	%f32, %r220;
	add.f32 	%f79, %f32, %f32;
	cvt.rn.f32.u32 	%f33, %r219;
	add.f32 	%f80, %f33, %f33;
	cvt.rn.f32.u32 	%f34, %r218;
	add.f32 	%f81, %f34, %f34;
	cvt.rn.f32.u32 	%f35, %r217;
	add.f32 	%f82, %f35, %f35;
	cvt.rn.f32.u32 	%f36, %r216;
	add.f32 	%f83, %f36, %f36;
	cvt.rn.f32.u32 	%f37, %r215;
	add.f32 	%f84, %f37, %f37;
$L__BB16_6:
	add.s32 	%r190, %r5, %r3;
	setp.ge.s32 	%p4, %r190, %r68;
	shl.b32 	%r191, %r1, 4;
	add.s32 	%r192, %r191, %r2;
	setp.ge.s32 	%p5, %r192, %r66;
	or.pred  	%p6, %p4, %p5;
	@%p6 bra 	$L__BB16_8;
	shl.b32 	%r194, %r67, 5;
	cvt.rn.f32.s32 	%f38, %r194;
	sub.f32 	%f39, %f73, %f38;
	mul.f32 	%f40, %f39, 0fC2000000;
	sub.f32 	%f41, %f74, %f38;
	mul.f32 	%f42, %f41, 0f41800000;
	sub.f32 	%f43, %f40, %f42;
	sub.f32 	%f44, %f75, %f38;
	mul.f32 	%f45, %f44, 0f41000000;
	sub.f32 	%f46, %f43, %f45;
	sub.f32 	%f47, %f76, %f38;
	mul.f32 	%f48, %f47, 0f41800000;
	sub.f32 	%f49, %f46, %f48;
	sub.f32 	%f50, %f77, %f38;
	mul.f32 	%f51, %f50, 0f41000000;
	sub.f32 	%f52, %f49, %f51;
	sub.f32 	%f53, %f78, %f38;
	mul.f32 	%f54, %f53, 0f40800000;
	sub.f32 	%f55, %f52, %f54;
	sub.f32 	%f56, %f79, %f38;
	mul.f32 	%f57, %f56, 0f41000000;
	sub.f32 	%f58, %f55, %f57;
	sub.f32 	%f59, %f80, %f38;
	mul.f32 	%f60, %f59, 0f40800000;
	sub.f32 	%f61, %f58, %f60;
	sub.f32 	%f62, %f81, %f38;
	add.f32 	%f63, %f62, %f62;
	sub.f32 	%f64, %f61, %f63;
	sub.f32 	%f65, %f82, %f38;
	mul.f32 	%f66, %f65, 0f40800000;
	sub.f32 	%f67, %f64, %f66;
	sub.f32 	%f68, %f83, %f38;
	add.f32 	%f69, %f68, %f68;
	sub.f32 	%f70, %f67, %f69;
	sub.f32 	%f71, %f84, %f38;
	sub.f32 	%f72, %f70, %f71;
	mad.lo.s32 	%r195, %r68, %r2, %r3;
	cvt.u64.u32 	%rd28, %r195;
	mad.lo.s32 	%r196, %r4, %r1, %r5;
	cvt.s64.s32 	%rd29, %r196;
	add.s64 	%rd30, %rd29, %rd28;
	cvta.to.global.u64 	%rd31, %rd16;
	shl.b64 	%rd32, %rd30, 2;
	add.s64 	%rd33, %rd31, %rd32;
	st.global.f32 	[%rd33], %f72;
$L__BB16_8:
	ret;

}
	// .globl	_Z16xnor_4_4bit_gemmPjS_S_S_S_S_S_S_Pfiii
.visible .entry _Z16xnor_4_4bit_gemmPjS_S_S_S_S_S_S_Pfiii(
	.param .u64 .ptr .align 1 _Z16xnor_4_4bit_gemmPjS_S_S_S_S_S_S_Pfiii_param_0,
	.param .u64 .ptr .align 1 _Z16xnor_4_4bit_gemmPjS_S_S_S_S_S_S_Pfiii_param_1,
	.param .u64 .ptr .align 1 _Z16xnor_4_4bit_gemmPjS_S_S_S_S_S_S_Pfiii_param_2,
	.param .u64 .ptr .align 1 _Z16xnor_4_4bit_gemmPjS_S_S_S_S_S_S_Pfiii_param_3,
	.param .u64 .ptr .align 1 _Z16xnor_4_4bit_gemmPjS_S_S_S_S_S_S_Pfiii_param_4,
	.param .u64 .ptr .align 1 _Z16xnor_4_4bit_gemmPjS_S_S_S_S_S_S_Pfiii_param_5,
	.param .u64 .ptr .align 1 _Z16xnor_4_4bit_gemmPjS_S_S_S_S_S_S_Pfiii_param_6,
	.param .u64 .ptr .align 1 _Z16xnor_4_4bit_gemmPjS_S_S_S_S_S_S_Pfiii_param_7,
	.param .u64 .ptr .align 1 _Z16xnor_4_4bit_gemmPjS_S_S_S_S_S_S_Pfiii_param_8,
	.param .u32 _Z16xnor_4_4bit_gemmPjS_S_S_S_S_S_S_Pfiii_param_9,
	.param .u32 _Z16xnor_4_4bit_gemmPjS_S_S_S_S_S_S_Pfiii_param_10,
	.param .u32 _Z16xnor_4_4bit_gemmPjS_S_S_S_S_S_S_Pfiii_param_11
)
{
	.reg .pred 	%p<7>;
	.reg .b32 	%r<264>;
	.reg .b32 	%f<113>;
	.reg .b64 	%rd<38>;
	// demoted variable
	.shared .align 4 .b8 _ZZ16xnor_4_4bit_gemmPjS_S_S_S_S_S_S_PfiiiE4A_as[1024];
	// demoted variable
	.shared .align 4 .b8 _ZZ16xnor_4_4bit_gemmPjS_S_S_S_S_S_S_PfiiiE4A_bs[1024];
	// demoted variable
	.shared .align 4 .b8 _ZZ16xnor_4_4bit_gemmPjS_S_S_S_S_S_S_PfiiiE4A_cs[1024];
	// demoted variable
	.shared .align 4 .b8 _ZZ16xnor_4_4bit_gemmPjS_S_S_S_S_S_S_PfiiiE4A_ds[1024];
	// demoted variable
	.shared .align 4 .b8 _ZZ16xnor_4_4bit_gemmPjS_S_S_S_S_S_S_PfiiiE4B_as[1024];
	// demoted variable
	.shared .align 4 .b8 _ZZ16xnor_4_4bit_gemmPjS_S_S_S_S_S_S_PfiiiE4B_bs[1024];
	// demoted variable
	.shared .align 4 .b8 _ZZ16xnor_4_4bit_gemmPjS_S_S_S_S_S_S_PfiiiE4B_cs[1024];
	// demoted variable
	.shared .align 4 .b8 _ZZ16xnor_4_4bit_gemmPjS_S_S_S_S_S_S_PfiiiE4B_ds[1024];
	ld.param.u64 	%rd10, [_Z16xnor_4_4bit_gemmPjS_S_S_S_S_S_S_Pfiii_param_0];
	ld.param.u64 	%rd11, [_Z16xnor_4_4bit_gemmPjS_S_S_S_S_S_S_Pfiii_param_1];
	ld.param.u64 	%rd12, [_Z16xnor_4_4bit_gemmPjS_S_S_S_S_S_S_Pfiii_param_2];
	ld.param.u64 	%rd13, [_Z16xnor_4_4bit_gemmPjS_S_S_S_S_S_S_Pfiii_param_3];
	ld.param.u64 	%rd14, [_Z16xnor_4_4bit_gemmPjS_S_S_S_S_S_S_Pfiii_param_4];
	ld.param.u64 	%rd15, [_Z16xnor_4_4bit_gemmPjS_S_S_S_S_S_S_Pfiii_param_5];
	ld.param.u64 	%rd16, [_Z16xnor_4_4bit_gemmPjS_S_S_S_S_S_S_Pfiii_param_6];
	ld.param.u64 	%rd17, [_Z16xnor_4_4bit_gemmPjS_S_S_S_S_S_S_Pfiii_param_7];
	ld.param.u32 	%r68, [_Z16xnor_4_4bit_gemmPjS_S_S_S_S_S_S_Pfiii_param_10];
	ld.param.u32 	%r69, [_Z16xnor_4_4bit_gemmPjS_S_S_S_S_S_S_Pfiii_param_11];
	mov.u32 	%r1, %ctaid.y;
	mov.u32 	%r70, %ctaid.x;
	mov.u32 	%r2, %tid.y;
	mov.u32 	%r3, %tid.x;
	shl.b32 	%r4, %r69, 4;
	shl.b32 	%r5, %r70, 4;
	setp.lt.s32 	%p1, %r68, 16;
	mov.f32 	%f97, 0f00000000;
	mov.f32 	%f98, %f97;
	mov.f32 	%f99, %f97;
	mov.f32 	%f100, %f97;
	mov.f32 	%f101, %f97;
	mov.f32 	%f102, %f97;
	mov.f32 	%f103, %f97;
	mov.f32 	%f104, %f97;
	mov.f32 	%f105, %f97;
	mov.f32 	%f106, %f97;
	mov.f32 	%f107, %f97;
	mov.f32 	%f108, %f97;
	mov.f32 	%f109, %f97;
	mov.f32 	%f110, %f97;
	mov.f32 	%f111, %f97;
	mov.f32 	%f112, %f97;
	@%p1 bra 	$L__BB17_6;
	mul.lo.s32 	%r72, %r1, %r68;
	shl.b32 	%r73, %r72, 4;
	mad.lo.s32 	%r74, %r68, %r2, %r3;
	add.s32 	%r6, %r73, %r74;
	shl.b32 	%r75, %r2, 6;
	mov.u32 	%r76, _ZZ16xnor_4_4bit_gemmPjS_S_S_S_S_S_S_PfiiiE4A_as;
	add.s32 	%r7, %r76, %r75;
	mov.u32 	%r77, _ZZ16xnor_4_4bit_gemmPjS_S_S_S_S_S_S_PfiiiE4A_bs;
	add.s32 	%r8, %r77, %r75;
	mov.u32 	%r78, _ZZ16xnor_4_4bit_gemmPjS_S_S_S_S_S_S_PfiiiE4A_cs;
	add.s32 	%r9, %r78, %r75;
	mov.u32 	%r79, _ZZ16xnor_4_4bit_gemmPjS_S_S_S_S_S_S_PfiiiE4A_ds;
	add.s32 	%r10, %r79, %r75;
	mad.lo.s32 	%r80, %r69, %r2, %r3;
	cvt.s64.s32 	%rd1, %r80;
	shr.s32 	%r81, %r68, 31;
	shr.u32 	%r82, %r81, 28;
	add.s32 	%r83, %r68, %r82;
	shr.s32 	%r11, %r83, 4;
	cvta.to.global.u64 	%rd2, %rd10;
	cvta.to.global.u64 	%rd3, %rd11;
	cvta.to.global.u64 	%rd4, %rd12;
	cvta.to.global.u64 	%rd5, %rd13;
	cvta.to.global.u64 	%rd6, %rd14;
	cvta.to.global.u64 	%rd7, %rd15;
	cvta.to.global.u64 	%rd8, %rd16;
	cvta.to.global.u64 	%rd9, %rd17;
	mov.b32 	%r229, 0;
	mov.u32 	%r248, %r229;
	mov.u32 	%r249, %r229;
	mov.u32 	%r250, %r229;
	mov.u32 	%r251, %r229;
	mov.u32 	%r252, %r229;
	mov.u32 	%r253, %r229;
	mov.u32 	%r254, %r229;
	mov.u32 	%r255, %r229;
	mov.u32 	%r256, %r229;
	mov.u32 	%r257, %r229;
	mov.u32 	%r258, %r229;
	mov.u32 	%r259, %r229;
	mov.u32 	%r260, %r229;
	mov.u32 	%r261, %r229;
	mov.u32 	%r262, %r229;
	mov.u32 	%r263, %r229;
$L__BB17_2:
	shl.b32 	%r246, %r3, 2;
	shl.b32 	%r85, %r229, 4;
	mad.lo.s32 	%r86, %r229, %r4, %r5;
	cvt.s64.s32 	%rd19, %r86;
	add.s32 	%r87, %r85, %r6;
	mul.wide.u32 	%rd20, %r87, 4;
	add.s64 	%rd21, %rd2, %rd20;
	ld.global.u32 	%r88, [%rd21];
	add.s32 	%r89, %r7, %r246;
	st.shared.u32 	[%r89], %r88;
	add.s64 	%rd22, %rd3, %rd20;
	ld.global.u32 	%r90, [%rd22];
	add.s32 	%r91, %r8, %r246;
	st.shared.u32 	[%r91], %r90;
	add.s64 	%rd23, %rd4, %rd20;
	ld.global.u32 	%r92, [%rd23];
	add.s32 	%r93, %r9, %r246;
	st.shared.u32 	[%r93], %r92;
	add.s64 	%rd24, %rd5, %rd20;
	ld.global.u32 	%r94, [%rd24];
	add.s32 	%r95, %r10, %r246;
	st.shared.u32 	[%r95], %r94;
	add.s64 	%rd25, %rd19, %rd1;
	shl.b64 	%rd26, %rd25, 2;
	add.s64 	%rd27, %rd6, %rd26;
	ld.global.u32 	%r96, [%rd27];
	shl.b32 	%r97, %r2, 6;
	mov.u32 	%r98, _ZZ16xnor_4_4bit_gemmPjS_S_S_S_S_S_S_PfiiiE4B_as;
	add.s32 	%r99, %r98, %r97;
	add.s32 	%r100, %r99, %r246;
	st.shared.u32 	[%r100], %r96;
	add.s64 	%rd28, %rd7, %rd26;
	ld.global.u32 	%r101, [%rd28];
	mov.u32 	%r102, _ZZ16xnor_4_4bit_gemmPjS_S_S_S_S_S_S_PfiiiE4B_bs;
	add.s32 	%r103, %r102, %r97;
	add.s32 	%r104, %r103, %r246;
	st.shared.u32 	[%r104], %r101;
	add.s64 	%rd29, %rd8, %rd26;
	ld.global.u32 	%r105, [%rd29];
	mov.u32 	%r106, _ZZ16xnor_4_4bit_gemmPjS_S_S_S_S_S_S_PfiiiE4B_cs;
	add.s32 	%r107, %r106, %r97;
	add.s32 	%r108, %r107, %r246;
	st.shared.u32 	[%r108], %r105;
	add.s64 	%rd30, %rd9, %rd26;
	ld.global.u32 	%r109, [%rd30];
	mov.u32 	%r110, _ZZ16xnor_4_4bit_gemmPjS_S_S_S_S_S_S_PfiiiE4B_ds;
	add.s32 	%r111, %r110, %r97;
	add.s32 	%r112, %r111, %r246;
	st.shared.u32 	[%r112], %r109;
	bar.sync 	0;
	mov.b32 	%r247, 4;
$L__BB17_3:
	add.s32 	%r113, %r7, %r247;
	ld.shared.u32 	%r114, [%r113+-4];
	mov.u32 	%r115, _ZZ16xnor_4_4bit_gemmPjS_S_S_S_S_S_S_PfiiiE4B_as;
	add.s32 	%r116, %r115, %r246;
	ld.shared.u32 	%r117, [%r116];
	xor.b32  	%r118, %r117, %r114;
	popc.b32 	%r119, %r118;
	add.s32 	%r120, %r119, %r263;
	mov.u32 	%r121, _ZZ16xnor_4_4bit_gemmPjS_S_S_S_S_S_S_PfiiiE4B_bs;
	add.s32 	%r122, %r121, %r246;
	ld.shared.u32 	%r123, [%r122];
	xor.b32  	%r124, %r123, %r114;
	popc.b32 	%r125, %r124;
	add.s32 	%r126, %r125, %r262;
	mov.u32 	%r127, _ZZ16xnor_4_4bit_gemmPjS_S_S_S_S_S_S_PfiiiE4B_cs;
	add.s32 	%r128, %r127, %r246;
	ld.shared.u32 	%r129, [%r128];
	xor.b32  	%r130, %r129, %r114;
	popc.b32 	%r131, %r130;
	add.s32 	%r132, %r131, %r261;
	mov.u32 	%r133, _ZZ16xnor_4_4bit_gemmPjS_S_S_S_S_S_S_PfiiiE4B_ds;
	add.s32 	%r134, %r133, %r246;
	ld.shared.u32 	%r135, [%r134];
	xor.b32  	%r136, %r135, %r114;
	popc.b32 	%r137, %r136;
	add.s32 	%r138, %r137, %r260;
	add.s32 	%r139, %r8, %r247;
	ld.shared.u32 	%r140, [%r139+-4];
	xor.b32  	%r141, %r117, %r140;
	popc.b32 	%r142, %r141;
	add.s32 	%r143, %r142, %r259;
	xor.b32  	%r144, %r123, %r140;
	popc.b32 	%r145, %r144;
	add.s32 	%r146, %r145, %r258;
	xor.b32  	%r147, %r129, %r140;
	popc.b32 	%r148, %r147;
	add.s32 	%r149, %r148, %r257;
	xor.b32  	%r150, %r135, %r140;
	popc.b32 	%r151, %r150;
	add.s32 	%r152, %r151, %r256;
	add.s32 	%r153, %r9, %r247;
	ld.shared.u32 	%r154, [%r153+-4];
	xor.b32  	%r155, %r117, %r154;
	popc.b32 	%r156, %r155;
	add.s32 	%r157, %r156, %r255;
	xor.b32  	%r158, %r123, %r154;
	popc.b32 	%r159, %r158;
	add.s32 	%r160, %r159, %r254;
	xor.b32  	%r161, %r129, %r154;
	popc.b32 	%r162, %r161;
	add.s32 	%r163, %r162, %r253;
	xor.b32  	%r164, %r135, %r154;
	popc.b32 	%r165, %r164;
	add.s32 	%r166, %r165, %r252;
	add.s32 	%r167, %r10, %r247;
	ld.shared.u32 	%r168, [%r167+-4];
	xor.b32  	%r169, %r117, %r168;
	popc.b32 	%r170, %r169;
	add.s32 	%r171, %r170, %r251;
	xor.b32  	%r172, %r123, %r168;
	popc.b32 	%r173, %r172;
	add.s32 	%r174, %r173, %r250;
	xor.b32  	%r175, %r129, %r168;
	popc.b32 	%r176, %r175;
	add.s32 	%r177, %r176, %r249;
	xor.b32  	%r178, %r135, %r168;
	popc.b32 	%r179, %r178;
	add.s32 	%r180, %r179, %r248;
	ld.shared.u32 	%r181, [%r113];
	ld.shared.u32 	%r182, [%r116+64];
	xor.b32  	%r183, %r182, %r181;
	popc.b32 	%r184, %r183;
	add.s32 	%r263, %r184, %r120;
	ld.shared.u32 	%r185, [%r122+64];
	xor.b32  	%r186, %r185, %r181;
	popc.b32 	%r187, %r186;
	add.s32 	%r262, %r187, %r126;
	ld.shared.u32 	%r188, [%r128+64];
	xor.b32  	%r189, %r188, %r181;
	popc.b32 	%r190, %r189;
	add.s32 	%r261, %r190, %r132;
	ld.shared.u32 	%r191, [%r134+64];
	xor.b32  	%r192, %r191, %r181;
	popc.b32 	%r193, %r192;
	add.s32 	%r260, %r193, %r138;
	ld.shared.u32 	%r194, [%r139];
	xor.b32  	%r195, %r182, %r194;
	popc.b32 	%r196, %r195;
	add.s32 	%r259, %r196, %r143;
	xor.b32  	%r197, %r185, %r194;
	popc.b32 	%r198, %r197;
	add.s32 	%r258, %r198, %r146;
	xor.b32  	%r199, %r188, %r194;
	popc.b32 	%r200, %r199;
	add.s32 	%r257, %r200, %r149;
	xor.b32  	%r201, %r191, %r194;
	popc.b32 	%r202, %r201;
	add.s32 	%r256, %r202, %r152;
	ld.shared.u32 	%r203, [%r153];
	xor.b32  	%r204, %r182, %r203;
	popc.b32 	%r205, %r204;
	add.s32 	%r255, %r205, %r157;
	xor.b32  	%r206, %r185, %r203;
	popc.b32 	%r207, %r206;
	add.s32 	%r254, %r207, %r160;
	xor.b32  	%r208, %r188, %r203;
	popc.b32 	%r209, %r208;
	add.s32 	%r253, %r209, %r163;
	xor.b32  	%r210, %r191, %r203;
	popc.b32 	%r211, %r210;
	add.s32 	%r252, %r211, %r166;
	ld.shared.u32 	%r212, [%r167];
	xor.b32  	%r213, %r182, %r212;
	popc.b32 	%r214, %r213;
	add.s32 	%r251, %r214, %r171;
	xor.b32  	%r215, %r185, %r212;
	popc.b32 	%r216, %r215;
	add.s32 	%r250, %r216, %r174;
	xor.b32  	%r217, %r188, %r212;
	popc.b32 	%r218, %r217;
	add.s32 	%r249, %r218, %r177;
	xor.b32  	%r219, %r191, %r212;
	popc.b32 	%r220, %r219;
	add.s32 	%r248, %r220, %r180;
	add.s32 	%r247, %r247, 8;
	add.s32 	%r246, %r246, 128;
	setp.ne.s32 	%p2, %r247, 68;
	@%p2 bra 	$L__BB17_3;
	bar.sync 	0;
	add.s32 	%r229, %r229, 1;
	setp.ne.s32 	%p3, %r229, %r11;
	@%p3 bra 	$L__BB17_2;
	cvt.rn.f32.u32 	%f34, %r263;
	add.f32 	%f97, %f34, %f34;
	cvt.rn.f32.u32 	%f35, %r262;
	add.f32 	%f98, %f35, %f35;
	cvt.rn.f32.u32 	%f36, %r261;
	add.f32 	%f99, %f36, %f36;
	cvt.rn.f32.u32 	%f37, %r260;
	add.f32 	%f100, %f37, %f37;
	cvt.rn.f32.u32 	%f38, %r259;
	add.f32 	%f101, %f38, %f38;
	cvt.rn.f32.u32 	%f39, %r258;
	add.f32 	%f102, %f39, %f39;
	cvt.rn.f32.u32 	%f40, %r257;
	add.f32 	%f103, %f40, %f40;
	cvt.rn.f32.u32 	%f41, %r256;
	add.f32 	%f104, %f41, %f41;
	cvt.rn.f32.u32 	%f42, %r255;
	add.f32 	%f105, %f42, %f42;
	cvt.rn.f32.u32 	%f43, %r254;
	add.f32 	%f106, %f43, %f43;
	cvt.rn.f32.u32 	%f44, %r253;
	add.f32 	%f107, %f44, %f44;
	cvt.rn.f32.u32 	%f45, %r252;
	add.f32 	%f108, %f45, %f45;
	cvt.rn.f32.u32 	%f46, %r251;
	add.f32 	%f109, %f46, %f46;
	cvt.rn.f32.u32 	%f47, %r250;
	add.f32 	%f110, %f47, %f47;
	cvt.rn.f32.u32 	%f48, %r249;
	add.f32 	%f111, %f48, %f48;
	cvt.rn.f32.u32 	%f49, %r248;
	add.f32 	%f112, %f49, %f49;
$L__BB17_6:
	ld.param.u32 	%r228, [_Z16xnor_4_4bit_gemmPjS_S_S_S_S_S_S_Pfiii_param_9];
	add.s32 	%r221, %r5, %r3;
	setp.ge.s32 	%p4, %r221, %r69;
	shl.b32 	%r222, %r1, 4;
	add.s32 	%r223, %r222, %r2;
	setp.ge.s32 	%p5, %r223, %r228;
	or.pred  	%p6, %p4, %p5;
	@%p6 bra 	$L__BB17_8;
	ld.param.u64 	%rd37, [_Z16xnor_4_4bit_gemmPjS_S_S_S_S_S_S_Pfiii_param_8];
	shl.b32 	%r225, %r68, 5;
	cvt.rn.f32.s32 	%f50, %r225;
	sub.f32 	%f51, %f97, %f50;
	mul.f32 	%f52, %f51, 0fC2800000;
	sub.f32 	%f53, %f98, %f50;
	mul.f32 	%f54, %f53, 0f42000000;
	sub.f32 	%f55, %f52, %f54;
	sub.f32 	%f56, %f99, %f50;
	mul.f32 	%f57, %f56, 0f41800000;
	sub.f32 	%f58, %f55, %f57;
	sub.f32 	%f59, %f100, %f50;
	mul.f32 	%f60, %f59, 0f41000000;
	sub.f32 	%f61, %f58, %f60;
	sub.f32 	%f62, %f101, %f50;
	mul.f32 	%f63, %f62, 0f42000000;
	sub.f32 	%f64, %f61, %f63;
	sub.f32 	%f65, %f102, %f50;
	mul.f32 	%f66, %f65, 0f41800000;
	sub.f32 	%f67, %f64, %f66;
	sub.f32 	%f68, %f103, %f50;
	mul.f32 	%f69, %f68, 0f41000000;
	sub.f32 	%f70, %f67, %f69;
	sub.f32 	%f71, %f104, %f50;
	mul.f32 	%f72, %f71, 0f40800000;
	sub.f32 	%f73, %f70, %f72;
	sub.f32 	%f74, %f105, %f50;
	mul.f32 	%f75, %f74, 0f41800000;
	sub.f32 	%f76, %f73, %f75;
	sub.f32 	%f77, %f106, %f50;
	mul.f32 	%f78, %f77, 0f41000000;
	sub.f32 	%f79, %f76, %f78;
	sub.f32 	%f80, %f107, %f50;
	mul.f32 	%f81, %f80, 0f40800000;
	sub.f32 	%f82, %f79, %f81;
	sub.f32 	%f83, %f108, %f50;
	add.f32 	%f84, %f83, %f83;
	sub.f32 	%f85, %f82, %f84;
	sub.f32 	%f86, %f109, %f50;
	mul.f32 	%f87, %f86, 0f41000000;
	sub.f32 	%f88, %f85, %f87;
	sub.f32 	%f89, %f110, %f50;
	mul.f32 	%f90, %f89, 0f40800000;
	sub.f32 	%f91, %f88, %f90;
	sub.f32 	%f92, %f111, %f50;
	add.f32 	%f93, %f92, %f92;
	sub.f32 	%f94, %f91, %f93;
	sub.f32 	%f95, %f112, %f50;
	sub.f32 	%f96, %f94, %f95;
	mad.lo.s32 	%r226, %r69, %r2, %r3;
	cvt.u64.u32 	%rd31, %r226;
	mad.lo.s32 	%r227, %r4, %r1, %r5;
	cvt.s64.s32 	%rd32, %r227;
	add.s64 	%rd33, %rd32, %rd31;
	cvta.to.global.u64 	%rd34, %rd37;
	shl.b64 	%rd35, %rd33, 2;
	add.s64 	%rd36, %rd34, %rd35;
	st.global.f32 	[%rd36], %f96;
$L__BB17_8:
	ret;

}
	// .globl	_Z16xnor_5_1bit_gemmPjS_S_S_S_S_Pfiii
.visible .entry _Z16xnor_5_1bit_gemmPjS_S_S_S_S_Pfiii(
	.param .u64 .ptr .align 1 _Z16xnor_5_1bit_gemmPjS_S_S_S_S_Pfiii_param_0,
	.param .u64 .ptr .align 1 _Z16xnor_5_1bit_gemmPjS_S_S_S_S_Pfiii_param_1,
	.param .u64 .ptr .align 1 _Z16xnor_5_1bit_gemmPjS_S_S_S_S_Pfiii_param_2,
	.param .u64 .ptr .align 1 _Z16xnor_5_1bit_gemmPjS_S_S_S_S_Pfiii_param_3,
	.param .u64 .ptr .align 1 _Z16xnor_5_1bit_gemmPjS_S_S_S_S_Pfiii_param_4,
	.param .u64 .ptr .align 1 _Z16xnor_5_1bit_gemmPjS_S_S_S_S_Pfiii_param_5,
	.param .u64 .ptr .align 1 _Z16xnor_5_1bit_gemmPjS_S_S_S_S_Pfiii_param_6,
	.param .u32 _Z16xnor_5_1bit_gemmPjS_S_S_S_S_Pfiii_param_7,
	.param .u32 _Z16xnor_5_1bit_gemmPjS_S_S_S_S_Pfiii_param_8,
	.param .u32 _Z16xnor_5_1bit_gemmPjS_S_S_S_S_Pfiii_param_9
)
{
	.reg .pred 	%p<6>;
	.reg .b32 	%r<410>;
	.reg .b32 	%f<34>;
	.reg .b64 	%rd<32>;
	// demoted variable
	.shared .align 4 .b8 _ZZ16xnor_5_1bit_gemmPjS_S_S_S_S_PfiiiE4A_as[1024];
	// demoted variable
	.shared .align 4 .b8 _ZZ16xnor_5_1bit_gemmPjS_S_S_S_S_PfiiiE4A_bs[1024];
	// demoted variable
	.shared .align 4 .b8 _ZZ16xnor_5_1bit_gemmPjS_S_S_S_S_PfiiiE4A_cs[1024];
	// demoted variable
	.shared .align 4 .b8 _ZZ16xnor_5_1bit_gemmPjS_S_S_S_S_PfiiiE4A_ds[1024];
	// demoted variable
	.shared .align 4 .b8 _ZZ16xnor_5_1bit_gemmPjS_S_S_S_S_PfiiiE4A_es[1024];
	// demoted variable
	.shared .align 4 .b8 _ZZ16xnor_5_1bit_gemmPjS_S_S_S_S_PfiiiE4B_es[1024];
	ld.param.u64 	%rd8, [_Z16xnor_5_1bit_gemmPjS_S_S_S_S_Pfiii_param_0];
	ld.param.u64 	%rd9, [_Z16xnor_5_1bit_gemmPjS_S_S_S_S_Pfiii_param_1];
	ld.param.u64 	%rd10, [_Z16xnor_5_1bit_gemmPjS_S_S_S_S_Pfiii_param_2];
	ld.param.u64 	%rd11, [_Z16xnor_5_1bit_gemmPjS_S_S_S_S_Pfiii_param_3];
	ld.param.u64 	%rd12, [_Z16xnor_5_1bit_gemmPjS_S_S_S_S_Pfiii_param_4];
	ld.param.u64 	%rd13, [_Z16xnor_5_1bit_gemmPjS_S_S_S_S_Pfiii_param_5];
	ld.param.u32 	%r29, [_Z16xnor_5_1bit_gemmPjS_S_S_S_S_Pfiii_param_7];
	ld.param.u32 	%r30, [_Z16xnor_5_1bit_gemmPjS_S_S_S_S_Pfiii_param_8];
	ld.param.u32 	%r31, [_Z16xnor_5_1bit_gemmPjS_S_S_S_S_Pfiii_param_9];
	mov.u32 	%r1, %ctaid.y;
	mov.u32 	%r32, %ctaid.x;
	mov.u32 	%r2, %tid.y;
	mov.u32 	%r3, %tid.x;
	shl.b32 	%r4, %r31, 4;
	shl.b32 	%r5, %r32, 4;
	setp.lt.s32 	%p1, %r30, 16;
	mov.f32 	%f29, 0f00000000;
	mov.f32 	%f30, %f29;
	mov.f32 	%f31, %f29;
	mov.f32 	%f32, %f29;
	mov.f32 	%f33, %f29;
	@%p1 bra 	$L__BB18_4;
	mul.lo.s32 	%r34, %r1, %r30;
	shl.b32 	%r35, %r34, 4;
	mad.lo.s32 	%r36, %r30, %r2, %r3;
	add.s32 	%r402, %r35, %r36;
	shl.b32 	%r37, %r2, 6;
	mov.u32 	%r38, _ZZ16xnor_5_1bit_gemmPjS_S_S_S_S_PfiiiE4A_as;
	add.s32 	%r7, %r38, %r37;
	mov.u32 	%r39, _ZZ16xnor_5_1bit_gemmPjS_S_S_S_S_PfiiiE4A_bs;
	add.s32 	%r8, %r39, %r37;
	mov.u32 	%r40, _ZZ16xnor_5_1bit_gemmPjS_S_S_S_S_PfiiiE4A_cs;
	add.s32 	%r9, %r40, %r37;
	mov.u32 	%r41, _ZZ16xnor_5_1bit_gemmPjS_S_S_S_S_PfiiiE4A_ds;
	add.s32 	%r10, %r41, %r37;
	mov.u32 	%r42, _ZZ16xnor_5_1bit_gemmPjS_S_S_S_S_PfiiiE4A_es;
	add.s32 	%r11, %r42, %r37;
	mad.lo.s32 	%r43, %r31, %r2, %r3;
	cvt.s64.s32 	%rd1, %r43;
	shr.s32 	%r44, %r30, 31;
	shr.u32 	%r45, %r44, 28;
	add.s32 	%r46, %r30, %r45;
	shr.s32 	%r47, %r46, 4;
	neg.s32 	%r404, %r47;
	cvta.to.global.u64 	%rd2, %rd8;
	cvta.to.global.u64 	%rd3, %rd9;
	cvta.to.global.u64 	%rd4, %rd10;
	cvta.to.global.u64 	%rd5, %rd11;
	cvta.to.global.u64 	%rd6, %rd12;
	cvta.to.global.u64 	%rd7, %rd13;
	mov.b32 	%r405, 0;
	mov.u32 	%r403, %r5;
	mov.u32 	%r406, %r405;
	mov.u32 	%r407, %r405;
	mov.u32 	%r408, %r405;
	mov.u32 	%r409, %r405;
$L__BB18_2:
	cvt.s64.s32 	%rd15, %r403;
	mul.wide.u32 	%rd16, %r402, 4;
	add.s64 	%rd17, %rd2, %rd16;
	ld.global.u32 	%r48, [%rd17];
	shl.b32 	%r49, %r3, 2;
	add.s32 	%r50, %r7, %r49;
	st.shared.u32 	[%r50], %r48;
	add.s64 	%rd18, %rd3, %rd16;
	ld.global.u32 	%r51, [%rd18];
	add.s32 	%r52, %r8, %r49;
	st.shared.u32 	[%r52], %r51;
	add.s64 	%rd19, %rd4, %rd16;
	ld.global.u32 	%r53, [%rd19];
	add.s32 	%r54, %r9, %r49;
	st.shared.u32 	[%r54], %r53;
	add.s64 	%rd20, %rd5, %rd16;
	ld.global.u32 	%r55, [%rd20];
	add.s32 	%r56, %r10, %r49;
	st.shared.u32 	[%r56], %r55;
	add.s64 	%rd21, %rd6, %rd16;
	ld.global.u32 	%r57, [%rd21];
	add.s32 	%r58, %r11, %r49;
	st.shared.u32 	[%r58], %r57;
	add.s64 	%rd22, %rd15, %rd1;
	shl.b64 	%rd23, %rd22, 2;
	add.s64 	%rd24, %rd7, %rd23;
	ld.global.u32 	%r59, [%rd24];
	shl.b32 	%r60, %r2, 6;
	mov.u32 	%r61, _ZZ16xnor_5_1bit_gemmPjS_S_S_S_S_PfiiiE4B_es;
	add.s32 	%r62, %r61, %r49;
	add.s32 	%r63, %r62, %r60;
	st.shared.u32 	[%r63], %r59;
	bar.sync 	0;
	ld.shared.u32 	%r64, [%r7];
	ld.shared.u32 	%r65, [%r62];
	xor.b32  	%r66, %r65, %r64;
	popc.b32 	%r67, %r66;
	add.s32 	%r68, %r67, %r409;
	ld.shared.u32 	%r69, [%r8];
	xor.b32  	%r70, %r69, %r65;
	popc.b32 	%r71, %r70;
	add.s32 	%r72, %r71, %r408;
	ld.shared.u32 	%r73, [%r9];
	xor.b32  	%r74, %r65, %r73;
	popc.b32 	%r75, %r74;
	add.s32 	%r76, %r75, %r407;
	ld.shared.u32 	%r77, [%r10];
	xor.b32  	%r78, %r77, %r65;
	popc.b32 	%r79, %r78;
	add.s32 	%r80, %r79, %r406;
	ld.shared.u32 	%r81, [%r11];
	xor.b32  	%r82, %r65, %r81;
	popc.b32 	%r83, %r82;
	add.s32 	%r84, %r83, %r405;
	ld.shared.u32 	%r85, [%r7+4];
	ld.shared.u32 	%r86, [%r62+64];
	xor.b32  	%r87, %r86, %r85;
	popc.b32 	%r88, %r87;
	add.s32 	%r89, %r88, %r68;
	ld.shared.u32 	%r90, [%r8+4];
	xor.b32  	%r91, %r90, %r86;
	popc.b32 	%r92, %r91;
	add.s32 	%r93, %r92, %r72;
	ld.shared.u32 	%r94, [%r9+4];
	xor.b32  	%r95, %r86, %r94;
	popc.b32 	%r96, %r95;
	add.s32 	%r97, %r96, %r76;
	ld.shared.u32 	%r98, [%r10+4];
	xor.b32  	%r99, %r98, %r86;
	popc.b32 	%r100, %r99;
	add.s32 	%r101, %r100, %r80;
	ld.shared.u32 	%r102, [%r11+4];
	xor.b32  	%r103, %r86, %r102;
	popc.b32 	%r104, %r103;
	add.s32 	%r105, %r104, %r84;
	ld.shared.u32 	%r106, [%r7+8];
	ld.shared.u32 	%r107, [%r62+128];
	xor.b32  	%r108, %r107, %r106;
	popc.b32 	%r109, %r108;
	add.s32 	%r110, %r109, %r89;
	ld.shared.u32 	%r111, [%r8+8];
	xor.b32  	%r112, %r111, %r107;
	popc.b32 	%r113, %r112;
	add.s32 	%r114, %r113, %r93;
	ld.shared.u32 	%r115, [%r9+8];
	xor.b32  	%r116, %r107, %r115;
	popc.b32 	%r117, %r116;
	add.s32 	%r118, %r117, %r97;
	ld.shared.u32 	%r119, [%r10+8];
	xor.b32  	%r120, %r119, %r107;
	popc.b32 	%r121, %r120;
	add.s32 	%r122, %r121, %r101;
	ld.shared.u32 	%r123, [%r11+8];
	xor.b32  	%r124, %r107, %r123;
	popc.b32 	%r125, %r124;
	add.s32 	%r126, %r125, %r105;
	ld.shared.u32 	%r127, [%r7+12];
	ld.shared.u32 	%r128, [%r62+192];
	xor.b32  	%r129, %r128, %r127;
	popc.b32 	%r130, %r129;
	add.s32 	%r131, %r130, %r110;
	ld.shared.u32 	%r132, [%r8+12];
	xor.b32  	%r133, %r132, %r128;
	popc.b32 	%r134, %r133;
	add.s32 	%r135, %r134, %r114;
	ld.shared.u32 	%r136, [%r9+12];
	xor.b32  	%r137, %r128, %r136;
	popc.b32 	%r138, %r137;
	add.s32 	%r139, %r138, %r118;
	ld.shared.u32 	%r140, [%r10+12];
	xor.b32  	%r141, %r140, %r128;
	popc.b32 	%r142, %r141;
	add.s32 	%r143, %r142, %r122;
	ld.shared.u32 	%r144, [%r11+12];
	xor.b32  	%r145, %r128, %r144;
	popc.b32 	%r146, %r145;
	add.s32 	%r147, %r146, %r126;
	ld.shared.u32 	%r148, [%r7+16];
	ld.shared.u32 	%r149, [%r62+256];
	xor.b32  	%r150, %r149, %r148;
	popc.b32 	%r151, %r150;
	add.s32 	%r152, %r151, %r131;
	ld.shared.u32 	%r153, [%r8+16];
	xor.b32  	%r154, %r153, %r149;
	popc.b32 	%r155, %r154;
	add.s32 	%r156, %r155, %r135;
	ld.shared.u32 	%r157, [%r9+16];
	xor.b32  	%r158, %r149, %r157;
	popc.b32 	%r159, %r158;
	add.s32 	%r160, %r159, %r139;
	ld.shared.u32 	%r161, [%r10+16];
	xor.b32  	%r162, %r161, %r149;
	popc.b32 	%r163, %r162;
	add.s32 	%r164, %r163, %r143;
	ld.shared.u32 	%r165, [%r11+16];
	xor.b32  	%r166, %r149, %r165;
	popc.b32 	%r167, %r166;
	add.s32 	%r168, %r167, %r147;
	ld.shared.u32 	%r169, [%r7+20];
	ld.shared.u32 	%r170, [%r62+320];
	xor.b32  	%r171, %r170, %r169;
	popc.b32 	%r172, %r171;
	add.s32 	%r173, %r172, %r152;
	ld.shared.u32 	%r174, [%r8+20];
	xor.b32  	%r175, %r174, %r170;
	popc.b32 	%r176, %r175;
	add.s32 	%r177, %r176, %r156;
	ld.shared.u32 	%r178, [%r9+20];
	xor.b32  	%r179, %r170, %r178;
	popc.b32 	%r180, %r179;
	add.s32 	%r181, %r180, %r160;
	ld.shared.u32 	%r182, [%r10+20];
	xor.b32  	%r183, %r182, %r170;
	popc.b32 	%r184, %r183;
	add.s32 	%r185, %r184, %r164;
	ld.shared.u32 	%r186, [%r11+20];
	xor.b32  	%r187, %r170, %r186;
	popc.b32 	%r188, %r187;
	add.s32 	%r189, %r188, %r168;
	ld.shared.u32 	%r190, [%r7+24];
	ld.shared.u32 	%r191, [%r62+384];
	xor.b32  	%r192, %r191, %r190;
	popc.b32 	%r193, %r192;
	add.s32 	%r194, %r193, %r173;
	ld.shared.u32 	%r195, [%r8+24];
	xor.b32  	%r196, %r195, %r191;
	popc.b32 	%r197, %r196;
	add.s32 	%r198, %r197, %r177;
	ld.shared.u32 	%r199, [%r9+24];
	xor.b32  	%r200, %r191, %r199;
	popc.b32 	%r201, %r200;
	add.s32 	%r202, %r201, %r181;
	ld.shared.u32 	%r203, [%r10+24];
	xor.b32  	%r204, %r203, %r191;
	popc.b32 	%r205, %r204;
	add.s32 	%r206, %r205, %r185;
	ld.shared.u32 	%r207, [%r11+24];
	xor.b32  	%r208, %r191, %r207;
	popc.b32 	%r209, %r208;
	add.s32 	%r210, %r209, %r189;
	ld.shared.u32 	%r211, [%r7+28];
	ld.shared.u32 	%r212, [%r62+448];
	xor.b32  	%r213, %r212, %r211;
	popc.b32 	%r214, %r213;
	add.s32 	%r215, %r214, %r194;
	ld.shared.u32 	%r216, [%r8+28];
	xor.b32  	%r217, %r216, %r212;
	popc.b32 	%r218, %r217;
	add.s32 	%r219, %r218, %r198;
	ld.shared.u32 	%r220, [%r9+28];
	xor.b32  	%r221, %r212, %r220;
	popc.b32 	%r222, %r221;
	add.s32 	%r223, %r222, %r202;
	ld.shared.u32 	%r224, [%r10+28];
	xor.b32  	%r225, %r224, %r212;
	popc.b32 	%r226, %r225;
	add.s32 	%r227, %r226, %r206;
	ld.shared.u32 	%r228, [%r11+28];
	xor.b32  	%r229, %r212, %r228;
	popc.b32 	%r230, %r229;
	add.s32 	%r231, %r230, %r210;
	ld.shared.u32 	%r232, [%r7+32];
	ld.shared.u32 	%r233, [%r62+512];
	xor.b32  	%r234, %r233, %r232;
	popc.b32 	%r235, %r234;
	add.s32 	%r236, %r235, %r215;
	ld.shared.u32 	%r237, [%r8+32];
	xor.b32  	%r238, %r237, %r233;
	popc.b32 	%r239, %r238;
	add.s32 	%r240, %r239, %r219;
	ld.shared.u32 	%r241, [%r9+32];
	xor.b32  	%r242, %r233, %r241;
	popc.b32 	%r243, %r242;
	add.s32 	%r244, %r243, %r223;
	ld.shared.u32 	%r245, [%r10+32];
	xor.b32  	%r246, %r245, %r233;
	popc.b32 	%r247, %r246;
	add.s32 	%r248, %r247, %r227;
	ld.shared.u32 	%r249, [%r11+32];
	xor.b32  	%r250, %r233, %r249;
	popc.b32 	%r251, %r250;
	add.s32 	%r252, %r251, %r231;
	ld.shared.u32 	%r253, [%r7+36];
	ld.shared.u32 	%r254, [%r62+576];
	xor.b32  	%r255, %r254, %r253;
	popc.b32 	%r256, %r255;
	add.s32 	%r257, %r256, %r236;
	ld.shared.u32 	%r258, [%r8+36];
	xor.b32  	%r259, %r258, %r254;
	popc.b32 	%r260, %r259;
	add.s32 	%r261, %r260, %r240;
	ld.shared.u32 	%r262, [%r9+36];
	xor.b32  	%r263, %r254, %r262;
	popc.b32 	%r264, %r263;
	add.s32 	%r265, %r264, %r244;
	ld.shared.u32 	%r266, [%r10+36];
	xor.b32  	%r267, %r266, %r254;
	popc.b32 	%r268, %r267;
	add.s32 	%r269, %r268, %r248;
	ld.shared.u32 	%r270, [%r11+36];
	xor.b32  	%r271, %r254, %r270;
	popc.b32 	%r272, %r271;
	add.s32 	%r273, %r272, %r252;
	ld.shared.u32 	%r274, [%r7+40];
	ld.shared.u32 	%r275, [%r62+640];
	xor.b32  	%r276, %r275, %r274;
	popc.b32 	%r277, %r276;
	add.s32 	%r278, %r277, %r257;
	ld.shared.u32 	%r279, [%r8+40];
	xor.b32  	%r280, %r279, %r275;
	popc.b32 	%r281, %r280;
	add.s32 	%r282, %r281, %r261;
	ld.shared.u32 	%r283, [%r9+40];
	xor.b32  	%r284, %r275, %r283;
	popc.b32 	%r285, %r284;
	add.s32 	%r286, %r285, %r265;
	ld.shared.u32 	%r287, [%r10+40];
	xor.b32  	%r288, %r287, %r275;
	popc.b32 	%r289, %r288;
	add.s32 	%r290, %r289, %r269;
	ld.shared.u32 	%r291, [%r11+40];
	xor.b32  	%r292, %r275, %r291;
	popc.b32 	%r293, %r292;
	add.s32 	%r294, %r293, %r273;
	ld.shared.u32 	%r295, [%r7+44];
	ld.shared.u32 	%r296, [%r62+704];
	xor.b32  	%r297, %r296, %r295;
	popc.b32 	%r298, %r297;
	add.s32 	%r299, %r298, %r278;
	ld.shared.u32 	%r300, [%r8+44];
	xor.b32  	%r301, %r300, %r296;
	popc.b32 	%r302, %r301;
	add.s32 	%r303, %r302, %r282;
	ld.shared.u32 	%r304, [%r9+44];
	xor.b32  	%r305, %r296, %r304;
	popc.b32 	%r306, %r305;
	add.s32 	%r307, %r306, %r286;
	ld.shared.u32 	%r308, [%r10+44];
	xor.b32  	%r309, %r308, %r296;
	popc.b32 	%r310, %r309;
	add.s32 	%r311, %r310, %r290;
	ld.shared.u32 	%r312, [%r11+44];
	xor.b32  	%r313, %r296, %r312;
	popc.b32 	%r314, %r313;
	add.s32 	%r315, %r314, %r294;
	ld.shared.u32 	%r316, [%r7+48];
	ld.shared.u32 	%r317, [%r62+768];
	xor.b32  	%r318, %r317, %r316;
	popc.b32 	%r319, %r318;
	add.s32 	%r320, %r319, %r299;
	ld.shared.u32 	%r321, [%r8+48];
	xor.b32  	%r322, %r321, %r317;
	popc.b32 	%r323, %r322;
	add.s32 	%r324, %r323, %r303;
	ld.shared.u32 	%r325, [%r9+48];
	xor.b32  	%r326, %r317, %r325;
	popc.b32 	%r327, %r326;
	add.s32 	%r328, %r327, %r307;
	ld.shared.u32 	%r329, [%r10+48];
	xor.b32  	%r330, %r329, %r317;
	popc.b32 	%r331, %r330;
	add.s32 	%r332, %r331, %r311;
	ld.shared.u32 	%r333, [%r11+48];
	xor.b32  	%r334, %r317, %r333;
	popc.b32 	%r335, %r334;
	add.s32 	%r336, %r335, %r315;
	ld.shared.u32 	%r337, [%r7+52];
	ld.shared.u32 	%r338, [%r62+832];
	xor.b32  	%r339, %r338, %r337;
	popc.b32 	%r340, %r339;
	add.s32 	%r341, %r340, %r320;
	ld.shared.u32 	%r342, [%r8+52];
	xor.b32  	%r343, %r342, %r338;
	popc.b32 	%r344, %r343;
	add.s32 	%r345, %r344, %r324;
	ld.shared.u32 	%r346, [%r9+52];
	xor.b32  	%r347, %r338, %r346;
	popc.b32 	%r348, %r347;
	add.s32 	%r349, %r348, %r328;
	ld.shared.u32 	%r350, [%r10+52];
	xor.b32  	%r351, %r350, %r338;
	popc.b32 	%r352, %r351;
	add.s32 	%r353, %r352, %r332;
	ld.shared.u32 	%r354, [%r11+52];
	xor.b32  	%r355, %r338, %r354;
	popc.b32 	%r356, %r355;
	add.s32 	%r357, %r356, %r336;
	ld.shared.u32 	%r358, [%r7+56];
	ld.shared.u32 	%r359, [%r62+896];
	xor.b32  	%r360, %r359, %r358;
	popc.b32 	%r361, %r360;
	add.s32 	%r362, %r361, %r341;
	ld.shared.u32 	%r363, [%r8+56];
	xor.b32  	%r364, %r363, %r359;
	popc.b32 	%r365, %r364;
	add.s32 	%r366, %r365, %r345;
	ld.shared.u32 	%r367, [%r9+56];
	xor.b32  	%r368, %r359, %r367;
	popc.b32 	%r369, %r368;
	add.s32 	%r370, %r369, %r349;
	ld.shared.u32 	%r371, [%r10+56];
	xor.b32  	%r372, %r371, %r359;
	popc.b32 	%r373, %r372;
	add.s32 	%r374, %r373, %r353;
	ld.shared.u32 	%r375, [%r11+56];
	xor.b32  	%r376, %r359, %r375;
	popc.b32 	%r377, %r376;
	add.s32 	%r378, %r377, %r357;
	ld.shared.u32 	%r379, [%r7+60];
	ld.shared.u32 	%r380, [%r62+960];
	xor.b32  	%r381, %r380, %r379;
	popc.b32 	%r382, %r381;
	add.s32 	%r409, %r382, %r362;
	ld.shared.u32 	%r383, [%r8+60];
	xor.b32  	%r384, %r383, %r380;
	popc.b32 	%r385, %r384;
	add.s32 	%r408, %r385, %r366;
	ld.shared.u32 	%r386, [%r9+60];
	xor.b32  	%r387, %r380, %r386;
	popc.b32 	%r388, %r387;
	add.s32 	%r407, %r388, %r370;
	ld.shared.u32 	%r389, [%r10+60];
	xor.b32  	%r390, %r389, %r380;
	popc.b32 	%r391, %r390;
	add.s32 	%r406, %r391, %r374;
	ld.shared.u32 	%r392, [%r11+60];
	xor.b32  	%r393, %r380, %r392;
	popc.b32 	%r394, %r393;
	add.s32 	%r405, %r394, %r378;
	bar.sync 	0;
	add.s32 	%r404, %r404, 1;
	setp.ne.s32 	%p2, %r404, 0;
	add.s32 	%r403, %r403, %r4;
	add.s32 	%r402, %r402, 16;
	@%p2 bra 	$L__BB18_2;
	cvt.rn.f32.u32 	%f12, %r409;
	add.f32 	%f29, %f12, %f12;
	cvt.rn.f32.u32 	%f13, %r408;
	add.f32 	%f30, %f13, %f13;
	cvt.rn.f32.u32 	%f14, %r407;
	add.f32 	%f31, %f14, %f14;
	cvt.rn.f32.u32 	%f15, %r406;
	add.f32 	%f32, %f15, %f15;
	cvt.rn.f32.u32 	%f16, %r405;
	add.f32 	%f33, %f16, %f16;
$L__BB18_4:
	add.s32 	%r395, %r5, %r3;
	setp.ge.s32 	%p3, %r395, %r31;
	shl.b32 	%r396, %r1, 4;
	add.s32 	%r397, %r396, %r2;
	setp.ge.s32 	%p4, %r397, %r29;
	or.pred  	%p5, %p3, %p4;
	@%p5 bra 	$L__BB18_6;
	ld.param.u64 	%rd31, [_Z16xnor_5_1bit_gemmPjS_S_S_S_S_Pfiii_param_6];
	shl.b32 	%r399, %r30, 5;
	cvt.rn.f32.s32 	%f17, %r399;
	sub.f32 	%f18, %f29, %f17;
	sub.f32 	%f19, %f30, %f17;
	mul.f32 	%f20, %f19, 0fC1000000;
	fma.rn.f32 	%f21, %f18, 0fC1800000, %f20;
	sub.f32 	%f22, %f31, %f17;
	fma.rn.f32 	%f23, %f22, 0fC0800000, %f21;
	sub.f32 	%f24, %f32, %f17;
	add.f32 	%f25, %f24, %f24;
	sub.f32 	%f26, %f23, %f25;
	sub.f32 	%f27, %f33, %f17;
	sub.f32 	%f28, %f26, %f27;
	mad.lo.s32 	%r400, %r31, %r2, %r3;
	cvt.u64.u32 	%rd25, %r400;
	mad.lo.s32 	%r401, %r4, %r1, %r5;
	cvt.s64.s32 	%rd26, %r401;
	add.s64 	%rd27, %rd26, %rd25;
	cvta.to.global.u64 	%rd28, %rd31;
	shl.b64 	%rd29, %rd27, 2;
	add.s64 	%rd30, %rd28, %rd29;
	st.global.f32 	[%rd30], %f28;
$L__BB18_6:
	ret;

}
	// .globl	_Z16xnor_5_2bit_gemmPjS_S_S_S_S_S_Pfiii
.visible .entry _Z16xnor_5_2bit_gemmPjS_S_S_S_S_S_Pfiii(
	.param .u64 .ptr .align 1 _Z16xnor_5_2bit_gemmPjS_S_S_S_S_S_Pfiii_param_0,
	.param .u64 .ptr .align 1 _Z16xnor_5_2bit_gemmPjS_S_S_S_S_S_Pfiii_param_1,
	.param .u64 .ptr .align 1 _Z16xnor_5_2bit_gemmPjS_S_S_S_S_S_Pfiii_param_2,
	.param .u64 .ptr .align 1 _Z16xnor_5_2bit_gemmPjS_S_S_S_S_S_Pfiii_param_3,
	.param .u64 .ptr .align 1 _Z16xnor_5_2bit_gemmPjS_S_S_S_S_S_Pfiii_param_4,
	.param .u64 .ptr .align 1 _Z16xnor_5_2bit_gemmPjS_S_S_S_S_S_Pfiii_param_5,
	.param .u64 .ptr .align 1 _Z16xnor_5_2bit_gemmPjS_S_S_S_S_S_Pfiii_param_6,
	.param .u64 .ptr .align 1 _Z16xnor_5_2bit_gemmPjS_S_S_S_S_S_Pfiii_param_7,
	.param .u32 _Z16xnor_5_2bit_gemmPjS_S_S_S_S_S_Pfiii_param_8,
	.param .u32 _Z16xnor_5_2bit_gemmPjS_S_S_S_S_S_Pfiii_param_9,
	.param .u32 _Z16xnor_5_2bit_gemmPjS_S_S_S_S_S_Pfiii_param_10
)
{
	.reg .pred 	%p<7>;
	.reg .b32 	%r<204>;
	.reg .b32 	%f<71>;
	.reg .b64 	%rd<42>;
	// demoted variable
	.shared .align 4 .b8 _ZZ16xnor_5_2bit_gemmPjS_S_S_S_S_S_PfiiiE4A_as[1024];
	// demoted variable
	.shared .align 4 .b8 _ZZ16xnor_5_2bit_gemmPjS_S_S_S_S_S_PfiiiE4A_bs[1024];
	// demoted variable
	.shared .align 4 .b8 _ZZ16xnor_5_2bit_gemmPjS_S_S_S_S_S_PfiiiE4A_cs[1024];
	// demoted variable
	.shared .align 4 .b8 _ZZ16xnor_5_2bit_gemmPjS_S_S_S_S_S_PfiiiE4A_ds[1024];
	// demoted variable
	.shared .align 4 .b8 _ZZ16xnor_5_2bit_gemmPjS_S_S_S_S_S_PfiiiE4A_es[1024];
	// demoted variable
	.shared .align 4 .b8 _ZZ16xnor_5_2bit_gemmPjS_S_S_S_S_S_PfiiiE4B_ds[1024];
	// demoted variable
	.shared .align 4 .b8 _ZZ16xnor_5_2bit_gemmPjS_S_S_S_S_S_PfiiiE4B_es[1024];
	ld.param.u32 	%r52, [_Z16xnor_5_2bit_gemmPjS_S_S_S_S_S_Pfiii_param_9];
	ld.param.u32 	%r53, [_Z16xnor_5_2bit_gemmPjS_S_S_S_S_S_Pfiii_param_10];
	mov.u32 	%r1, %ctaid.y;
	mov.u32 	%r54, %ctaid.x;
	mov.u32 	%r2, %tid.y;
	mov.u32 	%r3, %tid.x;
	shl.b32 	%r4, %r53, 4;
	shl.b32 	%r5, %r54, 4;
	setp.lt.s32 	%p1, %r52, 16;
	mov.f32 	%f61, 0f00000000;
	mov.f32 	%f62, %f61;
	mov.f32 	%f63, %f61;
	mov.f32 	%f64, %f61;
	mov.f32 	%f65, %f61;
	mov.f32 	%f66, %f61;
	mov.f32 	%f67, %f61;
	mov.f32 	%f68, %f61;
	mov.f32 	%f69, %f61;
	mov.f32 	%f70, %f61;
	@%p1 bra 	$L__BB19_6;
	ld.param.u64 	%rd39, [_Z16xnor_5_2bit_gemmPjS_S_S_S_S_S_Pfiii_param_5];
	ld.param.u64 	%rd38, [_Z16xnor_5_2bit_gemmPjS_S_S_S_S_S_Pfiii_param_4];
	ld.param.u64 	%rd37, [_Z16xnor_5_2bit_gemmPjS_S_S_S_S_S_Pfiii_param_3];
	ld.param.u64 	%rd36, [_Z16xnor_5_2bit_gemmPjS_S_S_S_S_S_Pfiii_param_2];
	ld.param.u64 	%rd35, [_Z16xnor_5_2bit_gemmPjS_S_S_S_S_S_Pfiii_param_1];
	ld.param.u64 	%rd34, [_Z16xnor_5_2bit_gemmPjS_S_S_S_S_S_Pfiii_param_0];
	mul.lo.s32 	%r56, %r1, %r52;
	shl.b32 	%r57, %r56, 4;
	mad.lo.s32 	%r58, %r52, %r2, %r3;
	add.s32 	%r6, %r57, %r58;
	mad.lo.s32 	%r59, %r53, %r2, %r3;
	cvt.s64.s32 	%rd1, %r59;
	shr.s32 	%r60, %r52, 31;
	shr.u32 	%r61, %r60, 28;
	add.s32 	%r62, %r52, %r61;
	shr.s32 	%r7, %r62, 4;
	cvta.to.global.u64 	%rd2, %rd34;
	cvta.to.global.u64 	%rd3, %rd35;
	cvta.to.global.u64 	%rd4, %rd36;
	cvta.to.global.u64 	%rd5, %rd37;
	cvta.to.global.u64 	%rd6, %rd38;
	cvta.to.global.u64 	%rd7, %rd39;
	mov.b32 	%r179, 0;
	mov.u32 	%r194, %r179;
	mov.u32 	%r195, %r179;
	mov.u32 	%r196, %r179;
	mov.u32 	%r197, %r179;
	mov.u32 	%r198, %r179;
	mov.u32 	%r199, %r179;
	mov.u32 	%r200, %r179;
	mov.u32 	%r201, %r179;
	mov.u32 	%r202, %r179;
	mov.u32 	%r203, %r179;
$L__BB19_2:
	ld.param.u64 	%rd40, [_Z16xnor_5_2bit_gemmPjS_S_S_S_S_S_Pfiii_param_6];
	shl.b32 	%r64, %r3, 2;
	add.s32 	%r65, %r64, 64;
	mov.u32 	%r66, _ZZ16xnor_5_2bit_gemmPjS_S_S_S_S_S_PfiiiE4B_es;
	add.s32 	%r191, %r66, %r65;
	mov.u32 	%r67, _ZZ16xnor_5_2bit_gemmPjS_S_S_S_S_S_PfiiiE4B_ds;
	add.s32 	%r190, %r67, %r65;
	shl.b32 	%r192, %r2, 6;
	shl.b32 	%r68, %r179, 4;
	mad.lo.s32 	%r69, %r179, %r4, %r5;
	cvt.s64.s32 	%rd16, %r69;
	add.s32 	%r70, %r68, %r6;
	mul.wide.u32 	%rd17, %r70, 4;
	add.s64 	%rd18, %rd2, %rd17;
	ld.global.u32 	%r71, [%rd18];
	mov.u32 	%r72, _ZZ16xnor_5_2bit_gemmPjS_S_S_S_S_S_PfiiiE4A_as;
	add.s32 	%r73, %r72, %r192;
	add.s32 	%r74, %r73, %r64;
	st.shared.u32 	[%r74], %r71;
	add.s64 	%rd19, %rd3, %rd17;
	ld.global.u32 	%r75, [%rd19];
	mov.u32 	%r76, _ZZ16xnor_5_2bit_gemmPjS_S_S_S_S_S_PfiiiE4A_bs;
	add.s32 	%r77, %r76, %r192;
	add.s32 	%r78, %r77, %r64;
	st.shared.u32 	[%r78], %r75;
	add.s64 	%rd20, %rd4, %rd17;
	ld.global.u32 	%r79, [%rd20];
	mov.u32 	%r80, _ZZ16xnor_5_2bit_gemmPjS_S_S_S_S_S_PfiiiE4A_cs;
	add.s32 	%r81, %r80, %r192;
	add.s32 	%r82, %r81, %r64;
	st.shared.u32 	[%r82], %r79;
	add.s64 	%rd21, %rd5, %rd17;
	ld.global.u32 	%r83, [%rd21];
	mov.u32 	%r84, _ZZ16xnor_5_2bit_gemmPjS_S_S_S_S_S_PfiiiE4A_ds;
	add.s32 	%r85, %r84, %r192;
	add.s32 	%r86, %r85, %r64;
	st.shared.u32 	[%r86], %r83;
	add.s64 	%rd22, %rd6, %rd17;
	ld.global.u32 	%r87, [%rd22];
	mov.u32 	%r88, _ZZ16xnor_5_2bit_gemmPjS_S_S_S_S_S_PfiiiE4A_es;
	add.s32 	%r89, %r88, %r192;
	add.s32 	%r90, %r89, %r64;
	st.shared.u32 	[%r90], %r87;
	add.s64 	%rd23, %rd16, %rd1;
	shl.b64 	%rd24, %rd23, 2;
	add.s64 	%rd25, %rd7, %rd24;
	ld.global.u32 	%r91, [%rd25];
	add.s32 	%r92, %r67, %r192;
	add.s32 	%r93, %r92, %r64;
	st.shared.u32 	[%r93], %r91;
	cvta.to.global.u64 	%rd26, %rd40;
	add.s64 	%rd27, %rd26, %rd24;
	ld.global.u32 	%r94, [%rd27];
	add.s32 	%r95, %r66, %r192;
	add.s32 	%r96, %r95, %r64;
	st.shared.u32 	[%r96], %r94;
	bar.sync 	0;
	mov.b32 	%r193, 4;
$L__BB19_3:
	mov.u32 	%r97, _ZZ16xnor_5_2bit_gemmPjS_S_S_S_S_S_PfiiiE4A_as;
	add.s32 	%r98, %r97, %r192;
	ld.shared.u32 	%r99, [%r98];
	ld.shared.u32 	%r100, [%r190+-64];
	xor.b32  	%r101, %r100, %r99;
	popc.b32 	%r102, %r101;
	add.s32 	%r103, %r102, %r203;
	ld.shared.u32 	%r104, [%r191+-64];
	xor.b32  	%r105, %r104, %r99;
	popc.b32 	%r106, %r105;
	add.s32 	%r107, %r106, %r202;
	mov.u32 	%r108, _ZZ16xnor_5_2bit_gemmPjS_S_S_S_S_S_PfiiiE4A_bs;
	add.s32 	%r109, %r108, %r192;
	ld.shared.u32 	%r110, [%r109];
	xor.b32  	%r111, %r100, %r110;
	popc.b32 	%r112, %r111;
	add.s32 	%r113, %r112, %r201;
	xor.b32  	%r114, %r104, %r110;
	popc.b32 	%r115, %r114;
	add.s32 	%r116, %r115, %r200;
	mov.u32 	%r117, _ZZ16xnor_5_2bit_gemmPjS_S_S_S_S_S_PfiiiE4A_cs;
	add.s32 	%r118, %r117, %r192;
	ld.shared.u32 	%r119, [%r118];
	xor.b32  	%r120, %r100, %r119;
	popc.b32 	%r121, %r120;
	add.s32 	%r122, %r121, %r199;
	xor.b32  	%r123, %r104, %r119;
	popc.b32 	%r124, %r123;
	add.s32 	%r125, %r124, %r198;
	mov.u32 	%r126, _ZZ16xnor_5_2bit_gemmPjS_S_S_S_S_S_PfiiiE4A_ds;
	add.s32 	%r127, %r126, %r192;
	ld.shared.u32 	%r128, [%r127];
	xor.b32  	%r129, %r100, %r128;
	popc.b32 	%r130, %r129;
	add.s32 	%r131, %r130, %r197;
	xor.b32  	%r132, %r104, %r128;
	popc.b32 	%r133, %r132;
	add.s32 	%r134, %r133, %r196;
	mov.u32 	%r135, _ZZ16xnor_5_2bit_gemmPjS_S_S_S_S_S_PfiiiE4A_es;
	add.s32 	%r136, %r135, %r192;
	ld.shared.u32 	%r137, [%r136];
	xor.b32  	%r138, %r100, %r137;
	popc.b32 	%r139, %r138;
	add.s32 	%r140, %r139, %r195;
	xor.b32  	%r141, %r104, %r137;
	popc.b32 	%r142, %r141;
	add.s32 	%r143, %r142, %r194;
	ld.shared.u32 	%r144, [%r98+4];
	ld.shared.u32 	%r145, [%r190];
	xor.b32  	%r146, %r145, %r144;
	popc.b32 	%r147, %r146;
	add.s32 	%r203, %r147, %r103;
	ld.shared.u32 	%r148, [%r191];
	xor.b32  	%r149, %r148, %r144;
	popc.b32 	%r150, %r149;
	add.s32 	%r202, %r150, %r107;
	ld.shared.u32 	%r151, [%r109+4];
	xor.b32  	%r152, %r145, %r151;
	popc.b32 	%r153, %r152;
	add.s32 	%r201, %r153, %r113;
	xor.b32  	%r154, %r148, %r151;
	popc.b32 	%r155, %r154;
	add.s32 	%r200, %r155, %r116;
	ld.shared.u32 	%r156, [%r118+4];
	xor.b32  	%r157, %r145, %r156;
	popc.b32 	%r158, %r157;
	add.s32 	%r199, %r158, %r122;
	xor.b32  	%r159, %r148, %r156;
	popc.b32 	%r160, %r159;
	add.s32 	%r198, %r160, %r125;
	ld.shared.u32 	%r161, [%r127+4];
	xor.b32  	%r162, %r145, %r161;
	popc.b32 	%r163, %r162;
	add.s32 	%r197, %r163, %r131;
	xor.b32  	%r164, %r148, %r161;
	popc.b32 	%r165, %r164;
	add.s32 	%r196, %r165, %r134;
	ld.shared.u32 	%r166, [%r136+4];
	xor.b32  	%r167, %r145, %r166;
	popc.b32 	%r168, %r167;
	add.s32 	%r195, %r168, %r140;
	xor.b32  	%r169, %r148, %r166;
	popc.b32 	%r170, %r169;
	add.s32 	%r194, %r170, %r143;
	add.s32 	%r193, %r193, 8;
	add.s32 	%r192, %r192, 8;
	add.s32 	%r191, %r191, 128;
	add.s32 	%r190, %r190, 128;
	setp.ne.s32 	%p2, %r193, 68;
	@%p2 bra 	$L__BB19_3;
	bar.sync 	0;
	add.s32 	%r179, %r179, 1;
	setp.ne.s32 	%p3, %r179, %r7;
	@%p3 bra 	$L__BB19_2;
	cvt.rn.f32.u32 	%f22, %r203;
	add.f32 	%f61, %f22, %f22;
	cvt.rn.f32.u32 	%f23, %r202;
	add.f32 	%f62, %f23, %f23;
	cvt.rn.f32.u32 	%f24, %r201;
	add.f32 	%f63, %f24, %f24;
	cvt.rn.f32.u32 	%f25, %r200;
	add.f32 	%f64, %f25, %f25;
	cvt.rn.f32.u32 	%f26, %r199;
	add.f32 	%f65, %f26, %f26;
	cvt.rn.f32.u32 	%f27, %r198;
	add.f32 	%f66, %f27, %f27;
	cvt.rn.f32.u32 	%f28, %r197;
	add.f32 	%f67, %f28, %f28;
	cvt.rn.f32.u32 	%f29, %r196;
	add.f32 	%f68, %f29, %f29;
	cvt.rn.f32.u32 	%f30, %r195;
	add.f32 	%f69, %f30, %f30;
	cvt.rn.f32.u32 	%f31, %r194;
	add.f32 	%f70, %f31, %f31;
$L__BB19_6:
	ld.param.u32 	%r178, [_Z16xnor_5_2bit_gemmPjS_S_S_S_S_S_Pfiii_param_8];
	add.s32 	%r171, %r5, %r3;
	setp.ge.s32 	%p4, %r171, %r53;
	shl.b32 	%r172, %r1, 4;
	add.s32 	%r173, %r172, %r2;
	setp.ge.s32 	%p5, %r173, %r178;
	or.pred  	%p6, %p4, %p5;
	@%p6 bra 	$L__BB19_8;
	ld.param.u64 	%rd41, [_Z16xnor_5_2bit_gemmPjS_S_S_S_S_S_Pfiii_param_7];
	shl.b32 	%r175, %r52, 5;
	cvt.rn.f32.s32 	%f32, %r175;
	sub.f32 	%f33, %f61, %f32;
	mul.f32 	%f34, %f33, 0fC2000000;
	sub.f32 	%f35, %f62, %f32;
	mul.f32 	%f36, %f35, 0f41800000;
	sub.f32 	%f37, %f34, %f36;
	sub.f32 	%f38, %f63, %f32;
	mul.f32 	%f39, %f38, 0f41800000;
	sub.f32 	%f40, %f37, %f39;
	sub.f32 	%f41, %f64, %f32;
	mul.f32 	%f42, %f41, 0f41000000;
	sub.f32 	%f43, %f40, %f42;
	sub.f32 	%f44, %f65, %f32;
	mul.f32 	%f45, %f44, 0f41000000;
	sub.f32 	%f46, %f43, %f45;
	sub.f32 	%f47, %f66, %f32;
	mul.f32 	%f48, %f47, 0f40800000;
	sub.f32 	%f49, %f46, %f48;
	sub.f32 	%f50, %f67, %f32;
	mul.f32 	%f51, %f50, 0f40800000;
	sub.f32 	%f52, %f49, %f51;
	sub.f32 	%f53, %f68, %f32;
	add.f32 	%f54, %f53, %f53;
	sub.f32 	%f55, %f52, %f54;
	sub.f32 	%f56, %f69, %f32;
	add.f32 	%f57, %f56, %f56;
	sub.f32 	%f58, %f55, %f57;
	sub.f32 	%f59, %f70, %f32;
	sub.f32 	%f60, %f58, %f59;
	mad.lo.s32 	%r176, %r53, %r2, %r3;
	cvt.u64.u32 	%rd28, %r176;
	mad.lo.s32 	%r177, %r4, %r1, %r5;
	cvt.s64.s32 	%rd29, %r177;
	add.s64 	%rd30, %rd29, %rd28;
	cvta.to.global.u64 	%rd31, %rd41;
	shl.b64 	%rd32, %rd30, 2;
	add.s64 	%rd33, %rd31, %rd32;
	st.global.f32 	[%rd33], %f60;
$L__BB19_8:
	ret;

}
	// .globl	_Z16xnor_5_3bit_gemmPjS_S_S_S_S_S_S_Pfiii
.visible .entry _Z16xnor_5_3bit_gemmPjS_S_S_S_S_S_S_Pfiii(
	.param .u64 .ptr .align 1 _Z16xnor_5_3bit_gemmPjS_S_S_S_S_S_S_Pfiii_param_0,
	.param .u64 .ptr .align 1 _Z16xnor_5_3bit_gemmPjS_S_S_S_S_S_S_Pfiii_param_1,
	.param .u64 .ptr .align 1 _Z16xnor_5_3bit_gemmPjS_S_S_S_S_S_S_Pfiii_param_2,
	.param .u64 .ptr .align 1 _Z16xnor_5_3bit_gemmPjS_S_S_S_S_S_S_Pfiii_param_3,
	.param .u64 .ptr .align 1 _Z16xnor_5_3bit_gemmPjS_S_S_S_S_S_S_Pfiii_param_4,
	.param .u64 .ptr .align 1 _Z16xnor_5_3bit_gemmPjS_S_S_S_S_S_S_Pfiii_param_5,
	.param .u64 .ptr .align 1 _Z16xnor_5_3bit_gemmPjS_S_S_S_S_S_S_Pfiii_param_6,
	.param .u64 .ptr .align 1 _Z16xnor_5_3bit_gemmPjS_S_S_S_S_S_S_Pfiii_param_7,
	.param .u64 .ptr .align 1 _Z16xnor_5_3bit_gemmPjS_S_S_S_S_S_S_Pfiii_param_8,
	.param .u32 _Z16xnor_5_3bit_gemmPjS_S_S_S_S_S_S_Pfiii_param_9,
	.param .u32 _Z16xnor_5_3bit_gemmPjS_S_S_S_S_S_S_Pfiii_param_10,
	.param .u32 _Z16xnor_5_3bit_gemmPjS_S_S_S_S_S_S_Pfiii_param_11
)
{
	.reg .pred 	%p<7>;
	.reg .b32 	%r<266>;
	.reg .b32 	%f<106>;
	.reg .b64 	%rd<37>;
	// demoted variable
	.shared .align 4 .b8 _ZZ16xnor_5_3bit_gemmPjS_S_S_S_S_S_S_PfiiiE4A_as[1024];
	// demoted variable
	.shared .align 4 .b8 _ZZ16xnor_5_3bit_gemmPjS_S_S_S_S_S_S_PfiiiE4A_bs[1024];
	// demoted variable
	.shared .align 4 .b8 _ZZ16xnor_5_3bit_gemmPjS_S_S_S_S_S_S_PfiiiE4A_cs[1024];
	// demoted variable
	.shared .align 4 .b8 _ZZ16xnor_5_3bit_gemmPjS_S_S_S_S_S_S_PfiiiE4A_ds[1024];
	// demoted variable
	.shared .align 4 .b8 _ZZ16xnor_5_3bit_gemmPjS_S_S_S_S_S_S_PfiiiE4A_es[1024];
	// demoted variable
	.shared .align 4 .b8 _ZZ16xnor_5_3bit_gemmPjS_S_S_S_S_S_S_PfiiiE4B_cs[1024];
	// demoted variable
	.shared .align 4 .b8 _ZZ16xnor_5_3bit_gemmPjS_S_S_S_S_S_S_PfiiiE4B_ds[1024];
	// demoted variable
	.shared .align 4 .b8 _ZZ16xnor_5_3bit_gemmPjS_S_S_S_S_S_S_PfiiiE4B_es[1024];
	ld.param.u64 	%rd10, [_Z16xnor_5_3bit_gemmPjS_S_S_S_S_S_S_Pfiii_param_0];
	ld.param.u64 	%rd11, [_Z16xnor_5_3bit_gemmPjS_S_S_S_S_S_S_Pfiii_param_1];
	ld.param.u64 	%rd12, [_Z16xnor_5_3bit_gemmPjS_S_S_S_S_S_S_Pfiii_param_2];
	ld.param.u64 	%rd13, [_Z16xnor_5_3bit_gemmPjS_S_S_S_S_S_S_Pfiii_param_3];
	ld.param.u64 	%rd14, [_Z16xnor_5_3bit_gemmPjS_S_S_S_S_S_S_Pfiii_param_4];
	ld.param.u64 	%rd15, [_Z16xnor_5_3bit_gemmPjS_S_S_S_S_S_S_Pfiii_param_5];
	ld.param.u64 	%rd16, [_Z16xnor_5_3bit_gemmPjS_S_S_S_S_S_S_Pfiii_param_6];
	ld.param.u64 	%rd17, [_Z16xnor_5_3bit_gemmPjS_S_S_S_S_S_S_Pfiii_param_7];
	ld.param.u64 	%rd18, [_Z16xnor_5_3bit_gemmPjS_S_S_S_S_S_S_Pfiii_param_8];
	ld.param.u32 	%r72, [_Z16xnor_5_3bit_gemmPjS_S_S_S_S_S_S_Pfiii_param_9];
	ld.param.u32 	%r73, [_Z16xnor_5_3bit_gemmPjS_S_S_S_S_S_S_Pfiii_param_10];
	ld.param.u32 	%r74, [_Z16xnor_5_3bit_gemmPjS_S_S_S_S_S_S_Pfiii_param_11];
	mov.u32 	%r1, %ctaid.y;
	mov.u32 	%r75, %ctaid.x;
	mov.u32 	%r2, %tid.y;
	mov.u32 	%r3, %tid.x;
	shl.b32 	%r4, %r74, 4;
	shl.b32 	%r5, %r75, 4;
	setp.lt.s32 	%p1, %r73, 16;
	mov.f32 	%f91, 0f00000000;
	mov.f32 	%f92, %f91;
	mov.f32 	%f93, %f91;
	mov.f32 	%f94, %f91;
	mov.f32 	%f95, %f91;
	mov.f32 	%f96, %f91;
	mov.f32 	%f97, %f91;
	mov.f32 	%f98, %f91;
	mov.f32 	%f99, %f91;
	mov.f32 	%f100, %f91;
	mov.f32 	%f101, %f91;
	mov.f32 	%f102, %f91;
	mov.f32 	%f103, %f91;
	mov.f32 	%f104, %f91;
	mov.f32 	%f105, %f91;
	@%p1 bra 	$L__BB20_6;
	mul.lo.s32 	%r77, %r1, %r73;
	shl.b32 	%r78, %r77, 4;
	mad.lo.s32 	%r79, %r73, %r2, %r3;
	add.s32 	%r6, %r78, %r79;
	shl.b32 	%r80, %r2, 6;
	mov.u32 	%r81, _ZZ16xnor_5_3bit_gemmPjS_S_S_S_S_S_S_PfiiiE4A_ds;
	add.s32 	%r82, %r81, %r80;
	shl.b32 	%r83, %r3, 2;
	add.s32 	%r7, %r82, %r83;
	mov.u32 	%r84, _ZZ16xnor_5_3bit_gemmPjS_S_S_S_S_S_S_PfiiiE4A_es;
	add.s32 	%r85, %r84, %r80;
	add.s32 	%r8, %r85, %r83;
	mad.lo.s32 	%r86, %r74, %r2, %r3;
	cvt.s64.s32 	%rd1, %r86;
	mov.u32 	%r87, _ZZ16xnor_5_3bit_gemmPjS_S_S_S_S_S_S_PfiiiE4B_cs;
	add.s32 	%r88, %r87, %r80;
	add.s32 	%r9, %r88, %r83;
	shr.s32 	%r89, %r73, 31;
	shr.u32 	%r90, %r89, 28;
	add.s32 	%r91, %r73, %r90;
	shr.s32 	%r10, %r91, 4;
	cvta.to.global.u64 	%rd2, %rd10;
	cvta.to.global.u64 	%rd3, %rd11;
	cvta.to.global.u64 	%rd4, %rd12;
	cvta.to.global.u64 	%rd5, %rd13;
	cvta.to.global.u64 	%rd6, %rd14;
	cvta.to.global.u64 	%rd7, %rd15;
	cvta.to.global.u64 	%rd8, %rd16;
	cvta.to.global.u64 	%rd9, %rd17;
	mov.b32 	%r230, 0;
	mov.u32 	%r251, %r230;
	mov.u32 	%r252, %r230;
	mov.u32 	%r253, %r230;
	mov.u32 	%r254, %r230;
	mov.u32 	%r255, %r230;
	mov.u32 	%r256, %r230;
	mov.u32 	%r257, %r230;
	mov.u32 	%r258, %r230;
	mov.u32 	%r259, %r230;
	mov.u32 	%r260, %r230;
	mov.u32 	%r261, %r230;
	mov.u32 	%r262, %r230;
	mov.u32 	%r263, %r230;
	mov.u32 	%r264, %r230;
	mov.u32 	%r265, %r230;
$L__BB20_2:
	shl.b32 	%r93, %r3, 2;
	add.s32 	%r94, %r93, 64;
	mov.u32 	%r95, _ZZ16xnor_5_3bit_gemmPjS_S_S_S_S_S_S_PfiiiE4B_ds;
	add.s32 	%r247, %r95, %r94;
	mov.u32 	%r96, _ZZ16xnor_5_3bit_gemmPjS_S_S_S_S_S_S_PfiiiE4B_es;
	add.s32 	%r248, %r96, %r94;
	mov.u32 	%r97, _ZZ16xnor_5_3bit_gemmPjS_S_S_S_S_S_S_PfiiiE4B_cs;
	add.s32 	%r246, %r97, %r94;
	shl.b32 	%r249, %r2, 6;
	shl.b32 	%r98, %r230, 4;
	mad.lo.s32 	%r99, %r230, %r4, %r5;
	cvt.s64.s32 	%rd19, %r99;
	add.s32 	%r100, %r98, %r6;
	mul.wide.u32 	%rd20, %r100, 4;
	add.s64 	%rd21, %rd2, %rd20;
	ld.global.u32 	%r101, [%rd21];
	mov.u32 	%r102, _ZZ16xnor_5_3bit_gemmPjS_S_S_S_S_S_S_PfiiiE4A_as;
	add.s32 	%r103, %r102, %r249;
	add.s32 	%r104, %r103, %r93;
	st.shared.u32 	[%r104], %r101;
	add.s64 	%rd22, %rd3, %rd20;
	ld.global.u32 	%r105, [%rd22];
	mov.u32 	%r106, _ZZ16xnor_5_3bit_gemmPjS_S_S_S_S_S_S_PfiiiE4A_bs;
	add.s32 	%r107, %r106, %r249;
	add.s32 	%r108, %r107, %r93;
	st.shared.u32 	[%r108], %r105;
	add.s64 	%rd23, %rd4, %rd20;
	ld.global.u32 	%r109, [%rd23];
	mov.u32 	%r110, _ZZ16xnor_5_3bit_gemmPjS_S_S_S_S_S_S_PfiiiE4A_cs;
	add.s32 	%r111, %r110, %r249;
	add.s32 	%r112, %r111, %r93;
	st.shared.u32 	[%r112], %r109;
	add.s64 	%rd24, %rd5, %rd20;
	ld.global.u32 	%r113, [%rd24];
	st.shared.u32 	[%r7], %r113;
	add.s64 	%rd25, %rd6, %rd20;
	ld.global.u32 	%r114, [%rd25];
	st.shared.u32 	[%r8], %r114;
	add.s64 	%rd26, %rd19, %rd1;
	shl.b64 	%rd27, %rd26, 2;
	add.s64 	%rd28, %rd7, %rd27;
	ld.global.u32 	%r115, [%rd28];
	st.shared.u32 	[%r9], %r115;
	add.s64 	%rd29, %rd8, %rd27;
	ld.global.u32 	%r116, [%rd29];
	add.s32 	%r117, %r95, %r249;
	add.s32 	%r118, %r117, %r93;
	st.shared.u32 	[%r118], %r116;
	add.s64 	%rd30, %rd9, %rd27;
	ld.global.u32 	%r119, [%rd30];
	add.s32 	%r120, %r96, %r249;
	add.s32 	%r121, %r120, %r93;
	st.shared.u32 	[%r121], %r119;
	bar.sync 	0;
	mov.b32 	%r250, 4;
$L__BB20_3:
	mov.u32 	%r122, _ZZ16xnor_5_3bit_gemmPjS_S_S_S_S_S_S_PfiiiE4A_as;
	add.s32 	%r123, %r122, %r249;
	ld.shared.u32 	%r124, [%r123];
	ld.shared.u32 	%r125, [%r246+-64];
	xor.b32  	%r126, %r125, %r124;
	popc.b32 	%r127, %r126;
	add.s32 	%r128, %r127, %r265;
	ld.shared.u32 	%r129, [%r247+-64];
	xor.b32  	%r130, %r129, %r124;
	popc.b32 	%r131, %r130;
	add.s32 	%r132, %r131, %r264;
	ld.shared.u32 	%r133, [%r248+-64];
	xor.b32  	%r134, %r133, %r124;
	popc.b32 	%r135, %r134;
	add.s32 	%r136, %r135, %r263;
	mov.u32 	%r137, _ZZ16xnor_5_3bit_gemmPjS_S_S_S_S_S_S_PfiiiE4A_bs;
	add.s32 	%r138, %r137, %r249;
	ld.shared.u32 	%r139, [%r138];
	xor.b32  	%r140, %r125, %r139;
	popc.b32 	%r141, %r140;
	add.s32 	%r142, %r141, %r262;
	xor.b32  	%r143, %r129, %r139;
	popc.b32 	%r144, %r143;
	add.s32 	%r145, %r144, %r261;
	xor.b32  	%r146, %r133, %r139;
	popc.b32 	%r147, %r146;
	add.s32 	%r148, %r147, %r260;
	mov.u32 	%r149, _ZZ16xnor_5_3bit_gemmPjS_S_S_S_S_S_S_PfiiiE4A_cs;
	add.s32 	%r150, %r149, %r249;
	ld.shared.u32 	%r151, [%r150];
	xor.b32  	%r152, %r125, %r151;
	popc.b32 	%r153, %r152;
	add.s32 	%r154, %r153, %r259;
	xor.b32  	%r155, %r129, %r151;
	popc.b32 	%r156, %r155;
	add.s32 	%r157, %r156, %r258;
	xor.b32  	%r158, %r133, %r151;
	popc.b32 	%r159, %r158;
	add.s32 	%r160, %r159, %r257;
	mov.u32 	%r161, _ZZ16xnor_5_3bit_gemmPjS_S_S_S_S_S_S_PfiiiE4A_ds;
	add.s32 	%r162, %r161, %r249;
	ld.shared.u32 	%r163, [%r162];
	xor.b32  	%r164, %r125, %r163;
	popc.b32 	%r165, %r164;
	add.s32 	%r166, %r165, %r256;
	xor.b32  	%r167, %r129, %r163;
	popc.b32 	%r168, %r167;
	add.s32 	%r169, %r168, %r255;
	xor.b32  	%r170, %r133, %r163;
	popc.b32 	%r171, %r170;
	add.s32 	%r172, %r171, %r254;
	mov.u32 	%r173, _ZZ16xnor_5_3bit_gemmPjS_S_S_S_S_S_S_PfiiiE4A_es;
	add.s32 	%r174, %r173, %r249;
	ld.shared.u32 	%r175, [%r174];
	xor.b32  	%r176, %r125, %r175;
	popc.b32 	%r177, %r176;
	add.s32 	%r178, %r177, %r253;
	xor.b32  	%r179, %r129, %r175;
	popc.b32 	%r180, %r179;
	add.s32 	%r181, %r180, %r252;
	xor.b32  	%r182, %r133, %r175;
	popc.b32 	%r183, %r182;
	add.s32 	%r184, %r183, %r251;
	ld.shared.u32 	%r185, [%r123+4];
	ld.shared.u32 	%r186, [%r246];
	xor.b32  	%r187, %r186, %r185;
	popc.b32 	%r188, %r187;
	add.s32 	%r265, %r188, %r128;
	ld.shared.u32 	%r189, [%r247];
	xor.b32  	%r190, %r189, %r185;
	popc.b32 	%r191, %r190;
	add.s32 	%r264, %r191, %r132;
	ld.shared.u32 	%r192, [%r248];
	xor.b32  	%r193, %r192, %r185;
	popc.b32 	%r194, %r193;
	add.s32 	%r263, %r194, %r136;
	ld.shared.u32 	%r195, [%r138+4];
	xor.b32  	%r196, %r186, %r195;
	popc.b32 	%r197, %r196;
	add.s32 	%r262, %r197, %r142;
	xor.b32  	%r198, %r189, %r195;
	popc.b32 	%r199, %r198;
	add.s32 	%r261, %r199, %r145;
	xor.b32  	%r200, %r192, %r195;
	popc.b32 	%r201, %r200;
	add.s32 	%r260, %r201, %r148;
	ld.shared.u32 	%r202, [%r150+4];
	xor.b32  	%r203, %r186, %r202;
	popc.b32 	%r204, %r203;
	add.s32 	%r259, %r204, %r154;
	xor.b32  	%r205, %r189, %r202;
	popc.b32 	%r206, %r205;
	add.s32 	%r258, %r206, %r157;
	xor.b32  	%r207, %r192, %r202;
	popc.b32 	%r208, %r207;
	add.s32 	%r257, %r208, %r160;
	ld.shared.u32 	%r209, [%r162+4];
	xor.b32  	%r210, %r186, %r209;
	popc.b32 	%r211, %r210;
	add.s32 	%r256, %r211, %r166;
	xor.b32  	%r212, %r189, %r209;
	popc.b32 	%r213, %r212;
	add.s32 	%r255, %r213, %r169;
	xor.b32  	%r214, %r192, %r209;
	popc.b32 	%r215, %r214;
	add.s32 	%r254, %r215, %r172;
	ld.shared.u32 	%r216, [%r174+4];
	xor.b32  	%r217, %r186, %r216;
	popc.b32 	%r218, %r217;
	add.s32 	%r253, %r218, %r178;
	xor.b32  	%r219, %r189, %r216;
	popc.b32 	%r220, %r219;
	add.s32 	%r252, %r220, %r181;
	xor.b32  	%r221, %r192, %r216;
	popc.b32 	%r222, %r221;
	add.s32 	%r251, %r222, %r184;
	add.s32 	%r250, %r250, 8;
	add.s32 	%r249, %r249, 8;
	add.s32 	%r248, %r248, 128;
	add.s32 	%r247, %r247, 128;
	add.s32 	%r246, %r246, 128;
	setp.ne.s32 	%p2, %r250, 68;
	@%p2 bra 	$L__BB20_3;
	bar.sync 	0;
	add.s32 	%r230, %r230, 1;
	setp.ne.s32 	%p3, %r230, %r10;
	@%p3 bra 	$L__BB20_2;
	cvt.rn.f32.u32 	%f32, %r265;
	add.f32 	%f91, %f32, %f32;
	cvt.rn.f32.u32 	%f33, %r264;
	add.f32 	%f92, %f33, %f33;
	cvt.rn.f32.u32 	%f34, %r263;
	add.f32 	%f93, %f34, %f34;
	cvt.rn.f32.u32 	%f35, %r262;
	add.f32 	%f94, %f35, %f35;
	cvt.rn.f32.u32 	%f36, %r261;
	add.f32 	%f95, %f36, %f36;
	cvt.rn.f32.u32 	%f37, %r260;
	add.f32 	%f96, %f37, %f37;
	cvt.rn.f32.u32 	%f38, %r259;
	add.f32 	%f97, %f38, %f38;
	cvt.rn.f32.u32 	%f39, %r258;
	add.f32 	%f98, %f39, %f39;
	cvt.rn.f32.u32 	%f40, %r257;
	add.f32 	%f99, %f40, %f40;
	cvt.rn.f32.u32 	%f41, %r256;
	add.f32 	%f100, %f41, %f41;
	cvt.rn.f32.u32 	%f42, %r255;
	add.f32 	%f101, %f42, %f42;
	cvt.rn.f32.u32 	%f43, %r254;
	add.f32 	%f102, %f43, %f43;
	cvt.rn.f32.u32 	%f44, %r253;
	add.f32 	%f103, %f44, %f44;
	cvt.rn.f32.u32 	%f45, %r252;
	add.f32 	%f104, %f45, %f45;
	cvt.rn.f32.u32 	%f46, %r251;
	add.f32 	%f105, %f46, %f46;
$L__BB20_6:
	add.s32 	%r223, %r5, %r3;
	setp.ge.s32 	%p4, %r223, %r74;
	shl.b32 	%r224, %r1, 4;
	add.s32 	%r225, %r224, %r2;
	setp.ge.s32 	%p5, %r225, %r72;
	or.pred  	%p6, %p4, %p5;
	@%p6 bra 	$L__BB20_8;
	shl.b32 	%r227, %r73, 5;
	cvt.rn.f32.s32 	%f47, %r227;
	sub.f32 	%f48, %f91, %f47;
	mul.f32 	%f49, %f48, 0fC2800000;
	sub.f32 	%f50, %f92, %f47;
	mul.f32 	%f51, %f50, 0f42000000;
	sub.f32 	%f52, %f49, %f51;
	sub.f32 	%f53, %f93, %f47;
	mul.f32 	%f54, %f53, 0f41800000;
	sub.f32 	%f55, %f52, %f54;
	sub.f32 	%f56, %f94, %f47;
	mul.f32 	%f57, %f56, 0f42000000;
	sub.f32 	%f58, %f55, %f57;
	sub.f32 	%f59, %f95, %f47;
	mul.f32 	%f60, %f59, 0f41800000;
	sub.f32 	%f61, %f58, %f60;
	sub.f32 	%f62, %f96, %f47;
	mul.f32 	%f63, %f62, 0f41000000;
	sub.f32 	%f64, %f61, %f63;
	sub.f32 	%f65, %f97, %f47;
	mul.f32 	%f66, %f65, 0f41800000;
	sub.f32 	%f67, %f64, %f66;
	sub.f32 	%f68, %f98, %f47;
	mul.f32 	%f69, %f68, 0f41000000;
	sub.f32 	%f70, %f67, %f69;
	sub.f32 	%f71, %f99, %f47;
	mul.f32 	%f72, %f71, 0f40800000;
	sub.f32 	%f73, %f70, %f72;
	sub.f32 	%f74, %f100, %f47;
	mul.f32 	%f75, %f74, 0f41000000;
	sub.f32 	%f76, %f73, %f75;
	sub.f32 	%f77, %f101, %f47;
	mul.f32 	%f78, %f77, 0f40800000;
	sub.f32 	%f79, %f76, %f78;
	sub.f32 	%f80, %f102, %f47;
	add.f32 	%f81, %f80, %f80;
	sub.f32 	%f82, %f79, %f81;
	sub.f32 	%f83, %f103, %f47;
	mul.f32 	%f84, %f83, 0f40800000;
	sub.f32 	%f85, %f82, %f84;
	sub.f32 	%f86, %f104, %f47;
	add.f32 	%f87, %f86, %f86;
	sub.f32 	%f88, %f85, %f87;
	sub.f32 	%f89, %f105, %f47;
	sub.f32 	%f90, %f88, %f89;
	mad.lo.s32 	%r228, %r74, %r2, %r3;
	cvt.u64.u32 	%rd31, %r228;
	mad.lo.s32 	%r229, %r4, %r1, %r5;
	cvt.s64.s32 	%rd32, %r229;
	add.s64 	%rd33, %rd32, %rd31;
	cvta.to.global.u64 	%rd34, %rd18;
	shl.b64 	%rd35, %rd33, 2;
	add.s64 	%rd36, %rd34, %rd35;
	st.global.f32 	[%rd36], %f90;
$L__BB20_8:
	ret;

}
	// .globl	_Z16xnor_5_4bit_gemmPjS_S_S_S_S_S_S_S_Pfiii
.visible .entry _Z16xnor_5_4bit_gemmPjS_S_S_S_S_S_S_S_Pfiii(
	.param .u64 .ptr .align 1 _Z16xnor_5_4bit_gemmPjS_S_S_S_S_S_S_S_Pfiii_param_0,
	.param .u64 .ptr .align 1 _Z16xnor_5_4bit_gemmPjS_S_S_S_S_S_S_S_Pfiii_param_1,
	.param .u64 .ptr .align 1 _Z16xnor_5_4bit_gemmPjS_S_S_S_S_S_S_S_Pfiii_param_2,
	.param .u64 .ptr .align 1 _Z16xnor_5_4bit_gemmPjS_S_S_S_S_S_S_S_Pfiii_param_3,
	.param .u64 .ptr .align 1 _Z16xnor_5_4bit_gemmPjS_S_S_S_S_S_S_S_Pfiii_param_4,
	.param .u64 .ptr .align 1 _Z16xnor_5_4bit_gemmPjS_S_S_S_S_S_S_S_Pfiii_param_5,
	.param .u64 .ptr .align 1 _Z16xnor_5_4bit_gemmPjS_S_S_S_S_S_S_S_Pfiii_param_6,
	.param .u64 .ptr .align 1 _Z16xnor_5_4bit_gemmPjS_S_S_S_S_S_S_S_Pfiii_param_7,
	.param .u64 .ptr .align 1 _Z16xnor_5_4bit_gemmPjS_S_S_S_S_S_S_S_Pfiii_param_8,
	.param .u64 .ptr .align 1 _Z16xnor_5_4bit_gemmPjS_S_S_S_S_S_S_S_Pfiii_param_9,
	.param .u32 _Z16xnor_5_4bit_gemmPjS_S_S_S_S_S_S_S_Pfiii_param_10,
	.param .u32 _Z16xnor_5_4bit_gemmPjS_S_S_S_S_S_S_S_Pfiii_param_11,
	.param .u32 _Z16xnor_5_4bit_gemmPjS_S_S_S_S_S_S_S_Pfiii_param_12
)
{
	.reg .pred 	%p<7>;
	.reg .b32 	%r<328>;
	.reg .b32 	%f<141>;
	.reg .b64 	%rd<40>;
	// demoted variable
	.shared .align 4 .b8 _ZZ16xnor_5_4bit_gemmPjS_S_S_S_S_S_S_S_PfiiiE4A_as[1024];
	// demoted variable
	.shared .align 4 .b8 _ZZ16xnor_5_4bit_gemmPjS_S_S_S_S_S_S_S_PfiiiE4A_bs[1024];
	// demoted variable
	.shared .align 4 .b8 _ZZ16xnor_5_4bit_gemmPjS_S_S_S_S_S_S_S_PfiiiE4A_cs[1024];
	// demoted variable
	.shared .align 4 .b8 _ZZ16xnor_5_4bit_gemmPjS_S_S_S_S_S_S_S_PfiiiE4A_ds[1024];
	// demoted variable
	.shared .align 4 .b8 _ZZ16xnor_5_4bit_gemmPjS_S_S_S_S_S_S_S_PfiiiE4A_es[1024];
	// demoted variable
	.shared .align 4 .b8 _ZZ16xnor_5_4bit_gemmPjS_S_S_S_S_S_S_S_PfiiiE4B_bs[1024];
	// demoted variable
	.shared .align 4 .b8 _ZZ16xnor_5_4bit_gemmPjS_S_S_S_S_S_S_S_PfiiiE4B_cs[1024];
	// demoted variable
	.shared .align 4 .b8 _ZZ16xnor_5_4bit_gemmPjS_S_S_S_S_S_S_S_PfiiiE4B_ds[1024];
	// demoted variable
	.shared .align 4 .b8 _ZZ16xnor_5_4bit_gemmPjS_S_S_S_S_S_S_S_PfiiiE4B_es[1024];
	ld.param.u64 	%rd11, [_Z16xnor_5_4bit_gemmPjS_S_S_S_S_S_S_S_Pfiii_param_0];
	ld.param.u64 	%rd12, [_Z16xnor_5_4bit_gemmPjS_S_S_S_S_S_S_S_Pfiii_param_1];
	ld.param.u64 	%rd13, [_Z16xnor_5_4bit_gemmPjS_S_S_S_S_S_S_S_Pfiii_param_2];
	ld.param.u64 	%rd14, [_Z16xnor_5_4bit_gemmPjS_S_S_S_S_S_S_S_Pfiii_param_3];
	ld.param.u64 	%rd15, [_Z16xnor_5_4bit_gemmPjS_S_S_S_S_S_S_S_Pfiii_param_4];
	ld.param.u64 	%rd16, [_Z16xnor_5_4bit_gemmPjS_S_S_S_S_S_S_S_Pfiii_param_5];
	ld.param.u64 	%rd17, [_Z16xnor_5_4bit_gemmPjS_S_S_S_S_S_S_S_Pfiii_param_6];
	ld.param.u64 	%rd18, [_Z16xnor_5_4bit_gemmPjS_S_S_S_S_S_S_S_Pfiii_param_7];
	ld.param.u64 	%rd19, [_Z16xnor_5_4bit_gemmPjS_S_S_S_S_S_S_S_Pfiii_param_8];
	ld.param.u64 	%rd20, [_Z16xnor_5_4bit_gemmPjS_S_S_S_S_S_S_S_Pfiii_param_9];
	ld.param.u32 	%r94, [_Z16xnor_5_4bit_gemmPjS_S_S_S_S_S_S_S_Pfiii_param_10];
	ld.param.u32 	%r95, [_Z16xnor_5_4bit_gemmPjS_S_S_S_S_S_S_S_Pfiii_param_11];
	ld.param.u32 	%r96, [_Z16xnor_5_4bit_gemmPjS_S_S_S_S_S_S_S_Pfiii_param_12];
	mov.u32 	%r1, %ctaid.y;
	mov.u32 	%r97, %ctaid.x;
	mov.u32 	%r2, %tid.y;
	mov.u32 	%r3, %tid.x;
	shl.b32 	%r4, %r96, 4;
	shl.b32 	%r5, %r97, 4;
	setp.lt.s32 	%p1, %r95, 16;
	mov.f32 	%f121, 0f00000000;
	mov.f32 	%f122, %f121;
	mov.f32 	%f123, %f121;
	mov.f32 	%f124, %f121;
	mov.f32 	%f125, %f121;
	mov.f32 	%f126, %f121;
	mov.f32 	%f127, %f121;
	mov.f32 	%f128, %f121;
	mov.f32 	%f129, %f121;
	mov.f32 	%f130, %f121;
	mov.f32 	%f131, %f121;
	mov.f32 	%f132, %f121;
	mov.f32 	%f133, %f121;
	mov.f32 	%f134, %f121;
	mov.f32 	%f135, %f121;
	mov.f32 	%f136, %f121;
	mov.f32 	%f137, %f121;
	mov.f32 	%f138, %f121;
	mov.f32 	%f139, %f121;
	mov.f32 	%f140, %f121;
	@%p1 bra 	$L__BB21_6;
	mul.lo.s32 	%r99, %r1, %r95;
	shl.b32 	%r100, %r99, 4;
	mad.lo.s32 	%r101, %r95, %r2, %r3;
	add.s32 	%r6, %r100, %r101;
	shl.b32 	%r102, %r2, 6;
	mov.u32 	%r103, _ZZ16xnor_5_4bit_gemmPjS_S_S_S_S_S_S_S_PfiiiE4A_as;
	add.s32 	%r104, %r103, %r102;
	shl.b32 	%r105, %r3, 2;
	add.s32 	%r7, %r104, %r105;
	mov.u32 	%r106, _ZZ16xnor_5_4bit_gemmPjS_S_S_S_S_S_S_S_PfiiiE4A_cs;
	add.s32 	%r107, %r106, %r102;
	add.s32 	%r8, %r107, %r105;
	mov.u32 	%r108, _ZZ16xnor_5_4bit_gemmPjS_S_S_S_S_S_S_S_PfiiiE4A_ds;
	add.s32 	%r109, %r108, %r102;
	add.s32 	%r9, %r109, %r105;
	mov.u32 	%r110, _ZZ16xnor_5_4bit_gemmPjS_S_S_S_S_S_S_S_PfiiiE4A_es;
	add.s32 	%r111, %r110, %r102;
	add.s32 	%r10, %r111, %r105;
	mad.lo.s32 	%r112, %r96, %r2, %r3;
	cvt.s64.s32 	%rd1, %r112;
	mov.u32 	%r113, _ZZ16xnor_5_4bit_gemmPjS_S_S_S_S_S_S_S_PfiiiE4B_bs;
	add.s32 	%r114, %r113, %r102;
	add.s32 	%r11, %r114, %r105;
	mov.u32 	%r115, _ZZ16xnor_5_4bit_gemmPjS_S_S_S_S_S_S_S_PfiiiE4B_cs;
	add.s32 	%r116, %r115, %r102;
	add.s32 	%r12, %r116, %r105;
	mov.u32 	%r117, _ZZ16xnor_5_4bit_gemmPjS_S_S_S_S_S_S_S_PfiiiE4B_ds;
	add.s32 	%r118, %r117, %r102;
	add.s32 	%r13, %r118, %r105;
	add.s32 	%r119, %r105, 64;
	mov.u32 	%r120, _ZZ16xnor_5_4bit_gemmPjS_S_S_S_S_S_S_S_PfiiiE4B_es;
	add.s32 	%r14, %r120, %r119;
	add.s32 	%r15, %r117, %r119;
	add.s32 	%r16, %r115, %r119;
	shr.s32 	%r121, %r95, 31;
	shr.u32 	%r122, %r121, 28;
	add.s32 	%r123, %r95, %r122;
	shr.s32 	%r17, %r123, 4;
	cvta.to.global.u64 	%rd2, %rd11;
	cvta.to.global.u64 	%rd3, %rd12;
	cvta.to.global.u64 	%rd4, %rd13;
	cvta.to.global.u64 	%rd5, %rd14;
	cvta.to.global.u64 	%rd6, %rd15;
	cvta.to.global.u64 	%rd7, %rd16;
	cvta.to.global.u64 	%rd8, %rd17;
	cvta.to.global.u64 	%rd9, %rd18;
	cvta.to.global.u64 	%rd10, %rd19;
	mov.b32 	%r281, 0;
	mov.u32 	%r308, %r281;
	mov.u32 	%r309, %r281;
	mov.u32 	%r310, %r281;
	mov.u32 	%r311, %r281;
	mov.u32 	%r312, %r281;
	mov.u32 	%r313, %r281;
	mov.u32 	%r314, %r281;
	mov.u32 	%r315, %r281;
	mov.u32 	%r316, %r281;
	mov.u32 	%r317, %r281;
	mov.u32 	%r318, %r281;
	mov.u32 	%r319, %r281;
	mov.u32 	%r320, %r281;
	mov.u32 	%r321, %r281;
	mov.u32 	%r322, %r281;
	mov.u32 	%r323, %r281;
	mov.u32 	%r324, %r281;
	mov.u32 	%r325, %r281;
	mov.u32 	%r326, %r281;
	mov.u32 	%r327, %r281;
$L__BB21_2:
	shl.b32 	%r125, %r3, 2;
	mov.u32 	%r126, _ZZ16xnor_5_4bit_gemmPjS_S_S_S_S_S_S_S_PfiiiE4B_bs;
	add.s32 	%r127, %r125, %r126;
	add.s32 	%r302, %r127, 64;
	shl.b32 	%r306, %r2, 6;
	shl.b32 	%r128, %r281, 4;
	mad.lo.s32 	%r129, %r281, %r4, %r5;
	cvt.s64.s32 	%rd21, %r129;
	add.s32 	%r130, %r128, %r6;
	mul.wide.u32 	%rd22, %r130, 4;
	add.s64 	%rd23, %rd2, %rd22;
	ld.global.u32 	%r131, [%rd23];
	st.shared.u32 	[%r7], %r131;
	add.s64 	%rd24, %rd3, %rd22;
	ld.global.u32 	%r132, [%rd24];
	mov.u32 	%r133, _ZZ16xnor_5_4bit_gemmPjS_S_S_S_S_S_S_S_PfiiiE4A_bs;
	add.s32 	%r134, %r133, %r306;
	add.s32 	%r135, %r134, %r125;
	st.shared.u32 	[%r135], %r132;
	add.s64 	%rd25, %rd4, %rd22;
	ld.global.u32 	%r136, [%rd25];
	st.shared.u32 	[%r8], %r136;
	add.s64 	%rd26, %rd5, %rd22;
	ld.global.u32 	%r137, [%rd26];
	st.shared.u32 	[%r9], %r137;
	add.s64 	%rd27, %rd6, %rd22;
	ld.global.u32 	%r138, [%rd27];
	st.shared.u32 	[%r10], %r138;
	add.s64 	%rd28, %rd21, %rd1;
	shl.b64 	%rd29, %rd28, 2;
	add.s64 	%rd30, %rd7, %rd29;
	ld.global.u32 	%r139, [%rd30];
	st.shared.u32 	[%r11], %r139;
	add.s64 	%rd31, %rd8, %rd29;
	ld.global.u32 	%r140, [%rd31];
	st.shared.u32 	[%r12], %r140;
	add.s64 	%rd32, %rd9, %rd29;
	ld.global.u32 	%r141, [%rd32];
	st.shared.u32 	[%r13], %r141;
	add.s64 	%rd33, %rd10, %rd29;
	ld.global.u32 	%r142, [%rd33];
	mov.u32 	%r143, _ZZ16xnor_5_4bit_gemmPjS_S_S_S_S_S_S_S_PfiiiE4B_es;
	add.s32 	%r144, %r143, %r306;
	add.s32 	%r145, %r144, %r125;
	st.shared.u32 	[%r145], %r142;
	bar.sync 	0;
	mov.b32 	%r307, 4;
	mov.u32 	%r303, %r16;
	mov.u32 	%r304, %r15;
	mov.u32 	%r305, %r14;
$L__BB21_3:
	mov.u32 	%r146, _ZZ16xnor_5_4bit_gemmPjS_S_S_S_S_S_S_S_PfiiiE4A_as;
	add.s32 	%r147, %r146, %r306;
	ld.shared.u32 	%r148, [%r147];
	ld.shared.u32 	%r149, [%r302+-64];
	xor.b32  	%r150, %r149, %r148;
	popc.b32 	%r151, %r150;
	add.s32 	%r152, %r151, %r324;
	ld.shared.u32 	%r153, [%r303+-64];
	xor.b32  	%r154, %r153, %r148;
	popc.b32 	%r155, %r154;
	add.s32 	%r156, %r155, %r325;
	ld.shared.u32 	%r157, [%r304+-64];
	xor.b32  	%r158, %r157, %r148;
	popc.b32 	%r159, %r158;
	add.s32 	%r160, %r159, %r326;
	ld.shared.u32 	%r161, [%r305+-64];
	xor.b32  	%r162, %r161, %r148;
	popc.b32 	%r163, %r162;
	add.s32 	%r164, %r163, %r327;
	mov.u32 	%r165, _ZZ16xnor_5_4bit_gemmPjS_S_S_S_S_S_S_S_PfiiiE4A_bs;
	add.s32 	%r166, %r165, %r306;
	ld.shared.u32 	%r167, [%r166];
	xor.b32  	%r168, %r149, %r167;
	popc.b32 	%r169, %r168;
	add.s32 	%r170, %r169, %r323;
	xor.b32  	%r171, %r153, %r167;
	popc.b32 	%r172, %r171;
	add.s32 	%r173, %r172, %r322;
	xor.b32  	%r174, %r157, %r167;
	popc.b32 	%r175, %r174;
	add.s32 	%r176, %r175, %r321;
	xor.b32  	%r177, %r161, %r167;
	popc.b32 	%r178, %r177;
	add.s32 	%r179, %r178, %r320;
	mov.u32 	%r180, _ZZ16xnor_5_4bit_gemmPjS_S_S_S_S_S_S_S_PfiiiE4A_cs;
	add.s32 	%r181, %r180, %r306;
	ld.shared.u32 	%r182, [%r181];
	xor.b32  	%r183, %r149, %r182;
	popc.b32 	%r184, %r183;
	add.s32 	%r185, %r184, %r319;
	xor.b32  	%r186, %r153, %r182;
	popc.b32 	%r187, %r186;
	add.s32 	%r188, %r187, %r318;
	xor.b32  	%r189, %r157, %r182;
	popc.b32 	%r190, %r189;
	add.s32 	%r191, %r190, %r317;
	xor.b32  	%r192, %r161, %r182;
	popc.b32 	%r193, %r192;
	add.s32 	%r194, %r193, %r316;
	mov.u32 	%r195, _ZZ16xnor_5_4bit_gemmPjS_S_S_S_S_S_S_S_PfiiiE4A_ds;
	add.s32 	%r196, %r195, %r306;
	ld.shared.u32 	%r197, [%r196];
	xor.b32  	%r198, %r149, %r197;
	popc.b32 	%r199, %r198;
	add.s32 	%r200, %r199, %r315;
	xor.b32  	%r201, %r153, %r197;
	popc.b32 	%r202, %r201;
	add.s32 	%r203, %r202, %r314;
	xor.b32  	%r204, %r157, %r197;
	popc.b32 	%r205, %r204;
	add.s32 	%r206, %r205, %r313;
	xor.b32  	%r207, %r161, %r197;
	popc.b32 	%r208, %r207;
	add.s32 	%r209, %r208, %r312;
	mov.u32 	%r210, _ZZ16xnor_5_4bit_gemmPjS_S_S_S_S_S_S_S_PfiiiE4A_es;
	add.s32 	%r211, %r210, %r306;
	ld.shared.u32 	%r212, [%r211];
	xor.b32  	%r213, %r149, %r212;
	popc.b32 	%r214, %r213;
	add.s32 	%r215, %r214, %r311;
	xor.b32  	%r216, %r153, %r212;
	popc.b32 	%r217, %r216;
	add.s32 	%r218, %r217, %r310;
	xor.b32  	%r219, %r157, %r212;
	popc.b32 	%r220, %r219;
	add.s32 	%r221, %r220, %r309;
	xor.b32  	%r222, %r161, %r212;
	popc.b32 	%r223, %r222;
	add.s32 	%r224, %r223, %r308;
	ld.shared.u32 	%r225, [%r147+4];
	ld.shared.u32 	%r226, [%r302];
	xor.b32  	%r227, %r226, %r225;
	popc.b32 	%r228, %r227;
	add.s32 	%r324, %r228, %r152;
	ld.shared.u32 	%r229, [%r303];
	xor.b32  	%r230, %r229, %r225;
	popc.b32 	%r231, %r230;
	add.s32 	%r325, %r231, %r156;
	ld.shared.u32 	%r232, [%r304];
	xor.b32  	%r233, %r232, %r225;
	popc.b32 	%r234, %r233;
	add.s32 	%r326, %r234, %r160;
	ld.shared.u32 	%r235, [%r305];
	xor.b32  	%r236, %r235, %r225;
	popc.b32 	%r237, %r236;
	add.s32 	%r327, %r237, %r164;
	ld.shared.u32 	%r238, [%r166+4];
	xor.b32  	%r239, %r226, %r238;
	popc.b32 	%r240, %r239;
	add.s32 	%r323, %r240, %r170;
	xor.b32  	%r241, %r229, %r238;
	popc.b32 	%r242, %r241;
	add.s32 	%r322, %r242, %r173;
	xor.b32  	%r243, %r232, %r238;
	popc.b32 	%r244, %r243;
	add.s32 	%r321, %r244, %r176;
	xor.b32  	%r245, %r235, %r238;
	popc.b32 	%r246, %r245;
	add.s32 	%r320, %r246, %r179;
	ld.shared.u32 	%r247, [%r181+4];
	xor.b32  	%r248, %r226, %r247;
	popc.b32 	%r249, %r248;
	add.s32 	%r319, %r249, %r185;
	xor.b32  	%r250, %r229, %r247;
	popc.b32 	%r251, %r250;
	add.s32 	%r318, %r251, %r188;
	xor.b32  	%r252, %r232, %r247;
	popc.b32 	%r253, %r252;
	add.s32 	%r317, %r253, %r191;
	xor.b32  	%r254, %r235, %r247;
	popc.b32 	%r255, %r254;
	add.s32 	%r316, %r255, %r194;
	ld.shared.u32 	%r256, [%r196+4];
	xor.b32  	%r257, %r226, %r256;
	popc.b32 	%r258, %r257;
	add.s32 	%r315, %r258, %r200;
	xor.b32  	%r259, %r229, %r256;
	popc.b32 	%r260, %r259;
	add.s32 	%r314, %r260, %r203;
	xor.b32  	%r261, %r232, %r256;
	popc.b32 	%r262, %r261;
	add.s32 	%r313, %r262, %r206;
	xor.b32  	%r263, %r235, %r256;
	popc.b32 	%r264, %r263;
	add.s32 	%r312, %r264, %r209;
	ld.shared.u32 	%r265, [%r211+4];
	xor.b32  	%r266, %r226, %r265;
	popc.b32 	%r267, %r266;
	add.s32 	%r311, %r267, %r215;
	xor.b32  	%r268, %r229, %r265;
	popc.b32 	%r269, %r268;
	add.s32 	%r310, %r269, %r218;
	xor.b32  	%r270, %r232, %r265;
	popc.b32 	%r271, %r270;
	add.s32 	%r309, %r271, %r221;
	xor.b32  	%r272, %r235, %r265;
	popc.b32 	%r273, %r272;
	add.s32 	%r308, %r273, %r224;
	add.s32 	%r307, %r307, 8;
	add.s32 	%r306, %r306, 8;
	add.s32 	%r305, %r305, 128;
	add.s32 	%r304, %r304, 128;
	add.s32 	%r303, %r303, 128;
	add.s32 	%r302, %r302, 128;
	setp.ne.s32 	%p2, %r307, 68;
	@%p2 bra 	$L__BB21_3;
	bar.sync 	0;
	add.s32 	%r281, %r281, 1;
	setp.ne.s32 	%p3, %r281, %r17;
	@%p3 bra 	$L__BB21_2;
	cvt.rn.f32.u32 	%f42, %r324;
	add.f32 	%f124, %f42, %f42;
	cvt.rn.f32.u32 	%f43, %r325;
	add.f32 	%f123, %f43, %f43;
	cvt.rn.f32.u32 	%f44, %r326;
	add.f32 	%f122, %f44, %f44;
	cvt.rn.f32.u32 	%f45, %r327;
	add.f32 	%f121, %f45, %f45;
	cvt.rn.f32.u32 	%f46, %r323;
	add.f32 	%f125, %f46, %f46;
	cvt.rn.f32.u32 	%f47, %r322;
	add.f32 	%f126, %f47, %f47;
	cvt.rn.f32.u32 	%f48, %r321;
	add.f32 	%f127, %f48, %f48;
	cvt.rn.f32.u32 	%f49, %r320;
	add.f32 	%f128, %f49, %f49;
	cvt.rn.f32.u32 	%f50, %r319;
	add.f32 	%f129, %f50, %f50;
	cvt.rn.f32.u32 	%f51, %r318;
	add.f32 	%f130, %f51, %f51;
	cvt.rn.f32.u32 	%f52, %r317;
	add.f32 	%f131, %f52, %f52;
	cvt.rn.f32.u32 	%f53, %r316;
	add.f32 	%f132, %f53, %f53;
	cvt.rn.f32.u32 	%f54, %r315;
	add.f32 	%f133, %f54, %f54;
	cvt.rn.f32.u32 	%f55, %r314;
	add.f32 	%f134, %f55, %f55;
	cvt.rn.f32.u32 	%f56, %r313;
	add.f32 	%f135, %f56, %f56;
	cvt.rn.f32.u32 	%f57, %r312;
	add.f32 	%f136, %f57, %f57;
	cvt.rn.f32.u32 	%f58, %r311;
	add.f32 	%f137, %f58, %f58;
	cvt.rn.f32.u32 	%f59, %r310;
	add.f32 	%f138, %f59, %f59;
	cvt.rn.f32.u32 	%f60, %r309;
	add.f32 	%f139, %f60, %f60;
	cvt.rn.f32.u32 	%f61, %r308;
	add.f32 	%f140, %f61, %f61;
$L__BB21_6:
	add.s32 	%r274, %r5, %r3;
	setp.ge.s32 	%p4, %r274, %r96;
	shl.b32 	%r275, %r1, 4;
	add.s32 	%r276, %r275, %r2;
	setp.ge.s32 	%p5, %r276, %r94;
	or.pred  	%p6, %p4, %p5;
	@%p6 bra 	$L__BB21_8;
	shl.b32 	%r278, %r95, 5;
	cvt.rn.f32.s32 	%f62, %r278;
	sub.f32 	%f63, %f124, %f62;
	mul.f32 	%f64, %f63, 0fC3000000;
	sub.f32 	%f65, %f123, %f62;
	mul.f32 	%f66, %f65, 0f42800000;
	sub.f32 	%f67, %f64, %f66;
	sub.f32 	%f68, %f122, %f62;
	mul.f32 	%f69, %f68, 0f42000000;
	sub.f32 	%f70, %f67, %f69;
	sub.f32 	%f71, %f121, %f62;
	mul.f32 	%f72, %f71, 0f41800000;
	sub.f32 	%f73, %f70, %f72;
	sub.f32 	%f74, %f125, %f62;
	mul.f32 	%f75, %f74, 0f42800000;
	sub.f32 	%f76, %f73, %f75;
	sub.f32 	%f77, %f126, %f62;
	mul.f32 	%f78, %f77, 0f42000000;
	sub.f32 	%f79, %f76, %f78;
	sub.f32 	%f80, %f127, %f62;
	mul.f32 	%f81, %f80, 0f41800000;
	sub.f32 	%f82, %f79, %f81;
	sub.f32 	%f83, %f128, %f62;
	mul.f32 	%f84, %f83, 0f41000000;
	sub.f32 	%f85, %f82, %f84;
	sub.f32 	%f86, %f129, %f62;
	mul.f32 	%f87, %f86, 0f42000000;
	sub.f32 	%f88, %f85, %f87;
	sub.f32 	%f89, %f130, %f62;
	mul.f32 	%f90, %f89, 0f41800000;
	sub.f32 	%f91, %f88, %f90;
	sub.f32 	%f92, %f131, %f62;
	mul.f32 	%f93, %f92, 0f41000000;
	sub.f32 	%f94, %f91, %f93;
	sub.f32 	%f95, %f132, %f62;
	mul.f32 	%f96, %f95, 0f40800000;
	sub.f32 	%f97, %f94, %f96;
	sub.f32 	%f98, %f133, %f62;
	mul.f32 	%f99, %f98, 0f41800000;
	sub.f32 	%f100, %f97, %f99;
	sub.f32 	%f101, %f134, %f62;
	mul.f32 	%f102, %f101, 0f41000000;
	sub.f32 	%f103, %f100, %f102;
	sub.f32 	%f104, %f135, %f62;
	mul.f32 	%f105, %f104, 0f40800000;
	sub.f32 	%f106, %f103, %f105;
	sub.f32 	%f107, %f136, %f62;
	add.f32 	%f108, %f107, %f107;
	sub.f32 	%f109, %f106, %f108;
	sub.f32 	%f110, %f137, %f62;
	mul.f32 	%f111, %f110, 0f41000000;
	sub.f32 	%f112, %f109, %f111;
	sub.f32 	%f113, %f138, %f62;
	mul.f32 	%f114, %f113, 0f40800000;
	sub.f32 	%f115, %f112, %f114;
	sub.f32 	%f116, %f139, %f62;
	add.f32 	%f117, %f116, %f116;
	sub.f32 	%f118, %f115, %f117;
	sub.f32 	%f119, %f140, %f62;
	sub.f32 	%f120, %f118, %f119;
	mad.lo.s32 	%r279, %r96, %r2, %r3;
	cvt.u64.u32 	%rd34, %r279;
	mad.lo.s32 	%r280, %r4, %r1, %r5;
	cvt.s64.s32 	%rd35, %r280;
	add.s64 	%rd36, %rd35, %rd34;
	cvta.to.global.u64 	%rd37, %rd20;
	shl.b64 	%rd38, %rd36, 2;
	add.s64 	%rd39, %rd37, %rd38;
	st.global.f32 	[%rd39], %f120;
$L__BB21_8:
	ret;

}
	// .globl	_Z16xnor_5_5bit_gemmPjS_S_S_S_S_S_S_S_S_Pfiii
.visible .entry _Z16xnor_5_5bit_gemmPjS_S_S_S_S_S_S_S_S_Pfiii(
	.param .u64 .ptr .align 1 _Z16xnor_5_5bit_gemmPjS_S_S_S_S_S_S_S_S_Pfiii_param_0,
	.param .u64 .ptr .align 1 _Z16xnor_5_5bit_gemmPjS_S_S_S_S_S_S_S_S_Pfiii_param_1,
	.param .u64 .ptr .align 1 _Z16xnor_5_5bit_gemmPjS_S_S_S_S_S_S_S_S_Pfiii_param_2,
	.param .u64 .ptr .align 1 _Z16xnor_5_5bit_gemmPjS_S_S_S_S_S_S_S_S_Pfiii_param_3,
	.param .u64 .ptr .align 1 _Z16xnor_5_5bit_gemmPjS_S_S_S_S_S_S_S_S_Pfiii_param_4,
	.param .u64 .ptr .align 1 _Z16xnor_5_5bit_gemmPjS_S_S_S_S_S_S_S_S_Pfiii_param_5,
	.param .u64 .ptr .align 1 _Z16xnor_5_5bit_gemmPjS_S_S_S_S_S_S_S_S_Pfiii_param_6,
	.param .u64 .ptr .align 1 _Z16xnor_5_5bit_gemmPjS_S_S_S_S_S_S_S_S_Pfiii_param_7,
	.param .u64 .ptr .align 1 _Z16xnor_5_5bit_gemmPjS_S_S_S_S_S_S_S_S_Pfiii_param_8,
	.param .u64 .ptr .align 1 _Z16xnor_5_5bit_gemmPjS_S_S_S_S_S_S_S_S_Pfiii_param_9,
	.param .u64 .ptr .align 1 _Z16xnor_5_5bit_gemmPjS_S_S_S_S_S_S_S_S_Pfiii_param_10,
	.param .u32 _Z16xnor_5_5bit_gemmPjS_S_S_S_S_S_S_S_S_Pfiii_param_11,
	.param .u32 _Z16xnor_5_5bit_gemmPjS_S_S_S_S_S_S_S_S_Pfiii_param_12,
	.param .u32 _Z16xnor_5_5bit_gemmPjS_S_S_S_S_S_S_S_S_Pfiii_param_13
)
{
	.reg .pred 	%p<7>;
	.reg .b32 	%r<293>;
	.reg .b32 	%f<176>;
	.reg .b64 	%rd<43>;
	// demoted variable
	.shared .align 4 .b8 _ZZ16xnor_5_5bit_gemmPjS_S_S_S_S_S_S_S_S_PfiiiE4A_as[1024];
	// demoted variable
	.shared .align 4 .b8 _ZZ16xnor_5_5bit_gemmPjS_S_S_S_S_S_S_S_S_PfiiiE4A_bs[1024];
	// demoted variable
	.shared .align 4 .b8 _ZZ16xnor_5_5bit_gemmPjS_S_S_S_S_S_S_S_S_PfiiiE4A_cs[1024];
	// demoted variable
	.shared .align 4 .b8 _ZZ16xnor_5_5bit_gemmPjS_S_S_S_S_S_S_S_S_PfiiiE4A_ds[1024];
	// demoted variable
	.shared .align 4 .b8 _ZZ16xnor_5_5bit_gemmPjS_S_S_S_S_S_S_S_S_PfiiiE4A_es[1024];
	// demoted variable
	.shared .align 4 .b8 _ZZ16xnor_5_5bit_gemmPjS_S_S_S_S_S_S_S_S_PfiiiE4B_as[1024];
	// demoted variable
	.shared .align 4 .b8 _ZZ16xnor_5_5bit_gemmPjS_S_S_S_S_S_S_S_S_PfiiiE4B_bs[1024];
	// demoted variable
	.shared .align 4 .b8 _ZZ16xnor_5_5bit_gemmPjS_S_S_S_S_S_S_S_S_PfiiiE4B_cs[1024];
	// demoted variable
	.shared .align 4 .b8 _ZZ16xnor_5_5bit_gemmPjS_S_S_S_S_S_S_S_S_PfiiiE4B_ds[1024];
	// demoted variable
	.shared .align 4 .b8 _ZZ16xnor_5_5bit_gemmPjS_S_S_S_S_S_S_S_S_PfiiiE4B_es[1024];
	ld.param.u64 	%rd12, [_Z16xnor_5_5bit_gemmPjS_S_S_S_S_S_S_S_S_Pfiii_param_0];
	ld.param.u64 	%rd13, [_Z16xnor_5_5bit_gemmPjS_S_S_S_S_S_S_S_S_Pfiii_param_1];
	ld.param.u64 	%rd14, [_Z16xnor_5_5bit_gemmPjS_S_S_S_S_S_S_S_S_Pfiii_param_2];
	ld.param.u64 	%rd15, [_Z16xnor_5_5bit_gemmPjS_S_S_S_S_S_S_S_S_Pfiii_param_3];
	ld.param.u64 	%rd16, [_Z16xnor_5_5bit_gemmPjS_S_S_S_S_S_S_S_S_Pfiii_param_4];
	ld.param.u64 	%rd17, [_Z16xnor_5_5bit_gemmPjS_S_S_S_S_S_S_S_S_Pfiii_param_5];
	ld.param.u64 	%rd18, [_Z16xnor_5_5bit_gemmPjS_S_S_S_S_S_S_S_S_Pfiii_param_6];
	ld.param.u64 	%rd19, [_Z16xnor_5_5bit_gemmPjS_S_S_S_S_S_S_S_S_Pfiii_param_7];
	ld.param.u64 	%rd20, [_Z16xnor_5_5bit_gemmPjS_S_S_S_S_S_S_S_S_Pfiii_param_8];
	ld.param.u64 	%rd21, [_Z16xnor_5_5bit_gemmPjS_S_S_S_S_S_S_S_S_Pfiii_param_9];
	ld.param.u64 	%rd22, [_Z16xnor_5_5bit_gemmPjS_S_S_S_S_S_S_S_S_Pfiii_param_10];
	ld.param.u32 	%r105, [_Z16xnor_5_5bit_gemmPjS_S_S_S_S_S_S_S_S_Pfiii_param_11];
	ld.param.u32 	%r106, [_Z16xnor_5_5bit_gemmPjS_S_S_S_S_S_S_S_S_Pfiii_param_12];
	ld.param.u32 	%r107, [_Z16xnor_5_5bit_gemmPjS_S_S_S_S_S_S_S_S_Pfiii_param_13];
	mov.u32 	%r1, %ctaid.y;
	mov.u32 	%r108, %ctaid.x;
	mov.u32 	%r2, %tid.y;
	mov.u32 	%r3, %tid.x;
	shl.b32 	%r4, %r107, 4;
	shl.b32 	%r5, %r108, 4;
	setp.lt.s32 	%p1, %r106, 16;
	mov.f32 	%f151, 0f00000000;
	mov.f32 	%f152, %f151;
	mov.f32 	%f153, %f151;
	mov.f32 	%f154, %f151;
	mov.f32 	%f155, %f151;
	mov.f32 	%f156, %f151;
	mov.f32 	%f157, %f151;
	mov.f32 	%f158, %f151;
	mov.f32 	%f159, %f151;
	mov.f32 	%f160, %f151;
	mov.f32 	%f161, %f151;
	mov.f32 	%f162, %f151;
	mov.f32 	%f163, %f151;
	mov.f32 	%f164, %f151;
	mov.f32 	%f165, %f151;
	mov.f32 	%f166, %f151;
	mov.f32 	%f167, %f151;
	mov.f32 	%f168, %f151;
	mov.f32 	%f169, %f151;
	mov.f32 	%f170, %f151;
	mov.f32 	%f171, %f151;
	mov.f32 	%f172, %f151;
	mov.f32 	%f173, %f151;
	mov.f32 	%f174, %f151;
	mov.f32 	%f175, %f151;
	@%p1 bra 	$L__BB22_6;
	mul.lo.s32 	%r110, %r1, %r106;
	shl.b32 	%r111, %r110, 4;
	mad.lo.s32 	%r112, %r106, %r2, %r3;
	add.s32 	%r6, %r111, %r112;
	shl.b32 	%r113, %r2, 6;
	mov.u32 	%r114, _ZZ16xnor_5_5bit_gemmPjS_S_S_S_S_S_S_S_S_PfiiiE4A_as;
	add.s32 	%r7, %r114, %r113;
	mov.u32 	%r115, _ZZ16xnor_5_5bit_gemmPjS_S_S_S_S_S_S_S_S_PfiiiE4A_bs;
	add.s32 	%r8, %r115, %r113;
	mov.u32 	%r116, _ZZ16xnor_5_5bit_gemmPjS_S_S_S_S_S_S_S_S_PfiiiE4A_cs;
	add.s32 	%r9, %r116, %r113;
	mov.u32 	%r117, _ZZ16xnor_5_5bit_gemmPjS_S_S_S_S_S_S_S_S_PfiiiE4A_ds;
	add.s32 	%r10, %r117, %r113;
	mov.u32 	%r118, _ZZ16xnor_5_5bit_gemmPjS_S_S_S_S_S_S_S_S_PfiiiE4A_es;
	add.s32 	%r11, %r118, %r113;
	mad.lo.s32 	%r119, %r107, %r2, %r3;
	cvt.s64.s32 	%rd1, %r119;
	shr.s32 	%r120, %r106, 31;
	shr.u32 	%r121, %r120, 28;
	add.s32 	%r122, %r106, %r121;
	shr.s32 	%r12, %r122, 4;
	cvta.to.global.u64 	%rd2, %rd12;
	cvta.to.global.u64 	%rd3, %rd13;
	cvta.to.global.u64 	%rd4, %rd14;
	cvta.to.global.u64 	%rd5, %rd15;
	cvta.to.global.u64 	%rd6, %rd16;
	cvta.to.global.u64 	%rd7, %rd17;
	cvta.to.global.u64 	%rd8, %rd18;
	cvta.to.global.u64 	%rd9, %rd19;
	cvta.to.global.u64 	%rd10, %rd20;
	cvta.to.global.u64 	%rd11, %rd21;
	mov.b32 	%r235, 0;
	mov.u32 	%r268, %r235;
	mov.u32 	%r269, %r235;
	mov.u32 	%r270, %r235;
	mov.u32 	%r271, %r235;
	mov.u32 	%r272, %r235;
	mov.u32 	%r273, %r235;
	mov.u32 	%r274, %r235;
	mov.u32 	%r275, %r235;
	mov.u32 	%r276, %r235;
	mov.u32 	%r277, %r235;
	mov.u32 	%r278, %r235;
	mov.u32 	%r279, %r235;
	mov.u32 	%r280, %r235;
	mov.u32 	%r281, %r235;
	mov.u32 	%r282, %r235;
	mov.u32 	%r283, %r235;
	mov.u32 	%r284, %r235;
	mov.u32 	%r285, %r235;
	mov.u32 	%r286, %r235;
	mov.u32 	%r287, %r235;
	mov.u32 	%r288, %r235;
	mov.u32 	%r289, %r235;
	mov.u32 	%r290, %r235;
	mov.u32 	%r291, %r235;
	mov.u32 	%r292, %r235;
$L__BB22_2:
	shl.b32 	%r266, %r3, 2;
	shl.b32 	%r124, %r235, 4;
	mad.lo.s32 	%r125, %r235, %r4, %r5;
	cvt.s64.s32 	%rd23, %r125;
	add.s32 	%r126, %r124, %r6;
	mul.wide.u32 	%rd24, %r126, 4;
	add.s64 	%rd25, %rd2, %rd24;
	ld.global.u32 	%r127, [%rd25];
	add.s32 	%r128, %r7, %r266;
	st.shared.u32 	[%r128], %r127;
	add.s64 	%rd26, %rd3, %rd24;
	ld.global.u32 	%r129, [%rd26];
	add.s32 	%r130, %r8, %r266;
	st.shared.u32 	[%r130], %r129;
	add.s64 	%rd27, %rd4, %rd24;
	ld.global.u32 	%r131, [%rd27];
	add.s32 	%r132, %r9, %r266;
	st.shared.u32 	[%r132], %r131;
	add.s64 	%rd28, %rd5, %rd24;
	ld.global.u32 	%r133, [%rd28];
	add.s32 	%r134, %r10, %r266;
	st.shared.u32 	[%r134], %r133;
	add.s64 	%rd29, %rd6, %rd24;
	ld.global.u32 	%r135, [%rd29];
	add.s32 	%r136, %r11, %r266;
	st.shared.u32 	[%r136], %r135;
	add.s64 	%rd30, %rd23, %rd1;
	shl.b64 	%rd31, %rd30, 2;
	add.s64 	%rd32, %rd7, %rd31;
	ld.global.u32 	%r137, [%rd32];
	shl.b32 	%r138, %r2, 6;
	mov.u32 	%r139, _ZZ16xnor_5_5bit_gemmPjS_S_S_S_S_S_S_S_S_PfiiiE4B_as;
	add.s32 	%r140, %r139, %r138;
	add.s32 	%r141, %r140, %r266;
	st.shared.u32 	[%r141], %r137;
	add.s64 	%rd33, %rd8, %rd31;
	ld.global.u32 	%r142, [%rd33];
	mov.u32 	%r143, _ZZ16xnor_5_5bit_gemmPjS_S_S_S_S_S_S_S_S_PfiiiE4B_bs;
	add.s32 	%r144, %r143, %r138;
	add.s32 	%r145, %r144, %r266;
	st.shared.u32 	[%r145], %r142;
	add.s64 	%rd34, %rd9, %rd31;
	ld.global.u32 	%r146, [%rd34];
	mov.u32 	%r147, _ZZ16xnor_5_5bit_gemmPjS_S_S_S_S_S_S_S_S_PfiiiE4B_cs;
	add.s32 	%r148, %r147, %r138;
	add.s32 	%r149, %r148, %r266;
	st.shared.u32 	[%r149], %r146;
	add.s64 	%rd35, %rd10, %rd31;
	ld.global.u32 	%r150, [%rd35];
	mov.u32 	%r151, _ZZ16xnor_5_5bit_gemmPjS_S_S_S_S_S_S_S_S_PfiiiE4B_ds;
	add.s32 	%r152, %r151, %r138;
	add.s32 	%r153, %r152, %r266;
	st.shared.u32 	[%r153], %r150;
	add.s64 	%rd36, %rd11, %rd31;
	ld.global.u32 	%r154, [%rd36];
	mov.u32 	%r155, _ZZ16xnor_5_5bit_gemmPjS_S_S_S_S_S_S_S_S_PfiiiE4B_es;
	add.s32 	%r156, %r155, %r138;
	add.s32 	%r157, %r156, %r266;
	st.shared.u32 	[%r157], %r154;
	bar.sync 	0;
	mov.b32 	%r267, 0;
	mov.u32 	%r261, %r7;
	mov.u32 	%r262, %r8;
	mov.u32 	%r263, %r9;
	mov.u32 	%r264, %r10;
	mov.u32 	%r265, %r11;
$L__BB22_3:
	ld.shared.u32 	%r158, [%r261];
	mov.u32 	%r159, _ZZ16xnor_5_5bit_gemmPjS_S_S_S_S_S_S_S_S_PfiiiE4B_as;
	add.s32 	%r160, %r159, %r266;
	ld.shared.u32 	%r161, [%r160];
	xor.b32  	%r162, %r161, %r158;
	popc.b32 	%r163, %r162;
	add.s32 	%r285, %r163, %r285;
	mov.u32 	%r164, _ZZ16xnor_5_5bit_gemmPjS_S_S_S_S_S_S_S_S_PfiiiE4B_bs;
	add.s32 	%r165, %r164, %r266;
	ld.shared.u32 	%r166, [%r165];
	xor.b32  	%r167, %r166, %r158;
	popc.b32 	%r168, %r167;
	add.s32 	%r286, %r168, %r286;
	mov.u32 	%r169, _ZZ16xnor_5_5bit_gemmPjS_S_S_S_S_S_S_S_S_PfiiiE4B_cs;
	add.s32 	%r170, %r169, %r266;
	ld.shared.u32 	%r171, [%r170];
	xor.b32  	%r172, %r171, %r158;
	popc.b32 	%r173, %r172;
	add.s32 	%r287, %r173, %r287;
	mov.u32 	%r174, _ZZ16xnor_5_5bit_gemmPjS_S_S_S_S_S_S_S_S_PfiiiE4B_ds;
	add.s32 	%r175, %r174, %r266;
	ld.shared.u32 	%r176, [%r175];
	xor.b32  	%r177, %r176, %r158;
	popc.b32 	%r178, %r177;
	add.s32 	%r288, %r178, %r288;
	mov.u32 	%r179, _ZZ16xnor_5_5bit_gemmPjS_S_S_S_S_S_S_S_S_PfiiiE4B_es;
	add.s32 	%r180, %r179, %r266;
	ld.shared.u32 	%r181, [%r180];
	xor.b32  	%r182, %r181, %r158;
	popc.b32 	%r183, %r182;
	add.s32 	%r289, %r183, %r289;
	ld.shared.u32 	%r184, [%r262];
	xor.b32  	%r185, %r161, %r184;
	popc.b32 	%r186, %r185;
	add.s32 	%r290, %r186, %r290;
	xor.b32  	%r187, %r166, %r184;
	popc.b32 	%r188, %r187;
	add.s32 	%r291, %r188, %r291;
	xor.b32  	%r189, %r171, %r184;
	popc.b32 	%r190, %r189;
	add.s32 	%r292, %r190, %r292;
	xor.b32  	%r191, %r176, %r184;
	popc.b32 	%r192, %r191;
	add.s32 	%r284, %r192, %r284;
	xor.b32  	%r193, %r181, %r184;
	popc.b32 	%r194, %r193;
	add.s32 	%r283, %r194, %r283;
	ld.shared.u32 	%r195, [%r263];
	xor.b32  	%r196, %r161, %r195;
	popc.b32 	%r197, %r196;
	add.s32 	%r282, %r197, %r282;
	xor.b32  	%r198, %r166, %r195;
	popc.b32 	%r199, %r198;
	add.s32 	%r281, %r199, %r281;
	xor.b32  	%r200, %r171, %r195;
	popc.b32 	%r201, %r200;
	add.s32 	%r280, %r201, %r280;
	xor.b32  	%r202, %r176, %r195;
	popc.b32 	%r203, %r202;
	add.s32 	%r279, %r203, %r279;
	xor.b32  	%r204, %r181, %r195;
	popc.b32 	%r205, %r204;
	add.s32 	%r278, %r205, %r278;
	ld.shared.u32 	%r206, [%r264];
	xor.b32  	%r207, %r161, %r206;
	popc.b32 	%r208, %r207;
	add.s32 	%r277, %r208, %r277;
	xor.b32  	%r209, %r166, %r206;
	popc.b32 	%r210, %r209;
	add.s32 	%r276, %r210, %r276;
	xor.b32  	%r211, %r171, %r206;
	popc.b32 	%r212, %r211;
	add.s32 	%r275, %r212, %r275;
	xor.b32  	%r213, %r176, %r206;
	popc.b32 	%r214, %r213;
	add.s32 	%r274, %r214, %r274;
	xor.b32  	%r215, %r181, %r206;
	popc.b32 	%r216, %r215;
	add.s32 	%r273, %r216, %r273;
	ld.shared.u32 	%r217, [%r265];
	xor.b32  	%r218, %r161, %r217;
	popc.b32 	%r219, %r218;
	add.s32 	%r272, %r219, %r272;
	xor.b32  	%r220, %r166, %r217;
	popc.b32 	%r221, %r220;
	add.s32 	%r271, %r221, %r271;
	xor.b32  	%r222, %r171, %r217;
	popc.b32 	%r223, %r222;
	add.s32 	%r270, %r223, %r270;
	xor.b32  	%r224, %r176, %r217;
	popc.b32 	%r225, %r224;
	add.s32 	%r269, %r225, %r269;
	xor.b32  	%r226, %r181, %r217;
	popc.b32 	%r227, %r226;
	add.s32 	%r268, %r227, %r268;
	add.s32 	%r267, %r267, 1;
	add.s32 	%r266, %r266, 64;
	add.s32 	%r265, %r265, 4;
	add.s32 	%r264, %r264, 4;
	add.s32 	%r263, %r263, 4;
	add.s32 	%r262, %r262, 4;
	add.s32 	%r261, %r261, 4;
	setp.ne.s32 	%p2, %r267, 16;
	@%p2 bra 	$L__BB22_3;
	bar.sync 	0;
	add.s32 	%r235, %r235, 1;
	setp.ne.s32 	%p3, %r235, %r12;
	@%p3 bra 	$L__BB22_2;
	cvt.rn.f32.u32 	%f52, %r285;
	add.f32 	%f158, %f52, %f52;
	cvt.rn.f32.u32 	%f53, %r286;
	add.f32 	%f157, %f53, %f53;
	cvt.rn.f32.u32 	%f54, %r287;
	add.f32 	%f156, %f54, %f54;
	cvt.rn.f32.u32 	%f55, %r288;
	add.f32 	%f155, %f55, %f55;
	cvt.rn.f32.u32 	%f56, %r289;
	add.f32 	%f154, %f56, %f56;
	cvt.rn.f32.u32 	%f57, %r290;
	add.f32 	%f153, %f57, %f57;
	cvt.rn.f32.u32 	%f58, %r291;
	add.f32 	%f152, %f58, %f58;
	cvt.rn.f32.u32 	%f59, %r292;
	add.f32 	%f151, %f59, %f59;
	cvt.rn.f32.u32 	%f60, %r284;
	add.f32 	%f159, %f60, %f60;
	cvt.rn.f32.u32 	%f61, %r283;
	add.f32 	%f160, %f61, %f61;
	cvt.rn.f32.u32 	%f62, %r282;
	add.f32 	%f161, %f62, %f62;
	cvt.rn.f32.u32 	%f63, %r281;
	add.f32 	%f162, %f63, %f63;
	cvt.rn.f32.u32 	%f64, %r280;
	add.f32 	%f163, %f64, %f64;
	cvt.rn.f32.u32 	%f65, %r279;
	add.f32 	%f164, %f65, %f65;
	cvt.rn.f32.u32 	%f66, %r278;
	add.f32 	%f165, %f66, %f66;
	cvt.rn.f32.u32 	%f67, %r277;
	add.f32 	%f166, %f67, %f67;
	cvt.rn.f32.u32 	%f68, %r276;
	add.f32 	%f167, %f68, %f68;
	cvt.rn.f32.u32 	%f69, %r275;
	add.f32 	%f168, %f69, %f69;
	cvt.rn.f32.u32 	%f70, %r274;
	add.f32 	%f169, %f70, %f70;
	cvt.rn.f32.u32 	%f71, %r273;
	add.f32 	%f170, %f71, %f71;
	cvt.rn.f32.u32 	%f72, %r272;
	add.f32 	%f171, %f72, %f72;
	cvt.rn.f32.u32 	%f73, %r271;
	add.f32 	%f172, %f73, %f73;
	cvt.rn.f32.u32 	%f74, %r270;
	add.f32 	%f173, %f74, %f74;
	cvt.rn.f32.u32 	%f75, %r269;
	add.f32 	%f174, %f75, %f75;
	cvt.rn.f32.u32 	%f76, %r268;
	add.f32 	%f175, %f76, %f76;
$L__BB22_6:
	add.s32 	%r228, %r5, %r3;
	setp.ge.s32 	%p4, %r228, %r107;
	shl.b32 	%r229, %r1, 4;
	add.s32 	%r230, %r229, %r2;
	setp.ge.s32 	%p5, %r230, %r105;
	or.pred  	%p6, %p4, %p5;
	@%p6 bra 	$L__BB22_8;
	shl.b32 	%r232, %r106, 5;
	cvt.rn.f32.s32 	%f77, %r232;
	sub.f32 	%f78, %f158, %f77;
	mul.f32 	%f79, %f78, 0fC3800000;
	sub.f32 	%f80, %f157, %f77;
	mul.f32 	%f81, %f80, 0f43000000;
	sub.f32 	%f82, %f79, %f81;
	sub.f32 	%f83, %f156, %f77;
	mul.f32 	%f84, %f83, 0f42800000;
	sub.f32 	%f85, %f82, %f84;
	sub.f32 	%f86, %f155, %f77;
	mul.f32 	%f87, %f86, 0f42000000;
	sub.f32 	%f88, %f85, %f87;
	sub.f32 	%f89, %f154, %f77;
	mul.f32 	%f90, %f89, 0f41800000;
	sub.f32 	%f91, %f88, %f90;
	sub.f32 	%f92, %f153, %f77;
	mul.f32 	%f93, %f92, 0f43000000;
	sub.f32 	%f94, %f91, %f93;
	sub.f32 	%f95, %f152, %f77;
	mul.f32 	%f96, %f95, 0f42800000;
	sub.f32 	%f97, %f94, %f96;
	sub.f32 	%f98, %f151, %f77;
	mul.f32 	%f99, %f98, 0f42000000;
	sub.f32 	%f100, %f97, %f99;
	sub.f32 	%f101, %f159, %f77;
	mul.f32 	%f102, %f101, 0f41800000;
	sub.f32 	%f103, %f100, %f102;
	sub.f32 	%f104, %f160, %f77;
	mul.f32 	%f105, %f104, 0f41000000;
	sub.f32 	%f106, %f103, %f105;
	sub.f32 	%f107, %f161, %f77;
	mul.f32 	%f108, %f107, 0f42800000;
	sub.f32 	%f109, %f106, %f108;
	sub.f32 	%f110, %f162, %f77;
	mul.f32 	%f111, %f110, 0f42000000;
	sub.f32 	%f112, %f109, %f111;
	sub.f32 	%f113, %f163, %f77;
	mul.f32 	%f114, %f113, 0f41800000;
	sub.f32 	%f115, %f112, %f114;
	sub.f32 	%f116, %f164, %f77;
	mul.f32 	%f117, %f116, 0f41000000;
	sub.f32 	%f118, %f115, %f117;
	sub.f32 	%f119, %f165, %f77;
	mul.f32 	%f120, %f119, 0f40800000;
	sub.f32 	%f121, %f118, %f120;
	sub.f32 	%f122, %f166, %f77;
	mul.f32 	%f123, %f122, 0f42000000;
	sub.f32 	%f124, %f121, %f123;
	sub.f32 	%f125, %f167, %f77;
	mul.f32 	%f126, %f125, 0f41800000;
	sub.f32 	%f127, %f124, %f126;
	sub.f32 	%f128, %f168, %f77;
	mul.f32 	%f129, %f128, 0f41000000;
	sub.f32 	%f130, %f127, %f129;
	sub.f32 	%f131, %f169, %f77;
	mul.f32 	%f132, %f131, 0f40800000;
	sub.f32 	%f133, %f130, %f132;
	sub.f32 	%f134, %f170, %f77;
	add.f32 	%f135, %f134, %f134;
	sub.f32 	%f136, %f133, %f135;
	sub.f32 	%f137, %f171, %f77;
	mul.f32 	%f138, %f137, 0f41800000;
	sub.f32 	%f139, %f136, %f138;
	sub.f32 	%f140, %f172, %f77;
	mul.f32 	%f141, %f140, 0f41000000;
	sub.f32 	%f142, %f139, %f141;
	sub.f32 	%f143, %f173, %f77;
	mul.f32 	%f144, %f143, 0f40800000;
	sub.f32 	%f145, %f142, %f144;
	sub.f32 	%f146, %f174, %f77;
	add.f32 	%f147, %f146, %f146;
	sub.f32 	%f148, %f145, %f147;
	sub.f32 	%f149, %f175, %f77;
	sub.f32 	%f150, %f148, %f149;
	mad.lo.s32 	%r233, %r107, %r2, %r3;
	cvt.u64.u32 	%rd37, %r233;
	mad.lo.s32 	%r234, %r4, %r1, %r5;
	cvt.s64.s32 	%rd38, %r234;
	add.s64 	%rd39, %rd38, %rd37;
	cvta.to.global.u64 	%rd40, %rd22;
	shl.b64 	%rd41, %rd39, 2;
	add.s64 	%rd42, %rd40, %rd41;
	st.global.f32 	[%rd42], %f150;
$L__BB22_8:
	ret;

}
	// .globl	_Z16xnor_6_1bit_gemmPjS_S_S_S_S_S_Pfiii
.visible .entry _Z16xnor_6_1bit_gemmPjS_S_S_S_S_S_Pfiii(
	.param .u64 .ptr .align 1 _Z16xnor_6_1bit_gemmPjS_S_S_S_S_S_Pfiii_param_0,
	.param .u64 .ptr .align 1 _Z16xnor_6_1bit_gemmPjS_S_S_S_S_S_Pfiii_param_1,
	.param .u64 .ptr .align 1 _Z16xnor_6_1bit_gemmPjS_S_S_S_S_S_Pfiii_param_2,
	.param .u64 .ptr .align 1 _Z16xnor_6_1bit_gemmPjS_S_S_S_S_S_Pfiii_param_3,
	.param .u64 .ptr .align 1 _Z16xnor_6_1bit_gemmPjS_S_S_S_S_S_Pfiii_param_4,
	.param .u64 .ptr .align 1 _Z16xnor_6_1bit_gemmPjS_S_S_S_S_S_Pfiii_param_5,
	.param .u64 .ptr .align 1 _Z16xnor_6_1bit_gemmPjS_S_S_S_S_S_Pfiii_param_6,
	.param .u64 .ptr .align 1 _Z16xnor_6_1bit_gemmPjS_S_S_S_S_S_Pfiii_param_7,
	.param .u32 _Z16xnor_6_1bit_gemmPjS_S_S_S_S_S_Pfiii_param_8,
	.param .u32 _Z16xnor_6_1bit_gemmPjS_S_S_S_S_S_Pfiii_param_9,
	.param .u32 _Z16xnor_6_1bit_gemmPjS_S_S_S_S_S_Pfiii_param_10
)
{
	.reg .pred 	%p<6>;
	.reg .b32 	%r<480>;
	.reg .b32 	%f<40>;
	.reg .b64 	%rd<38>;
	// demoted variable
	.shared .align 4 .b8 _ZZ16xnor_6_1bit_gemmPjS_S_S_S_S_S_PfiiiE4A_as[1024];
	// demoted variable
	.shared .align 4 .b8 _ZZ16xnor_6_1bit_gemmPjS_S_S_S_S_S_PfiiiE4A_bs[1024];
	// demoted variable
	.shared .align 4 .b8 _ZZ16xnor_6_1bit_gemmPjS_S_S_S_S_S_PfiiiE4A_cs[1024];
	// demoted variable
	.shared .align 4 .b8 _ZZ16xnor_6_1bit_gemmPjS_S_S_S_S_S_PfiiiE4A_ds[1024];
	// demoted variable
	.shared .align 4 .b8 _ZZ16xnor_6_1bit_gemmPjS_S_S_S_S_S_PfiiiE4A_es[1024];
	// demoted variable
	.shared .align 4 .b8 _ZZ16xnor_6_1bit_gemmPjS_S_S_S_S_S_PfiiiE4A_fs[1024];
	// demoted variable
	.shared .align 4 .b8 _ZZ16xnor_6_1bit_gemmPjS_S_S_S_S_S_PfiiiE4B_fs[1024];
	ld.param.u64 	%rd9, [_Z16xnor_6_1bit_gemmPjS_S_S_S_S_S_Pfiii_param_0];
	ld.param.u64 	%rd10, [_Z16xnor_6_1bit_gemmPjS_S_S_S_S_S_Pfiii_param_1];
	ld.param.u64 	%rd12, [_Z16xnor_6_1bit_gemmPjS_S_S_S_S_S_Pfiii_param_3];
	ld.param.u64 	%rd13, [_Z16xnor_6_1bit_gemmPjS_S_S_S_S_S_Pfiii_param_4];
	ld.param.u32 	%r32, [_Z16xnor_6_1bit_gemmPjS_S_S_S_S_S_Pfiii_param_8];
	ld.param.u32 	%r33, [_Z16xnor_6_1bit_gemmPjS_S_S_S_S_S_Pfiii_param_9];
	ld.param.u32 	%r34, [_Z16xnor_6_1bit_gemmPjS_S_S_S_S_S_Pfiii_param_10];
	mov.u32 	%r1, %ctaid.y;
	mov.u32 	%r35, %ctaid.x;
	mov.u32 	%r2, %tid.y;
	mov.u32 	%r3, %tid.x;
	shl.b32 	%r4, %r34, 4;
	shl.b32 	%r5, %r35, 4;
	setp.lt.s32 	%p1, %r33, 16;
	mov.f32 	%f34, 0f00000000;
	mov.f32 	%f35, %f34;
	mov.f32 	%f36, %f34;
	mov.f32 	%f37, %f34;
	mov.f32 	%f38, %f34;
	mov.f32 	%f39, %f34;
	@%p1 bra 	$L__BB23_4;
	ld.param.u64 	%rd36, [_Z16xnor_6_1bit_gemmPjS_S_S_S_S_S_Pfiii_param_6];
	ld.param.u64 	%rd35, [_Z16xnor_6_1bit_gemmPjS_S_S_S_S_S_Pfiii_param_5];
	ld.param.u64 	%rd34, [_Z16xnor_6_1bit_gemmPjS_S_S_S_S_S_Pfiii_param_2];
	mul.lo.s32 	%r37, %r1, %r33;
	shl.b32 	%r38, %r37, 4;
	mad.lo.s32 	%r39, %r33, %r2, %r3;
	add.s32 	%r471, %r38, %r39;
	shl.b32 	%r40, %r2, 6;
	mov.u32 	%r41, _ZZ16xnor_6_1bit_gemmPjS_S_S_S_S_S_PfiiiE4A_as;
	add.s32 	%r7, %r41, %r40;
	mov.u32 	%r42, _ZZ16xnor_6_1bit_gemmPjS_S_S_S_S_S_PfiiiE4A_bs;
	add.s32 	%r8, %r42, %r40;
	mov.u32 	%r43, _ZZ16xnor_6_1bit_gemmPjS_S_S_S_S_S_PfiiiE4A_cs;
	add.s32 	%r9, %r43, %r40;
	mov.u32 	%r44, _ZZ16xnor_6_1bit_gemmPjS_S_S_S_S_S_PfiiiE4A_ds;
	add.s32 	%r10, %r44, %r40;
	mov.u32 	%r45, _ZZ16xnor_6_1bit_gemmPjS_S_S_S_S_S_PfiiiE4A_es;
	add.s32 	%r11, %r45, %r40;
	mov.u32 	%r46, _ZZ16xnor_6_1bit_gemmPjS_S_S_S_S_S_PfiiiE4A_fs;
	add.s32 	%r12, %r46, %r40;
	mad.lo.s32 	%r47, %r34, %r2, %r3;
	cvt.s64.s32 	%rd1, %r47;
	shr.s32 	%r48, %r33, 31;
	shr.u32 	%r49, %r48, 28;
	add.s32 	%r50, %r33, %r49;
	shr.s32 	%r51, %r50, 4;
	neg.s32 	%r473, %r51;
	cvta.to.global.u64 	%rd2, %rd9;
	cvta.to.global.u64 	%rd3, %rd10;
	cvta.to.global.u64 	%rd4, %rd34;
	cvta.to.global.u64 	%rd5, %rd12;
	cvta.to.global.u64 	%rd6, %rd13;
	cvta.to.global.u64 	%rd7, %rd35;
	cvta.to.global.u64 	%rd8, %rd36;
	mov.b32 	%r474, 0;
	mov.u32 	%r472, %r5;
	mov.u32 	%r475, %r474;
	mov.u32 	%r476, %r474;
	mov.u32 	%r477, %r474;
	mov.u32 	%r478, %r474;
	mov.u32 	%r479, %r474;
$L__BB23_2:
	cvt.s64.s32 	%rd17, %r472;
	mul.wide.u32 	%rd18, %r471, 4;
	add.s64 	%rd19, %rd2, %rd18;
	ld.global.u32 	%r52, [%rd19];
	shl.b32 	%r53, %r3, 2;
	add.s32 	%r54, %r7, %r53;
	st.shared.u32 	[%r54], %r52;
	add.s64 	%rd20, %rd3, %rd18;
	ld.global.u32 	%r55, [%rd20];
	add.s32 	%r56, %r8, %r53;
	st.shared.u32 	[%r56], %r55;
	add.s64 	%rd21, %rd4, %rd18;
	ld.global.u32 	%r57, [%rd21];
	add.s32 	%r58, %r9, %r53;
	st.shared.u32 	[%r58], %r57;
	add.s64 	%rd22, %rd5, %rd18;
	ld.global.u32 	%r59, [%rd22];
	add.s32 	%r60, %r10, %r53;
	st.shared.u32 	[%r60], %r59;
	add.s64 	%rd23, %rd6, %rd18;
	ld.global.u32 	%r61, [%rd23];
	add.s32 	%r62, %r11, %r53;
	st.shared.u32 	[%r62], %r61;
	add.s64 	%rd24, %rd7, %rd18;
	ld.global.u32 	%r63, [%rd24];
	add.s32 	%r64, %r12, %r53;
	st.shared.u32 	[%r64], %r63;
	add.s64 	%rd25, %rd17, %rd1;
	shl.b64 	%rd26, %rd25, 2;
	add.s64 	%rd27, %rd8, %rd26;
	ld.global.u32 	%r65, [%rd27];
	shl.b32 	%r66, %r2, 6;
	mov.u32 	%r67, _ZZ16xnor_6_1bit_gemmPjS_S_S_S_S_S_PfiiiE4B_fs;
	add.s32 	%r68, %r67, %r53;
	add.s32 	%r69, %r68, %r66;
	st.shared.u32 	[%r69], %r65;
	bar.sync 	0;
	ld.shared.u32 	%r70, [%r7];
	ld.shared.u32 	%r71, [%r68];
	xor.b32  	%r72, %r71, %r70;
	popc.b32 	%r73, %r72;
	add.s32 	%r74, %r73, %r479;
	ld.shared.u32 	%r75, [%r8];
	xor.b32  	%r76, %r75, %r71;
	popc.b32 	%r77, %r76;
	add.s32 	%r78, %r77, %r478;
	ld.shared.u32 	%r79, [%r9];
	xor.b32  	%r80, %r71, %r79;
	popc.b32 	%r81, %r80;
	add.s32 	%r82, %r81, %r477;
	ld.shared.u32 	%r83, [%r10];
	xor.b32  	%r84, %r83, %r71;
	popc.b32 	%r85, %r84;
	add.s32 	%r86, %r85, %r476;
	ld.shared.u32 	%r87, [%r11];
	xor.b32  	%r88, %r71, %r87;
	popc.b32 	%r89, %r88;
	add.s32 	%r90, %r89, %r475;
	ld.shared.u32 	%r91, [%r12];
	xor.b32  	%r92, %r91, %r71;
	popc.b32 	%r93, %r92;
	add.s32 	%r94, %r93, %r474;
	ld.shared.u32 	%r95, [%r7+4];
	ld.shared.u32 	%r96, [%r68+64];
	xor.b32  	%r97, %r96, %r95;
	popc.b32 	%r98, %r97;
	add.s32 	%r99, %r98, %r74;
	ld.shared.u32 	%r100, [%r8+4];
	xor.b32  	%r101, %r100, %r96;
	popc.b32 	%r102, %r101;
	add.s32 	%r103, %r102, %r78;
	ld.shared.u32 	%r104, [%r9+4];
	xor.b32  	%r105, %r96, %r104;
	popc.b32 	%r106, %r105;
	add.s32 	%r107, %r106, %r82;
	ld.shared.u32 	%r108, [%r10+4];
	xor.b32  	%r109, %r108, %r96;
	popc.b32 	%r110, %r109;
	add.s32 	%r111, %r110, %r86;
	ld.shared.u32 	%r112, [%r11+4];
	xor.b32  	%r113, %r96, %r112;
	popc.b32 	%r114, %r113;
	add.s32 	%r115, %r114, %r90;
	ld.shared.u32 	%r116, [%r12+4];
	xor.b32  	%r117, %r116, %r96;
	popc.b32 	%r118, %r117;
	add.s32 	%r119, %r118, %r94;
	ld.shared.u32 	%r120, [%r7+8];
	ld.shared.u32 	%r121, [%r68+128];
	xor.b32  	%r122, %r121, %r120;
	popc.b32 	%r123, %r122;
	add.s32 	%r124, %r123, %r99;
	ld.shared.u32 	%r125, [%r8+8];
	xor.b32  	%r126, %r125, %r121;
	popc.b32 	%r127, %r126;
	add.s32 	%r128, %r127, %r103;
	ld.shared.u32 	%r129, [%r9+8];
	xor.b32  	%r130, %r121, %r129;
	popc.b32 	%r131, %r130;
	add.s32 	%r132, %r131, %r107;
	ld.shared.u32 	%r133, [%r10+8];
	xor.b32  	%r134, %r133, %r121;
	popc.b32 	%r135, %r134;
	add.s32 	%r136, %r135, %r111;
	ld.shared.u32 	%r137, [%r11+8];
	xor.b32  	%r138, %r121, %r137;
	popc.b32 	%r139, %r138;
	add.s32 	%r140, %r139, %r115;
	ld.shared.u32 	%r141, [%r12+8];
	xor.b32  	%r142, %r141, %r121;
	popc.b32 	%r143, %r142;
	add.s32 	%r144, %r143, %r119;
	ld.shared.u32 	%r145, [%r7+12];
	ld.shared.u32 	%r146, [%r68+192];
	xor.b32  	%r147, %r146, %r145;
	popc.b32 	%r148, %r147;
	add.s32 	%r149, %r148, %r124;
	ld.shared.u32 	%r150, [%r8+12];
	xor.b32  	%r151, %r150, %r146;
	popc.b32 	%r152, %r151;
	add.s32 	%r153, %r152, %r128;
	ld.shared.u32 	%r154, [%r9+12];
	xor.b32  	%r155, %r146, %r154;
	popc.b32 	%r156, %r155;
	add.s32 	%r157, %r156, %r132;
	ld.shared.u32 	%r158, [%r10+12];
	xor.b32  	%r159, %r158, %r146;
	popc.b32 	%r160, %r159;
	add.s32 	%r161, %r160, %r136;
	ld.shared.u32 	%r162, [%r11+12];
	xor.b32  	%r163, %r146, %r162;
	popc.b32 	%r164, %r163;
	add.s32 	%r165, %r164, %r140;
	ld.shared.u32 	%r166, [%r12+12];
	xor.b32  	%r167, %r166, %r146;
	popc.b32 	%r168, %r167;
	add.s32 	%r169, %r168, %r144;
	ld.shared.u32 	%r170, [%r7+16];
	ld.shared.u32 	%r171, [%r68+256];
	xor.b32  	%r172, %r171, %r170;
	popc.b32 	%r173, %r172;
	add.s32 	%r174, %r173, %r149;
	ld.shared.u32 	%r175, [%r8+16];
	xor.b32  	%r176, %r175, %r171;
	popc.b32 	%r177, %r176;
	add.s32 	%r178, %r177, %r153;
	ld.shared.u32 	%r179, [%r9+16];
	xor.b32  	%r180, %r171, %r179;
	popc.b32 	%r181, %r180;
	add.s32 	%r182, %r181, %r157;
	ld.shared.u32 	%r183, [%r10+16];
	xor.b32  	%r184, %r183, %r171;
	popc.b32 	%r185, %r184;
	add.s32 	%r186, %r185, %r161;
	ld.shared.u32 	%r187, [%r11+16];
	xor.b32  	%r188, %r171, %r187;
	popc.b32 	%r189, %r188;
	add.s32 	%r190, %r189, %r165;
	ld.shared.u32 	%r191, [%r12+16];
	xor.b32  	%r192, %r191, %r171;
	popc.b32 	%r193, %r192;
	add.s32 	%r194, %r193, %r169;
	ld.shared.u32 	%r195, [%r7+20];
	ld.shared.u32 	%r196, [%r68+320];
	xor.b32  	%r197, %r196, %r195;
	popc.b32 	%r198, %r197;
	add.s32 	%r199, %r198, %r174;
	ld.shared.u32 	%r200, [%r8+20];
	xor.b32  	%r201, %r200, %r196;
	popc.b32 	%r202, %r201;
	add.s32 	%r203, %r202, %r178;
	ld.shared.u32 	%r204, [%r9+20];
	xor.b32  	%r205, %r196, %r204;
	popc.b32 	%r206, %r205;
	add.s32 	%r207, %r206, %r182;
	ld.shared.u32 	%r208, [%r10+20];
	xor.b32  	%r209, %r208, %r196;
	popc.b32 	%r210, %r209;
	add.s32 	%r211, %r210, %r186;
	ld.shared.u32 	%r212, [%r11+20];
	xor.b32  	%r213, %r196, %r212;
	popc.b32 	%r214, %r213;
	add.s32 	%r215, %r214, %r190;
	ld.shared.u32 	%r216, [%r12+20];
	xor.b32  	%r217, %r216, %r196;
	popc.b32 	%r218, %r217;
	add.s32 	%r219, %r218, %r194;
	ld.shared.u32 	%r220, [%r7+24];
	ld.shared.u32 	%r221, [%r68+384];
	xor.b32  	%r222, %r221, %r220;
	popc.b32 	%r223, %r222;
	add.s32 	%r224, %r223, %r199;
	ld.shared.u32 	%r225, [%r8+24];
	xor.b32  	%r226, %r225, %r221;
	popc.b32 	%r227, %r226;
	add.s32 	%r228, %r227, %r203;
	ld.shared.u32 	%r229, [%r9+24];
	xor.b32  	%r230, %r221, %r229;
	popc.b32 	%r231, %r230;
	add.s32 	%r232, %r231, %r207;
	ld.shared.u32 	%r233, [%r10+24];
	xor.b32  	%r234, %r233, %r221;
	popc.b32 	%r235, %r234;
	add.s32 	%r236, %r235, %r211;
	ld.shared.u32 	%r237, [%r11+24];
	xor.b32  	%r238, %r221, %r237;
	popc.b32 	%r239, %r238;
	add.s32 	%r240, %r239, %r215;
	ld.shared.u32 	%r241, [%r12+24];
	xor.b32  	%r242, %r241, %r221;
	popc.b32 	%r243, %r242;
	add.s32 	%r244, %r243, %r219;
	ld.shared.u32 	%r245, [%r7+28];
	ld.shared.u32 	%r246, [%r68+448];
	xor.b32  	%r247, %r246, %r245;
	popc.b32 	%r248, %r247;
	add.s32 	%r249, %r248, %r224;
	ld.shared.u32 	%r250, [%r8+28];
	xor.b32  	%r251, %r250, %r246;
	popc.b32 	%r252, %r251;
	add.s32 	%r253, %r252, %r228;
	ld.shared.u32 	%r254, [%r9+28];
	xor.b32  	%r255, %r246, %r254;
	popc.b32 	%r256, %r255;
	add.s32 	%r257, %r256, %r232;
	ld.shared.u32 	%r258, [%r10+28];
	xor.b32  	%r259, %r258, %r246;
	popc.b32 	%r260, %r259;
	add.s32 	%r261, %r260, %r236;
	ld.shared.u32 	%r262, [%r11+28];
	xor.b32  	%r263, %r246, %r262;
	popc.b32 	%r264, %r263;
	add.s32 	%r265, %r264, %r240;
	ld.shared.u32 	%r266, [%r12+28];
	xor.b32  	%r267, %r266, %r246;
	popc.b32 	%r268, %r267;
	add.s32 	%r269, %r268, %r244;
	ld.shared.u32 	%r270, [%r7+32];
	ld.shared.u32 	%r271, [%r68+512];
	xor.b32  	%r272, %r271, %r270;
	popc.b32 	%r273, %r272;
	add.s32 	%r274, %r273, %r249;
	ld.shared.u32 	%r275, [%r8+32];
	xor.b32  	%r276, %r275, %r271;
	popc.b32 	%r277, %r276;
	add.s32 	%r278, %r277, %r253;
	ld.shared.u32 	%r279, [%r9+32];
	xor.b32  	%r280, %r271, %r279;
	popc.b32 	%r281, %r280;
	add.s32 	%r282, %r281, %r257;
	ld.shared.u32 	%r283, [%r10+32];
	xor.b32  	%r284, %r283, %r271;
	popc.b32 	%r285, %r284;
	add.s32 	%r286, %r285, %r261;
	ld.shared.u32 	%r287, [%r11+32];
	xor.b32  	%r288, %r271, %r287;
	popc.b32 	%r289, %r288;
	add.s32 	%r290, %r289, %r265;
	ld.shared.u32 	%r291, [%r12+32];
	xor.b32  	%r292, %r291, %r271;
	popc.b32 	%r293, %r292;
	add.s32 	%r294, %r293, %r269;
	ld.shared.u32 	%r295, [%r7+36];
	ld.shared.u32 	%r296, [%r68+576];
	xor.b32  	%r297, %r296, %r295;
	popc.b32 	%r298, %r297;
	add.s32 	%r299, %r298, %r274;
	ld.shared.u32 	%r300, [%r8+36];
	xor.b32  	%r301, %r300, %r296;
	popc.b32 	%r302, %r301;
	add.s32 	%r303, %r302, %r278;
	ld.shared.u32 	%r304, [%r9+36];
	xor.b32  	%r305, %r296, %r304;
	popc.b32 	%r306, %r305;
	add.s32 	%r307, %r306, %r282;
	ld.shared.u32 	%r308, [%r10+36];
	xor.b32  	%r309, %r308, %r296;
	popc.b32 	%r310, %r309;
	add.s32 	%r311, %r310, %r286;
	ld.shared.u32 	%r312, [%r11+36];
	xor.b32  	%r313, %r296, %r312;
	popc.b32 	%r314, %r313;
	add.s32 	%r315, %r314, %r290;
	ld.shared.u32 	%r316, [%r12+36];
	xor.b32  	%r317, %r316, %r296;
	popc.b32 	%r318, %r317;
	add.s32 	%r319, %r318, %r294;
	ld.shared.u32 	%r320, [%r7+40];
	ld.shared.u32 	%r321, [%r68+640];
	xor.b32  	%r322, %r321, %r320;
	popc.b32 	%r323, %r322;
	add.s32 	%r324, %r323, %r299;
	ld.shared.u32 	%r325, [%r8+40];
	xor.b32  	%r326, %r325, %r321;
	popc.b32 	%r327, %r326;
	add.s32 	%r328, %r327, %r303;
	ld.shared.u32 	%r329, [%r9+40];
	xor.b32  	%r330, %r321, %r329;
	popc.b32 	%r331, %r330;
	add.s32 	%r332, %r331, %r307;
	ld.shared.u32 	%r333, [%r10+40];
	xor.b32  	%r334, %r333, %r321;
	popc.b32 	%r335, %r334;
	add.s32 	%r336, %r335, %r311;
	ld.shared.u32 	%r337, [%r11+40];
	xor.b32  	%r338, %r321, %r337;
	popc.b32 	%r339, %r338;
	add.s32 	%r340, %r339, %r315;
	ld.shared.u32 	%r341, [%r12+40];
	xor.b32  	%r342, %r341, %r321;
	popc.b32 	%r343, %r342;
	add.s32 	%r344, %r343, %r319;
	ld.shared.u32 	%r345, [%r7+44];
	ld.shared.u32 	%r346, [%r68+704];
	xor.b32  	%r347, %r346, %r345;
	popc.b32 	%r348, %r347;
	add.s32 	%r349, %r348, %r324;
	ld.shared.u32 	%r350, [%r8+44];
	xor.b32  	%r351, %r350, %r346;
	popc.b32 	%r352, %r351;
	add.s32 	%r353, %r352, %r328;
	ld.shared.u32 	%r354, [%r9+44];
	xor.b32  	%r355, %r346, %r354;
	popc.b32 	%r356, %r355;
	add.s32 	%r357, %r356, %r332;
	ld.shared.u32 	%r358, [%r10+44];
	xor.b32  	%r359, %r358, %r346;
	popc.b32 	%r360, %r359;
	add.s32 	%r361, %r360, %r336;
	ld.shared.u32 	%r362, [%r11+44];
	xor.b32  	%r363, %r346, %r362;
	popc.b32 	%r364, %r363;
	add.s32 	%r365, %r364, %r340;
	ld.shared.u32 	%r366, [%r12+44];
	xor.b32  	%r367, %r366, %r346;
	popc.b32 	%r368, %r367;
	add.s32 	%r369, %r368, %r344;
	ld.shared.u32 	%r370, [%r7+48];
	ld.shared.u32 	%r371, [%r68+768];
	xor.b32  	%r372, %r371, %r370;
	popc.b32 	%r373, %r372;
	add.s32 	%r374, %r373, %r349;
	ld.shared.u32 	%r375, [%r8+48];
	xor.b32  	%r376, %r375, %r371;
	popc.b32 	%r377, %r376;
	add.s32 	%r378, %r377, %r353;
	ld.shared.u32 	%r379, [%r9+48];
	xor.b32  	%r380, %r371, %r379;
	popc.b32 	%r381, %r380;
	add.s32 	%r382, %r381, %r357;
	ld.shared.u32 	%r383, [%r10+48];
	xor.b32  	%r384, %r383, %r371;
	popc.b32 	%r385, %r384;
	add.s32 	%r386, %r385, %r361;
	ld.shared.u32 	%r387, [%r11+48];
	xor.b32  	%r388, %r371, %r387;
	popc.b32 	%r389, %r388;
	add.s32 	%r390, %r389, %r365;
	ld.shared.u32 	%r391, [%r12+48];
	xor.b32  	%r392, %r391, %r371;
	popc.b32 	%r393, %r392;
	add.s32 	%r394, %r393, %r369;
	ld.shared.u32 	%r395, [%r7+52];
	ld.shared.u32 	%r396, [%r68+832];
	xor.b32  	%r397, %r396, %r395;
	popc.b32 	%r398, %r397;
	add.s32 	%r399, %r398, %r374;
	ld.shared.u32 	%r400, [%r8+52];
	xor.b32  	%r401, %r400, %r396;
	popc.b32 	%r402, %r401;
	add.s32 	%r403, %r402, %r378;
	ld.shared.u32 	%r404, [%r9+52];
	xor.b32  	%r405, %r396, %r404;
	popc.b32 	%r406, %r405;
	add.s32 	%r407, %r406, %r382;
	ld.shared.u32 	%r408, [%r10+52];
	xor.b32  	%r409, %r408, %r396;
	popc.b32 	%r410, %r409;
	add.s32 	%r411, %r410, %r386;
	ld.shared.u32 	%r412, [%r11+52];
	xor.b32  	%r413, %r396, %r412;
	popc.b32 	%r414, %r413;
	add.s32 	%r415, %r414, %r390;
	ld.shared.u32 	%r416, [%r12+52];
	xor.b32  	%r417, %r416, %r396;
	popc.b32 	%r418, %r417;
	add.s32 	%r419, %r418, %r394;
	ld.shared.u32 	%r420, [%r7+56];
	ld.shared.u32 	%r421, [%r68+896];
	xor.b32  	%r422, %r421, %r420;
	popc.b32 	%r423, %r422;
	add.s32 	%r424, %r423, %r399;
	ld.shared.u32 	%r425, [%r8+56];
	xor.b32  	%r426, %r425, %r421;
	popc.b32 	%r427, %r426;
	add.s32 	%r428, %r427, %r403;
	ld.shared.u32 	%r429, [%r9+56];
	xor.b32  	%r430, %r421, %r429;
	popc.b32 	%r431, %r430;
	add.s32 	%r432, %r431, %r407;
	ld.shared.u32 	%r433, [%r10+56];
	xor.b32  	%r434, %r433, %r421;
	popc.b32 	%r435, %r434;
	add.s32 	%r436, %r435, %r411;
	ld.shared.u32 	%r437, [%r11+56];
	xor.b32  	%r438, %r421, %r437;
	popc.b32 	%r439, %r438;
	add.s32 	%r440, %r439, %r415;
	ld.shared.u32 	%r441, [%r12+56];
	xor.b32  	%r442, %r441, %r421;
	popc.b32 	%r443, %r442;
	add.s32 	%r444, %r443, %r419;
	ld.shared.u32 	%r445, [%r7+60];
	ld.shared.u32 	%r446, [%r68+960];
	xor.b32  	%r447, %r446, %r445;
	popc.b32 	%r448, %r447;
	add.s32 	%r479, %r448, %r424;
	ld.shared.u32 	%r449, [%r8+60];
	xor.b32  	%r450, %r449, %r446;
	popc.b32 	%r451, %r450;
	add.s32 	%r478, %r451, %r428;
	ld.shared.u32 	%r452, [%r9+60];
	xor.b32  	%r453, %r446, %r452;
	popc.b32 	%r454, %r453;
	add.s32 	%r477, %r454, %r432;
	ld.shared.u32 	%r455, [%r10+60];
	xor.b32  	%r456, %r455, %r446;
	popc.b32 	%r457, %r456;
	add.s32 	%r476, %r457, %r436;
	ld.shared.u32 	%r458, [%r11+60];
	xor.b32  	%r459, %r446, %r458;
	popc.b32 	%r460, %r459;
	add.s32 	%r475, %r460, %r440;
	ld.shared.u32 	%r461, [%r12+60];
	xor.b32  	%r462, %r461, %r446;
	popc.b32 	%r463, %r462;
	add.s32 	%r474, %r463, %r444;
	bar.sync 	0;
	add.s32 	%r473, %r473, 1;
	setp.ne.s32 	%p2, %r473, 0;
	add.s32 	%r472, %r472, %r4;
	add.s32 	%r471, %r471, 16;
	@%p2 bra 	$L__BB23_2;
	cvt.rn.f32.u32 	%f14, %r479;
	add.f32 	%f34, %f14, %f14;
	cvt.rn.f32.u32 	%f15, %r478;
	add.f32 	%f35, %f15, %f15;
	cvt.rn.f32.u32 	%f16, %r477;
	add.f32 	%f36, %f16, %f16;
	cvt.rn.f32.u32 	%f17, %r476;
	add.f32 	%f37, %f17, %f17;
	cvt.rn.f32.u32 	%f18, %r475;
	add.f32 	%f38, %f18, %f18;
	cvt.rn.f32.u32 	%f19, %r474;
	add.f32 	%f39, %f19, %f19;
$L__BB23_4:
	add.s32 	%r464, %r5, %r3;
	setp.ge.s32 	%p3, %r464, %r34;
	shl.b32 	%r465, %r1, 4;
	add.s32 	%r466, %r465, %r2;
	setp.ge.s32 	%p4, %r466, %r32;
	or.pred  	%p5, %p3, %p4;
	@%p5 bra 	$L__BB23_6;
	ld.param.u64 	%rd37, [_Z16xnor_6_1bit_gemmPjS_S_S_S_S_S_Pfiii_param_7];
	shl.b32 	%r468, %r33, 5;
	cvt.rn.f32.s32 	%f20, %r468;
	sub.f32 	%f21, %f34, %f20;
	sub.f32 	%f22, %f35, %f20;
	mul.f32 	%f23, %f22, 0fC1800000;
	fma.rn.f32 	%f24, %f21, 0fC2000000, %f23;
	sub.f32 	%f25, %f36, %f20;
	fma.rn.f32 	%f26, %f25, 0fC1000000, %f24;
	sub.f32 	%f27, %f37, %f20;
	fma.rn.f32 	%f28, %f27, 0fC0800000, %f26;
	sub.f32 	%f29, %f38, %f20;
	add.f32 	%f30, %f29, %f29;
	sub.f32 	%f31, %f28, %f30;
	sub.f32 	%f32, %f39, %f20;
	sub.f32 	%f33, %f31, %f32;
	mad.lo.s32 	%r469, %r34, %r2, %r3;
	cvt.u64.u32 	%rd28, %r469;
	mad.lo.s32 	%r470, %r4, %r1, %r5;
	cvt.s64.s32 	%rd29, %r470;
	add.s64 	%rd30, %rd29, %rd28;
	cvta.to.global.u64 	%rd31, %rd37;
	shl.b64 	%rd32, %rd30, 2;
	add.s64 	%rd33, %rd31, %rd32;
	st.global.f32 	[%rd33], %f33;
$L__BB23_6:
	ret;

}
	// .globl	_Z16xnor_6_2bit_gemmPjS_S_S_S_S_S_S_Pfiii
.visible .entry _Z16xnor_6_2bit_gemmPjS_S_S_S_S_S_S_Pfiii(
	.param .u64 .ptr .align 1 _Z16xnor_6_2bit_gemmPjS_S_S_S_S_S_S_Pfiii_param_0,
	.param .u64 .ptr .align 1 _Z16xnor_6_2bit_gemmPjS_S_S_S_S_S_S_Pfiii_param_1,
	.param .u64 .ptr .align 1 _Z16xnor_6_2bit_gemmPjS_S_S_S_S_S_S_Pfiii_param_2,
	.param .u64 .ptr .align 1 _Z16xnor_6_2bit_gemmPjS_S_S_S_S_S_S_Pfiii_param_3,
	.param .u64 .ptr .align 1 _Z16xnor_6_2bit_gemmPjS_S_S_S_S_S_S_Pfiii_param_4,
	.param .u64 .ptr .align 1 _Z16xnor_6_2bit_gemmPjS_S_S_S_S_S_S_Pfiii_param_5,
	.param .u64 .ptr .align 1 _Z16xnor_6_2bit_gemmPjS_S_S_S_S_S_S_Pfiii_param_6,
	.param .u64 .ptr .align 1 _Z16xnor_6_2bit_gemmPjS_S_S_S_S_S_S_Pfiii_param_7,
	.param .u64 .ptr .align 1 _Z16xnor_6_2bit_gemmPjS_S_S_S_S_S_S_Pfiii_param_8,
	.param .u32 _Z16xnor_6_2bit_gemmPjS_S_S_S_S_S_S_Pfiii_param_9,
	.param .u32 _Z16xnor_6_2bit_gemmPjS_S_S_S_S_S_S_Pfiii_param_10,
	.param .u32 _Z16xnor_6_2bit_gemmPjS_S_S_S_S_S_S_Pfiii_param_11
)
{
	.reg .pred 	%p<7>;
	.reg .b32 	%r<235>;
	.reg .b32 	%f<85>;
	.reg .b64 	%rd<37>;
	// demoted variable
	.shared .align 4 .b8 _ZZ16xnor_6_2bit_gemmPjS_S_S_S_S_S_S_PfiiiE4A_as[1024];
	// demoted variable
	.shared .align 4 .b8 _ZZ16xnor_6_2bit_gemmPjS_S_S_S_S_S_S_PfiiiE4A_bs[1024];
	// demoted variable
	.shared .align 4 .b8 _ZZ16xnor_6_2bit_gemmPjS_S_S_S_S_S_S_PfiiiE4A_cs[1024];
	// demoted variable
	.shared .align 4 .b8 _ZZ16xnor_6_2bit_gemmPjS_S_S_S_S_S_S_PfiiiE4A_ds[1024];
	// demoted variable
	.shared .align 4 .b8 _ZZ16xnor_6_2bit_gemmPjS_S_S_S_S_S_S_PfiiiE4A_es[1024];
	// demoted variable
	.shared .align 4 .b8 _ZZ16xnor_6_2bit_gemmPjS_S_S_S_S_S_S_PfiiiE4A_fs[1024];
	// demoted variable
	.shared .align 4 .b8 _ZZ16xnor_6_2bit_gemmPjS_S_S_S_S_S_S_PfiiiE4B_es[1024];
	// demoted variable
	.shared .align 4 .b8 _ZZ16xnor_6_2bit_gemmPjS_S_S_S_S_S_S_PfiiiE4B_fs[1024];
	ld.param.u64 	%rd10, [_Z16xnor_6_2bit_gemmPjS_S_S_S_S_S_S_Pfiii_param_0];
	ld.param.u64 	%rd11, [_Z16xnor_6_2bit_gemmPjS_S_S_S_S_S_S_Pfiii_param_1];
	ld.param.u64 	%rd12, [_Z16xnor_6_2bit_gemmPjS_S_S_S_S_S_S_Pfiii_param_2];
	ld.param.u64 	%rd13, [_Z16xnor_6_2bit_gemmPjS_S_S_S_S_S_S_Pfiii_param_3];
	ld.param.u64 	%rd14, [_Z16xnor_6_2bit_gemmPjS_S_S_S_S_S_S_Pfiii_param_4];
	ld.param.u64 	%rd15, [_Z16xnor_6_2bit_gemmPjS_S_S_S_S_S_S_Pfiii_param_5];
	ld.param.u64 	%rd16, [_Z16xnor_6_2bit_gemmPjS_S_S_S_S_S_S_Pfiii_param_6];
	ld.param.u64 	%rd17, [_Z16xnor_6_2bit_gemmPjS_S_S_S_S_S_S_Pfiii_param_7];
	ld.param.u64 	%rd18, [_Z16xnor_6_2bit_gemmPjS_S_S_S_S_S_S_Pfiii_param_8];
	ld.param.u32 	%r63, [_Z16xnor_6_2bit_gemmPjS_S_S_S_S_S_S_Pfiii_param_9];
	ld.param.u32 	%r64, [_Z16xnor_6_2bit_gemmPjS_S_S_S_S_S_S_Pfiii_param_10];
	ld.param.u32 	%r65, [_Z16xnor_6_2bit_gemmPjS_S_S_S_S_S_S_Pfiii_param_11];
	mov.u32 	%r1, %ctaid.y;
	mov.u32 	%r66, %ctaid.x;
	mov.u32 	%r2, %tid.y;
	mov.u32 	%r3, %tid.x;
	shl.b32 	%r4, %r65, 4;
	shl.b32 	%r5, %r66, 4;
	setp.lt.s32 	%p1, %r64, 16;
	mov.f32 	%f73, 0f00000000;
	mov.f32 	%f74, %f73;
	mov.f32 	%f75, %f73;
	mov.f32 	%f76, %f73;
	mov.f32 	%f77, %f73;
	mov.f32 	%f78, %f73;
	mov.f32 	%f79, %f73;
	mov.f32 	%f80, %f73;
	mov.f32 	%f81, %f73;
	mov.f32 	%f82, %f73;
	mov.f32 	%f83, %f73;
	mov.f32 	%f84, %f73;
	@%p1 bra 	$L__BB24_6;
	mul.lo.s32 	%r68, %r1, %r64;
	shl.b32 	%r69, %r68, 4;
	mad.lo.s32 	%r70, %r64, %r2, %r3;
	add.s32 	%r6, %r69, %r70;
	shl.b32 	%r71, %r2, 6;
	mov.u32 	%r72, _ZZ16xnor_6_2bit_gemmPjS_S_S_S_S_S_S_PfiiiE4A_cs;
	add.s32 	%r73, %r72, %r71;
	shl.b32 	%r74, %r3, 2;
	add.s32 	%r7, %r73, %r74;
	mov.u32 	%r75, _ZZ16xnor_6_2bit_gemmPjS_S_S_S_S_S_S_PfiiiE4A_ds;
	add.s32 	%r76, %r75, %r71;
	add.s32 	%r8, %r76, %r74;
	mov.u32 	%r77, _ZZ16xnor_6_2bit_gemmPjS_S_S_S_S_S_S_PfiiiE4A_es;
	add.s32 	%r78, %r77, %r71;
	add.s32 	%r9, %r78, %r74;
	mov.u32 	%r79, _ZZ16xnor_6_2bit_gemmPjS_S_S_S_S_S_S_PfiiiE4A_fs;
	add.s32 	%r80, %r79, %r71;
	add.s32 	%r10, %r80, %r74;
	mad.lo.s32 	%r81, %r65, %r2, %r3;
	cvt.s64.s32 	%rd1, %r81;
	mov.u32 	%r82, _ZZ16xnor_6_2bit_gemmPjS_S_S_S_S_S_S_PfiiiE4B_es;
	add.s32 	%r83, %r82, %r71;
	add.s32 	%r11, %r83, %r74;
	mov.u32 	%r84, _ZZ16xnor_6_2bit_gemmPjS_S_S_S_S_S_S_PfiiiE4B_fs;
	add.s32 	%r85, %r84, %r71;
	add.s32 	%r12, %r85, %r74;
	add.s32 	%r86, %r74, %r84;
	add.s32 	%r13, %r86, 64;
	shr.s32 	%r87, %r64, 31;
	shr.u32 	%r88, %r87, 28;
	add.s32 	%r89, %r64, %r88;
	shr.s32 	%r14, %r89, 4;
	cvta.to.global.u64 	%rd2, %rd10;
	cvta.to.global.u64 	%rd3, %rd11;
	cvta.to.global.u64 	%rd4, %rd12;
	cvta.to.global.u64 	%rd5, %rd13;
	cvta.to.global.u64 	%rd6, %rd14;
	cvta.to.global.u64 	%rd7, %rd15;
	cvta.to.global.u64 	%rd8, %rd16;
	cvta.to.global.u64 	%rd9, %rd17;
	mov.b32 	%r206, 0;
	mov.u32 	%r223, %r206;
	mov.u32 	%r224, %r206;
	mov.u32 	%r225, %r206;
	mov.u32 	%r226, %r206;
	mov.u32 	%r227, %r206;
	mov.u32 	%r228, %r206;
	mov.u32 	%r229, %r206;
	mov.u32 	%r230, %r206;
	mov.u32 	%r231, %r206;
	mov.u32 	%r232, %r206;
	mov.u32 	%r233, %r206;
	mov.u32 	%r234, %r206;
$L__BB24_2:
	shl.b32 	%r91, %r3, 2;
	mov.u32 	%r92, _ZZ16xnor_6_2bit_gemmPjS_S_S_S_S_S_S_PfiiiE4B_es;
	add.s32 	%r93, %r91, %r92;
	add.s32 	%r219, %r93, 64;
	shl.b32 	%r221, %r2, 6;
	shl.b32 	%r94, %r206, 4;
	mad.lo.s32 	%r95, %r206, %r4, %r5;
	cvt.s64.s32 	%rd19, %r95;
	add.s32 	%r96, %r94, %r6;
	mul.wide.u32 	%rd20, %r96, 4;
	add.s64 	%rd21, %rd2, %rd20;
	ld.global.u32 	%r97, [%rd21];
	mov.u32 	%r98, _ZZ16xnor_6_2bit_gemmPjS_S_S_S_S_S_S_PfiiiE4A_as;
	add.s32 	%r99, %r98, %r221;
	add.s32 	%r100, %r99, %r91;
	st.shared.u32 	[%r100], %r97;
	add.s64 	%rd22, %rd3, %rd20;
	ld.global.u32 	%r101, [%rd22];
	mov.u32 	%r102, _ZZ16xnor_6_2bit_gemmPjS_S_S_S_S_S_S_PfiiiE4A_bs;
	add.s32 	%r103, %r102, %r221;
	add.s32 	%r104, %r103, %r91;
	st.shared.u32 	[%r104], %r101;
	add.s64 	%rd23, %rd4, %rd20;
	ld.global.u32 	%r105, [%rd23];
	st.shared.u32 	[%r7], %r105;
	add.s64 	%rd24, %rd5, %rd20;
	ld.global.u32 	%r106, [%rd24];
	st.shared.u32 	[%r8], %r106;
	add.s64 	%rd25, %rd6, %rd20;
	ld.global.u32 	%r107, [%rd25];
	st.shared.u32 	[%r9], %r107;
	add.s64 	%rd26, %rd7, %rd20;
	ld.global.u32 	%r108, [%rd26];
	st.shared.u32 	[%r10], %r108;
	add.s64 	%rd27, %rd19, %rd1;
	shl.b64 	%rd28, %rd27, 2;
	add.s64 	%rd29, %rd8, %rd28;
	ld.global.u32 	%r109, [%rd29];
	st.shared.u32 	[%r11], %r109;
	add.s64 	%rd30, %rd9, %rd28;
	ld.global.u32 	%r110, [%rd30];
	st.shared.u32 	[%r12], %r110;
	bar.sync 	0;
	mov.b32 	%r222, 4;
	mov.u32 	%r220, %r13;
$L__BB24_3:
	mov.u32 	%r111, _ZZ16xnor_6_2bit_gemmPjS_S_S_S_S_S_S_PfiiiE4A_as;
	add.s32 	%r112, %r111, %r221;
	ld.shared.u32 	%r113, [%r112];
	ld.shared.u32 	%r114, [%r219+-64];
	xor.b32  	%r115, %r114, %r113;
	popc.b32 	%r116, %r115;
	add.s32 	%r117, %r116, %r234;
	ld.shared.u32 	%r118, [%r220+-64];
	xor.b32  	%r119, %r118, %r113;
	popc.b32 	%r120, %r119;
	add.s32 	%r121, %r120, %r233;
	mov.u32 	%r122, _ZZ16xnor_6_2bit_gemmPjS_S_S_S_S_S_S_PfiiiE4A_bs;
	add.s32 	%r123, %r122, %r221;
	ld.shared.u32 	%r124, [%r123];
	xor.b32  	%r125, %r114, %r124;
	popc.b32 	%r126, %r125;
	add.s32 	%r127, %r126, %r232;
	xor.b32  	%r128, %r118, %r124;
	popc.b32 	%r129, %r128;
	add.s32 	%r130, %r129, %r231;
	mov.u32 	%r131, _ZZ16xnor_6_2bit_gemmPjS_S_S_S_S_S_S_PfiiiE4A_cs;
	add.s32 	%r132, %r131, %r221;
	ld.shared.u32 	%r133, [%r132];
	xor.b32  	%r134, %r114, %r133;
	popc.b32 	%r135, %r134;
	add.s32 	%r136, %r135, %r230;
	xor.b32  	%r137, %r118, %r133;
	popc.b32 	%r138, %r137;
	add.s32 	%r139, %r138, %r229;
	mov.u32 	%r140, _ZZ16xnor_6_2bit_gemmPjS_S_S_S_S_S_S_PfiiiE4A_ds;
	add.s32 	%r141, %r140, %r221;
	ld.shared.u32 	%r142, [%r141];
	xor.b32  	%r143, %r114, %r142;
	popc.b32 	%r144, %r143;
	add.s32 	%r145, %r144, %r228;
	xor.b32  	%r146, %r118, %r142;
	popc.b32 	%r147, %r146;
	add.s32 	%r148, %r147, %r227;
	mov.u32 	%r149, _ZZ16xnor_6_2bit_gemmPjS_S_S_S_S_S_S_PfiiiE4A_es;
	add.s32 	%r150, %r149, %r221;
	ld.shared.u32 	%r151, [%r150];
	xor.b32  	%r152, %r114, %r151;
	popc.b32 	%r153, %r152;
	add.s32 	%r154, %r153, %r226;
	xor.b32  	%r155, %r118, %r151;
	popc.b32 	%r156, %r155;
	add.s32 	%r157, %r156, %r225;
	mov.u32 	%r158, _ZZ16xnor_6_2bit_gemmPjS_S_S_S_S_S_S_PfiiiE4A_fs;
	add.s32 	%r159, %r158, %r221;
	ld.shared.u32 	%r160, [%r159];
	xor.b32  	%r161, %r114, %r160;
	popc.b32 	%r162, %r161;
	add.s32 	%r163, %r162, %r224;
	xor.b32  	%r164, %r118, %r160;
	popc.b32 	%r165, %r164;
	add.s32 	%r166, %r165, %r223;
	ld.shared.u32 	%r167, [%r112+4];
	ld.shared.u32 	%r168, [%r219];
	xor.b32  	%r169, %r168, %r167;
	popc.b32 	%r170, %r169;
	add.s32 	%r234, %r170, %r117;
	ld.shared.u32 	%r171, [%r220];
	xor.b32  	%r172, %r171, %r167;
	popc.b32 	%r173, %r172;
	add.s32 	%r233, %r173, %r121;
	ld.shared.u32 	%r174, [%r123+4];
	xor.b32  	%r175, %r168, %r174;
	popc.b32 	%r176, %r175;
	add.s32 	%r232, %r176, %r127;
	xor.b32  	%r177, %r171, %r174;
	popc.b32 	%r178, %r177;
	add.s32 	%r231, %r178, %r130;
	ld.shared.u32 	%r179, [%r132+4];
	xor.b32  	%r180, %r168, %r179;
	popc.b32 	%r181, %r180;
	add.s32 	%r230, %r181, %r136;
	xor.b32  	%r182, %r171, %r179;
	popc.b32 	%r183, %r182;
	add.s32 	%r229, %r183, %r139;
	ld.shared.u32 	%r184, [%r141+4];
	xor.b32  	%r185, %r168, %r184;
	popc.b32 	%r186, %r185;
	add.s32 	%r228, %r186, %r145;
	xor.b32  	%r187, %r171, %r184;
	popc.b32 	%r188, %r187;
	add.s32 	%r227, %r188, %r148;
	ld.shared.u32 	%r189, [%r150+4];
	xor.b32  	%r190, %r168, %r189;
	popc.b32 	%r191, %r190;
	add.s32 	%r226, %r191, %r154;
	xor.b32  	%r192, %r171, %r189;
	popc.b32 	%r193, %r192;
	add.s32 	%r225, %r193, %r157;
	ld.shared.u32 	%r194, [%r159+4];
	xor.b32  	%r195, %r168, %r194;
	popc.b32 	%r196, %r195;
	add.s32 	%r224, %r196, %r163;
	xor.b32  	%r197, %r171, %r194;
	popc.b32 	%r198, %r197;
	add.s32 	%r223, %r198, %r166;
	add.s32 	%r222, %r222, 8;
	add.s32 	%r221, %r221, 8;
	add.s32 	%r220, %r220, 128;
	add.s32 	%r219, %r219, 128;
	setp.ne.s32 	%p2, %r222, 68;
	@%p2 bra 	$L__BB24_3;
	bar.sync 	0;
	add.s32 	%r206, %r206, 1;
	setp.ne.s32 	%p3, %r206, %r14;
	@%p3 bra 	$L__BB24_2;
	cvt.rn.f32.u32 	%f26, %r234;
	add.f32 	%f73, %f26, %f26;
	cvt.rn.f32.u32 	%f27, %r233;
	add.f32 	%f74, %f27, %f27;
	cvt.rn.f32.u32 	%f28, %r232;
	add.f32 	%f75, %f28, %f28;
	cvt.rn.f32.u32 	%f29, %r231;
	add.f32 	%f76, %f29, %f29;
	cvt.rn.f32.u32 	%f30, %r230;
	add.f32 	%f77, %f30, %f30;
	cvt.rn.f32.u32 	%f31, %r229;
	add.f32 	%f78, %f31, %f31;
	cvt.rn.f32.u32 	%f32, %r228;
	add.f32 	%f79, %f32, %f32;
	cvt.rn.f32.u32 	%f33, %r227;
	add.f32 	%f80, %f33, %f33;
	cvt.rn.f32.u32 	%f34, %r226;
	add.f32 	%f81, %f34, %f34;
	cvt.rn.f32.u32 	%f35, %r225;
	add.f32 	%f82, %f35, %f35;
	cvt.rn.f32.u32 	%f36, %r224;
	add.f32 	%f83, %f36, %f36;
	cvt.rn.f32.u32 	%f37, %r223;
	add.f32 	%f84, %f37, %f37;
$L__BB24_6:
	add.s32 	%r199, %r5, %r3;
	setp.ge.s32 	%p4, %r199, %r65;
	shl.b32 	%r200, %r1, 4;
	add.s32 	%r201, %r200, %r2;
	setp.ge.s32 	%p5, %r201, %r63;
	or.pred  	%p6, %p4, %p5;
	@%p6 bra 	$L__BB24_8;
	shl.b32 	%r203, %r64, 5;
	cvt.rn.f32.s32 	%f38, %r203;
	sub.f32 	%f39, %f73, %f38;
	mul.f32 	%f40, %f39, 0fC2800000;
	sub.f32 	%f41, %f74, %f38;
	mul.f32 	%f42, %f41, 0f42000000;
	sub.f32 	%f43, %f40, %f42;
	sub.f32 	%f44, %f75, %f38;
	mul.f32 	%f45, %f44, 0f42000000;
	sub.f32 	%f46, %f43, %f45;
	sub.f32 	%f47, %f76, %f38;
	mul.f32 	%f48, %f47, 0f41800000;
	sub.f32 	%f49, %f46, %f48;
	sub.f32 	%f50, %f77, %f38;
	mul.f32 	%f51, %f50, 0f41800000;
	sub.f32 	%f52, %f49, %f51;
	sub.f32 	%f53, %f78, %f38;
	mul.f32 	%f54, %f53, 0f41000000;
	sub.f32 	%f55, %f52, %f54;
	sub.f32 	%f56, %f79, %f38;
	mul.f32 	%f57, %f56, 0f41000000;
	sub.f32 	%f58, %f55, %f57;
	sub.f32 	%f59, %f80, %f38;
	mul.f32 	%f60, %f59, 0f40800000;
	sub.f32 	%f61, %f58, %f60;
	sub.f32 	%f62, %f81, %f38;
	mul.f32 	%f63, %f62, 0f40800000;
	sub.f32 	%f64, %f61, %f63;
	sub.f32 	%f65, %f82, %f38;
	add.f32 	%f66, %f65, %f65;
	sub.f32 	%f67, %f64, %f66;
	sub.f32 	%f68, %f83, %f38;
	add.f32 	%f69, %f68, %f68;
	sub.f32 	%f70, %f67, %f69;
	sub.f32 	%f71, %f84, %f38;
	sub.f32 	%f72, %f70, %f71;
	mad.lo.s32 	%r204, %r65, %r2, %r3;
	cvt.u64.u32 	%rd31, %r204;
	mad.lo.s32 	%r205, %r4, %r1, %r5;
	cvt.s64.s32 	%rd32, %r205;
	add.s64 	%rd33, %rd32, %rd31;
	cvta.to.global.u64 	%rd34, %rd18;
	shl.b64 	%rd35, %rd33, 2;
	add.s64 	%rd36, %rd34, %rd35;
	st.global.f32 	[%rd36], %f72;
$L__BB24_8:
	ret;

}
	// .globl	_Z16xnor_6_3bit_gemmPjS_S_S_S_S_S_S_S_Pfiii
.visible .entry _Z16xnor_6_3bit_gemmPjS_S_S_S_S_S_S_S_Pfiii(
	.param .u64 .ptr .align 1 _Z16xnor_6_3bit_gemmPjS_S_S_S_S_S_S_S_Pfiii_param_0,
	.param .u64 .ptr .align 1 _Z16xnor_6_3bit_gemmPjS_S_S_S_S_S_S_S_Pfiii_param_1,
	.param .u64 .ptr .align 1 _Z16xnor_6_3bit_gemmPjS_S_S_S_S_S_S_S_Pfiii_param_2,
	.param .u64 .ptr .align 1 _Z16xnor_6_3bit_gemmPjS_S_S_S_S_S_S_S_Pfiii_param_3,
	.param .u64 .ptr .align 1 _Z16xnor_6_3bit_gemmPjS_S_S_S_S_S_S_S_Pfiii_param_4,
	.param .u64 .ptr .align 1 _Z16xnor_6_3bit_gemmPjS_S_S_S_S_S_S_S_Pfiii_param_5,
	.param .u64 .ptr .align 1 _Z16xnor_6_3bit_gemmPjS_S_S_S_S_S_S_S_Pfiii_param_6,
	.param .u64 .ptr .align 1 _Z16xnor_6_3bit_gemmPjS_S_S_S_S_S_S_S_Pfiii_param_7,
	.param .u64 .ptr .align 1 _Z16xnor_6_3bit_gemmPjS_S_S_S_S_S_S_S_Pfiii_param_8,
	.param .u64 .ptr .align 1 _Z16xnor_6_3bit_gemmPjS_S_S_S_S_S_S_S_Pfiii_param_9,
	.param .u32 _Z16xnor_6_3bit_gemmPjS_S_S_S_S_S_S_S_Pfiii_param_10,
	.param .u32 _Z16xnor_6_3bit_gemmPjS_S_S_S_S_S_S_S_Pfiii_param_11,
	.param .u32 _Z16xnor_6_3bit_gemmPjS_S_S_S_S_S_S_S_Pfiii_param_12
)
{
	.reg .pred 	%p<7>;
	.reg .b32 	%r<302>;
	.reg .b32 	%f<127>;
	.reg .b64 	%rd<41>;
	// demoted variable
	.shared .align 4 .b8 _ZZ16xnor_6_3bit_gemmPjS_S_S_S_S_S_S_S_PfiiiE4A_as[1024];
	// demoted variable
	.shared .align 4 .b8 _ZZ16xnor_6_3bit_gemmPjS_S_S_S_S_S_S_S_PfiiiE4A_bs[1024];
	// demoted variable
	.shared .align 4 .b8 _ZZ16xnor_6_3bit_gemmPjS_S_S_S_S_S_S_S_PfiiiE4A_cs[1024];
	// demoted variable
	.shared .align 4 .b8 _ZZ16xnor_6_3bit_gemmPjS_S_S_S_S_S_S_S_PfiiiE4A_ds[1024];
	// demoted variable
	.shared .align 4 .b8 _ZZ16xnor_6_3bit_gemmPjS_S_S_S_S_S_S_S_PfiiiE4A_es[1024];
	// demoted variable
	.shared .align 4 .b8 _ZZ16xnor_6_3bit_gemmPjS_S_S_S_S_S_S_S_PfiiiE4A_fs[1024];
	// demoted variable
	.shared .align 4 .b8 _ZZ16xnor_6_3bit_gemmPjS_S_S_S_S_S_S_S_PfiiiE4B_ds[1024];
	// demoted variable
	.shared .align 4 .b8 _ZZ16xnor_6_3bit_gemmPjS_S_S_S_S_S_S_S_PfiiiE4B_es[1024];
	// demoted variable
	.shared .align 4 .b8 _ZZ16xnor_6_3bit_gemmPjS_S_S_S_S_S_S_S_PfiiiE4B_fs[1024];
	ld.param.u64 	%rd11, [_Z16xnor_6_3bit_gemmPjS_S_S_S_S_S_S_S_Pfiii_param_0];
	ld.param.u64 	%rd12, [_Z16xnor_6_3bit_gemmPjS_S_S_S_S_S_S_S_Pfiii_param_1];
	ld.param.u64 	%rd13, [_Z16xnor_6_3bit_gemmPjS_S_S_S_S_S_S_S_Pfiii_param_2];
	ld.param.u64 	%rd14, [_Z16xnor_6_3bit_gemmPjS_S_S_S_S_S_S_S_Pfiii_param_3];
	ld.param.u64 	%rd15, [_Z16xnor_6_3bit_gemmPjS_S_S_S_S_S_S_S_Pfiii_param_4];
	ld.param.u64 	%rd16, [_Z16xnor_6_3bit_gemmPjS_S_S_S_S_S_S_S_Pfiii_param_5];
	ld.param.u64 	%rd17, [_Z16xnor_6_3bit_gemmPjS_S_S_S_S_S_S_S_Pfiii_param_6];
	ld.param.u64 	%rd18, [_Z16xnor_6_3bit_gemmPjS_S_S_S_S_S_S_S_Pfiii_param_7];
	ld.param.u64 	%rd19, [_Z16xnor_6_3bit_gemmPjS_S_S_S_S_S_S_S_Pfiii_param_8];
	ld.param.u32 	%r79, [_Z16xnor_6_3bit_gemmPjS_S_S_S_S_S_S_S_Pfiii_param_11];
	ld.param.u32 	%r80, [_Z16xnor_6_3bit_gemmPjS_S_S_S_S_S_S_S_Pfiii_param_12];
	mov.u32 	%r1, %ctaid.y;
	mov.u32 	%r81, %ctaid.x;
	mov.u32 	%r2, %tid.y;
	mov.u32 	%r3, %tid.x;
	shl.b32 	%r4, %r80, 4;
	shl.b32 	%r5, %r81, 4;
	setp.lt.s32 	%p1, %r79, 16;
	mov.f32 	%f109, 0f00000000;
	mov.f32 	%f110, %f109;
	mov.f32 	%f111, %f109;
	mov.f32 	%f112, %f109;
	mov.f32 	%f113, %f109;
	mov.f32 	%f114, %f109;
	mov.f32 	%f115, %f109;
	mov.f32 	%f116, %f109;
	mov.f32 	%f117, %f109;
	mov.f32 	%f118, %f109;
	mov.f32 	%f119, %f109;
	mov.f32 	%f120, %f109;
	mov.f32 	%f121, %f109;
	mov.f32 	%f122, %f109;
	mov.f32 	%f123, %f109;
	mov.f32 	%f124, %f109;
	mov.f32 	%f125, %f109;
	mov.f32 	%f126, %f109;
	@%p1 bra 	$L__BB25_6;
	mul.lo.s32 	%r83, %r1, %r79;
	shl.b32 	%r84, %r83, 4;
	mad.lo.s32 	%r85, %r79, %r2, %r3;
	add.s32 	%r6, %r84, %r85;
	mad.lo.s32 	%r86, %r80, %r2, %r3;
	cvt.s64.s32 	%rd1, %r86;
	shr.s32 	%r87, %r79, 31;
	shr.u32 	%r88, %r87, 28;
	add.s32 	%r89, %r79, %r88;
	shr.s32 	%r7, %r89, 4;
	cvta.to.global.u64 	%rd2, %rd11;
	cvta.to.global.u64 	%rd3, %rd12;
	cvta.to.global.u64 	%rd4, %rd13;
	cvta.to.global.u64 	%rd5, %rd14;
	cvta.to.global.u64 	%rd6, %rd15;
	cvta.to.global.u64 	%rd7, %rd16;
	cvta.to.global.u64 	%rd8, %rd17;
	cvta.to.global.u64 	%rd9, %rd18;
	cvta.to.global.u64 	%rd10, %rd19;
	mov.b32 	%r260, 0;
	mov.u32 	%r284, %r260;
	mov.u32 	%r285, %r260;
	mov.u32 	%r286, %r260;
	mov.u32 	%r287, %r260;
	mov.u32 	%r288, %r260;
	mov.u32 	%r289, %r260;
	mov.u32 	%r290, %r260;
	mov.u32 	%r291, %r260;
	mov.u32 	%r292, %r260;
	mov.u32 	%r293, %r260;
	mov.u32 	%r294, %r260;
	mov.u32 	%r295, %r260;
	mov.u32 	%r296, %r260;
	mov.u32 	%r297, %r260;
	mov.u32 	%r298, %r260;
	mov.u32 	%r299, %r260;
	mov.u32 	%r300, %r260;
	mov.u32 	%r301, %r260;
$L__BB25_2:
	shl.b32 	%r91, %r3, 2;
	add.s32 	%r92, %r91, 64;
	mov.u32 	%r93, _ZZ16xnor_6_3bit_gemmPjS_S_S_S_S_S_S_S_PfiiiE4B_fs;
	add.s32 	%r281, %r93, %r92;
	mov.u32 	%r94, _ZZ16xnor_6_3bit_gemmPjS_S_S_S_S_S_S_S_PfiiiE4B_es;
	add.s32 	%r280, %r94, %r92;
	mov.u32 	%r95, _ZZ16xnor_6_3bit_gemmPjS_S_S_S_S_S_S_S_PfiiiE4B_ds;
	add.s32 	%r279, %r95, %r92;
	shl.b32 	%r282, %r2, 6;
	shl.b32 	%r96, %r260, 4;
	mad.lo.s32 	%r97, %r260, %r4, %r5;
	cvt.s64.s32 	%rd21, %r97;
	add.s32 	%r98, %r96, %r6;
	mul.wide.u32 	%rd22, %r98, 4;
	add.s64 	%rd23, %rd2, %rd22;
	ld.global.u32 	%r99, [%rd23];
	mov.u32 	%r100, _ZZ16xnor_6_3bit_gemmPjS_S_S_S_S_S_S_S_PfiiiE4A_as;
	add.s32 	%r101, %r100, %r282;
	add.s32 	%r102, %r101, %r91;
	st.shared.u32 	[%r102], %r99;
	add.s64 	%rd24, %rd3, %rd22;
	ld.global.u32 	%r103, [%rd24];
	mov.u32 	%r104, _ZZ16xnor_6_3bit_gemmPjS_S_S_S_S_S_S_S_PfiiiE4A_bs;
	add.s32 	%r105, %r104, %r282;
	add.s32 	%r106, %r105, %r91;
	st.shared.u32 	[%r106], %r103;
	add.s64 	%rd25, %rd4, %rd22;
	ld.global.u32 	%r107, [%rd25];
	mov.u32 	%r108, _ZZ16xnor_6_3bit_gemmPjS_S_S_S_S_S_S_S_PfiiiE4A_cs;
	add.s32 	%r109, %r108, %r282;
	add.s32 	%r110, %r109, %r91;
	st.shared.u32 	[%r110], %r107;
	add.s64 	%rd26, %rd5, %rd22;
	ld.global.u32 	%r111, [%rd26];
	mov.u32 	%r112, _ZZ16xnor_6_3bit_gemmPjS_S_S_S_S_S_S_S_PfiiiE4A_ds;
	add.s32 	%r113, %r112, %r282;
	add.s32 	%r114, %r113, %r91;
	st.shared.u32 	[%r114], %r111;
	add.s64 	%rd27, %rd6, %rd22;
	ld.global.u32 	%r115, [%rd27];
	mov.u32 	%r116, _ZZ16xnor_6_3bit_gemmPjS_S_S_S_S_S_S_S_PfiiiE4A_es;
	add.s32 	%r117, %r116, %r282;
	add.s32 	%r118, %r117, %r91;
	st.shared.u32 	[%r118], %r115;
	add.s64 	%rd28, %rd7, %rd22;
	ld.global.u32 	%r119, [%rd28];
	mov.u32 	%r120, _ZZ16xnor_6_3bit_gemmPjS_S_S_S_S_S_S_S_PfiiiE4A_fs;
	add.s32 	%r121, %r120, %r282;
	add.s32 	%r122, %r121, %r91;
	st.shared.u32 	[%r122], %r119;
	add.s64 	%rd29, %rd21, %rd1;
	shl.b64 	%rd30, %rd29, 2;
	add.s64 	%rd31, %rd8, %rd30;
	ld.global.u32 	%r123, [%rd31];
	add.s32 	%r124, %r95, %r282;
	add.s32 	%r125, %r124, %r91;
	st.shared.u32 	[%r125], %r123;
	add.s64 	%rd32, %rd9, %rd30;
	ld.global.u32 	%r126, [%rd32];
	add.s32 	%r127, %r94, %r282;
	add.s32 	%r128, %r127, %r91;
	st.shared.u32 	[%r128], %r126;
	add.s64 	%rd33, %rd10, %rd30;
	ld.global.u32 	%r129, [%rd33];
	add.s32 	%r130, %r93, %r282;
	add.s32 	%r131, %r130, %r91;
	st.shared.u32 	[%r131], %r129;
	bar.sync 	0;
	mov.b32 	%r283, 4;
$L__BB25_3:
	mov.u32 	%r132, _ZZ16xnor_6_3bit_gemmPjS_S_S_S_S_S_S_S_PfiiiE4A_as;
	add.s32 	%r133, %r132, %r282;
	ld.shared.u32 	%r134, [%r133];
	ld.shared.u32 	%r135, [%r279+-64];
	xor.b32  	%r136, %r135, %r134;
	popc.b32 	%r137, %r136;
	add.s32 	%r138, %r137, %r300;
	ld.shared.u32 	%r139, [%r280+-64];
	xor.b32  	%r140, %r139, %r134;
	popc.b32 	%r141, %r140;
	add.s32 	%r142, %r141, %r301;
	ld.shared.u32 	%r143, [%r281+-64];
	xor.b32  	%r144, %r143, %r134;
	popc.b32 	%r145, %r144;
	add.s32 	%r146, %r145, %r299;
	mov.u32 	%r147, _ZZ16xnor_6_3bit_gemmPjS_S_S_S_S_S_S_S_PfiiiE4A_bs;
	add.s32 	%r148, %r147, %r282;
	ld.shared.u32 	%r149, [%r148];
	xor.b32  	%r150, %r135, %r149;
	popc.b32 	%r151, %r150;
	add.s32 	%r152, %r151, %r298;
	xor.b32  	%r153, %r139, %r149;
	popc.b32 	%r154, %r153;
	add.s32 	%r155, %r154, %r297;
	xor.b32  	%r156, %r143, %r149;
	popc.b32 	%r157, %r156;
	add.s32 	%r158, %r157, %r296;
	mov.u32 	%r159, _ZZ16xnor_6_3bit_gemmPjS_S_S_S_S_S_S_S_PfiiiE4A_cs;
	add.s32 	%r160, %r159, %r282;
	ld.shared.u32 	%r161, [%r160];
	xor.b32  	%r162, %r135, %r161;
	popc.b32 	%r163, %r162;
	add.s32 	%r164, %r163, %r295;
	xor.b32  	%r165, %r139, %r161;
	popc.b32 	%r166, %r165;
	add.s32 	%r167, %r166, %r294;
	xor.b32  	%r168, %r143, %r161;
	popc.b32 	%r169, %r168;
	add.s32 	%r170, %r169, %r293;
	mov.u32 	%r171, _ZZ16xnor_6_3bit_gemmPjS_S_S_S_S_S_S_S_PfiiiE4A_ds;
	add.s32 	%r172, %r171, %r282;
	ld.shared.u32 	%r173, [%r172];
	xor.b32  	%r174, %r135, %r173;
	popc.b32 	%r175, %r174;
	add.s32 	%r176, %r175, %r292;
	xor.b32  	%r177, %r139, %r173;
	popc.b32 	%r178, %r177;
	add.s32 	%r179, %r178, %r291;
	xor.b32  	%r180, %r143, %r173;
	popc.b32 	%r181, %r180;
	add.s32 	%r182, %r181, %r290;
	mov.u32 	%r183, _ZZ16xnor_6_3bit_gemmPjS_S_S_S_S_S_S_S_PfiiiE4A_es;
	add.s32 	%r184, %r183, %r282;
	ld.shared.u32 	%r185, [%r184];
	xor.b32  	%r186, %r135, %r185;
	popc.b32 	%r187, %r186;
	add.s32 	%r188, %r187, %r289;
	xor.b32  	%r189, %r139, %r185;
	popc.b32 	%r190, %r189;
	add.s32 	%r191, %r190, %r288;
	xor.b32  	%r192, %r143, %r185;
	popc.b32 	%r193, %r192;
	add.s32 	%r194, %r193, %r287;
	mov.u32 	%r195, _ZZ16xnor_6_3bit_gemmPjS_S_S_S_S_S_S_S_PfiiiE4A_fs;
	add.s32 	%r196, %r195, %r282;
	ld.shared.u32 	%r197, [%r196];
	xor.b32  	%r198, %r135, %r197;
	popc.b32 	%r199, %r198;
	add.s32 	%r200, %r199, %r286;
	xor.b32  	%r201, %r139, %r197;
	popc.b32 	%r202, %r201;
	add.s32 	%r203, %r202, %r285;
	xor.b32  	%r204, %r143, %r197;
	popc.b32 	%r205, %r204;
	add.s32 	%r206, %r205, %r284;
	ld.shared.u32 	%r207, [%r133+4];
	ld.shared.u32 	%r208, [%r279];
	xor.b32  	%r209, %r208, %r207;
	popc.b32 	%r210, %r209;
	add.s32 	%r300, %r210, %r138;
	ld.shared.u32 	%r211, [%r280];
	xor.b32  	%r212, %r211, %r207;
	popc.b32 	%r213, %r212;
	add.s32 	%r301, %r213, %r142;
	ld.shared.u32 	%r214, [%r281];
	xor.b32  	%r215, %r214, %r207;
	popc.b32 	%r216, %r215;
	add.s32 	%r299, %r216, %r146;
	ld.shared.u32 	%r217, [%r148+4];
	xor.b32  	%r218, %r208, %r217;
	popc.b32 	%r219, %r218;
	add.s32 	%r298, %r219, %r152;
	xor.b32  	%r220, %r211, %r217;
	popc.b32 	%r221, %r220;
	add.s32 	%r297, %r221, %r155;
	xor.b32  	%r222, %r214, %r217;
	popc.b32 	%r223, %r222;
	add.s32 	%r296, %r223, %r158;
	ld.shared.u32 	%r224, [%r160+4];
	xor.b32  	%r225, %r208, %r224;
	popc.b32 	%r226, %r225;
	add.s32 	%r295, %r226, %r164;
	xor.b32  	%r227, %r211, %r224;
	popc.b32 	%r228, %r227;
	add.s32 	%r294, %r228, %r167;
	xor.b32  	%r229, %r214, %r224;
	popc.b32 	%r230, %r229;
	add.s32 	%r293, %r230, %r170;
	ld.shared.u32 	%r231, [%r172+4];
	xor.b32  	%r232, %r208, %r231;
	popc.b32 	%r233, %r232;
	add.s32 	%r292, %r233, %r176;
	xor.b32  	%r234, %r211, %r231;
	popc.b32 	%r235, %r234;
	add.s32 	%r291, %r235, %r179;
	xor.b32  	%r236, %r214, %r231;
	popc.b32 	%r237, %r236;
	add.s32 	%r290, %r237, %r182;
	ld.shared.u32 	%r238, [%r184+4];
	xor.b32  	%r239, %r208, %r238;
	popc.b32 	%r240, %r239;
	add.s32 	%r289, %r240, %r188;
	xor.b32  	%r241, %r211, %r238;
	popc.b32 	%r242, %r241;
	add.s32 	%r288, %r242, %r191;
	xor.b32  	%r243, %r214, %r238;
	popc.b32 	%r244, %r243;
	add.s32 	%r287, %r244, %r194;
	ld.shared.u32 	%r245, [%r196+4];
	xor.b32  	%r246, %r208, %r245;
	popc.b32 	%r247, %r246;
	add.s32 	%r286, %r247, %r200;
	xor.b32  	%r248, %r211, %r245;
	popc.b32 	%r249, %r248;
	add.s32 	%r285, %r249, %r203;
	xor.b32  	%r250, %r214, %r245;
	popc.b32 	%r251, %r250;
	add.s32 	%r284, %r251, %r206;
	add.s32 	%r283, %r283, 8;
	add.s32 	%r282, %r282, 8;
	add.s32 	%r281, %r281, 128;
	add.s32 	%r280, %r280, 128;
	add.s32 	%r279, %r279, 128;
	setp.ne.s32 	%p2, %r283, 68;
	@%p2 bra 	$L__BB25_3;
	bar.sync 	0;
	add.s32 	%r260, %r260, 1;
	setp.ne.s32 	%p3, %r260, %r7;
	@%p3 bra 	$L__BB25_2;
	cvt.rn.f32.u32 	%f38, %r300;
	add.f32 	%f110, %f38, %f38;
	cvt.rn.f32.u32 	%f39, %r301;
	add.f32 	%f109, %f39, %f39;
	cvt.rn.f32.u32 	%f40, %r299;
	add.f32 	%f111, %f40, %f40;
	cvt.rn.f32.u32 	%f41, %r298;
	add.f32 	%f112, %f41, %f41;
	cvt.rn.f32.u32 	%f42, %r297;
	add.f32 	%f113, %f42, %f42;
	cvt.rn.f32.u32 	%f43, %r296;
	add.f32 	%f114, %f43, %f43;
	cvt.rn.f32.u32 	%f44, %r295;
	add.f32 	%f115, %f44, %f44;
	cvt.rn.f32.u32 	%f45, %r294;
	add.f32 	%f116, %f45, %f45;
	cvt.rn.f32.u32 	%f46, %r293;
	add.f32 	%f117, %f46, %f46;
	cvt.rn.f32.u32 	%f47, %r292;
	add.f32 	%f118, %f47, %f47;
	cvt.rn.f32.u32 	%f48, %r291;
	add.f32 	%f119, %f48, %f48;
	cvt.rn.f32.u32 	%f49, %r290;
	add.f32 	%f120, %f49, %f49;
	cvt.rn.f32.u32 	%f50, %r289;
	add.f32 	%f121, %f50, %f50;
	cvt.rn.f32.u32 	%f51, %r288;
	add.f32 	%f122, %f51, %f51;
	cvt.rn.f32.u32 	%f52, %r287;
	add.f32 	%f123, %f52, %f52;
	cvt.rn.f32.u32 	%f53, %r286;
	add.f32 	%f124, %f53, %f53;
	cvt.rn.f32.u32 	%f54, %r285;
	add.f32 	%f125, %f54, %f54;
	cvt.rn.f32.u32 	%f55, %r284;
	add.f32 	%f126, %f55, %f55;
$L__BB25_6:
	ld.param.u32 	%r259, [_Z16xnor_6_3bit_gemmPjS_S_S_S_S_S_S_S_Pfiii_param_10];
	add.s32 	%r252, %r5, %r3;
	setp.ge.s32 	%p4, %r252, %r80;
	shl.b32 	%r253, %r1, 4;
	add.s32 	%r254, %r253, %r2;
	setp.ge.s32 	%p5, %r254, %r259;
	or.pred  	%p6, %p4, %p5;
	@%p6 bra 	$L__BB25_8;
	ld.param.u64 	%rd40, [_Z16xnor_6_3bit_gemmPjS_S_S_S_S_S_S_S_Pfiii_param_9];
	shl.b32 	%r256, %r79, 5;
	cvt.rn.f32.s32 	%f56, %r256;
	sub.f32 	%f57, %f110, %f56;
	mul.f32 	%f58, %f57, 0fC3000000;
	sub.f32 	%f59, %f109, %f56;
	mul.f32 	%f60, %f59, 0f42800000;
	sub.f32 	%f61, %f58, %f60;
	sub.f32 	%f62, %f111, %f56;
	mul.f32 	%f63, %f62, 0f42000000;
	sub.f32 	%f64, %f61, %f63;
	sub.f32 	%f65, %f112, %f56;
	mul.f32 	%f66, %f65, 0f42800000;
	sub.f32 	%f67, %f64, %f66;
	sub.f32 	%f68, %f113, %f56;
	mul.f32 	%f69, %f68, 0f42000000;
	sub.f32 	%f70, %f67, %f69;
	sub.f32 	%f71, %f114, %f56;
	mul.f32 	%f72, %f71, 0f41800000;
	sub.f32 	%f73, %f70, %f72;
	sub.f32 	%f74, %f115, %f56;
	mul.f32 	%f75, %f74, 0f42000000;
	sub.f32 	%f76, %f73, %f75;
	sub.f32 	%f77, %f116, %f56;
	mul.f32 	%f78, %f77, 0f41800000;
	sub.f32 	%f79, %f76, %f78;
	sub.f32 	%f80, %f117, %f56;
	mul.f32 	%f81, %f80, 0f41000000;
	sub.f32 	%f82, %f79, %f81;
	sub.f32 	%f83, %f118, %f56;
	mul.f32 	%f84, %f83, 0f41800000;
	sub.f32 	%f85, %f82, %f84;
	sub.f32 	%f86, %f119, %f56;
	mul.f32 	%f87, %f86, 0f41000000;
	sub.f32 	%f88, %f85, %f87;
	sub.f32 	%f89, %f120, %f56;
	mul.f32 	%f90, %f89, 0f40800000;
	sub.f32 	%f91, %f88, %f90;
	sub.f32 	%f92, %f121, %f56;
	mul.f32 	%f93, %f92, 0f41000000;
	sub.f32 	%f94, %f91, %f93;
	sub.f32 	%f95, %f122, %f56;
	mul.f32 	%f96, %f95, 0f40800000;
	sub.f32 	%f97, %f94, %f96;
	sub.f32 	%f98, %f123, %f56;
	add.f32 	%f99, %f98, %f98;
	sub.f32 	%f100, %f97, %f99;
	sub.f32 	%f101, %f124, %f56;
	mul.f32 	%f102, %f101, 0f40800000;
	sub.f32 	%f103, %f100, %f102;
	sub.f32 	%f104, %f125, %f56;
	add.f32 	%f105, %f104, %f104;
	sub.f32 	%f106, %f103, %f105;
	sub.f32 	%f107, %f126, %f56;
	sub.f32 	%f108, %f106, %f107;
	mad.lo.s32 	%r257, %r80, %r2, %r3;
	cvt.u64.u32 	%rd34, %r257;
	mad.lo.s32 	%r258, %r4, %r1, %r5;
	cvt.s64.s32 	%rd35, %r258;
	add.s64 	%rd36, %rd35, %rd34;
	cvta.to.global.u64 	%rd37, %rd40;
	shl.b64 	%rd38, %rd36, 2;
	add.s64 	%rd39, %rd37, %rd38;
	st.global.f32 	[%rd39], %f108;
$L__BB25_8:
	ret;

}
	// .globl	_Z16xnor_6_4bit_gemmPjS_S_S_S_S_S_S_S_S_Pfiii
.visible .entry _Z16xnor_6_4bit_gemmPjS_S_S_S_S_S_S_S_S_Pfiii(
	.param .u64 .ptr .align 1 _Z16xnor_6_4bit_gemmPjS_S_S_S_S_S_S_S_S_Pfiii_param_0,
	.param .u64 .ptr .align 1 _Z16xnor_6_4bit_gemmPjS_S_S_S_S_S_S_S_S_Pfiii_param_1,
	.param .u64 .ptr .align 1 _Z16xnor_6_4bit_gemmPjS_S_S_S_S_S_S_S_S_Pfiii_param_2,
	.param .u64 .ptr .align 1 _Z16xnor_6_4bit_gemmPjS_S_S_S_S_S_S_S_S_Pfiii_param_3,
	.param .u64 .ptr .align 1 _Z16xnor_6_4bit_gemmPjS_S_S_S_S_S_S_S_S_Pfiii_param_4,
	.param .u64 .ptr .align 1 _Z16xnor_6_4bit_gemmPjS_S_S_S_S_S_S_S_S_Pfiii_param_5,
	.param .u64 .ptr .align 1 _Z16xnor_6_4bit_gemmPjS_S_S_S_S_S_S_S_S_Pfiii_param_6,
	.param .u64 .ptr .align 1 _Z16xnor_6_4bit_gemmPjS_S_S_S_S_S_S_S_S_Pfiii_param_7,
	.param .u64 .ptr .align 1 _Z16xnor_6_4bit_gemmPjS_S_S_S_S_S_S_S_S_Pfiii_param_8,
	.param .u64 .ptr .align 1 _Z16xnor_6_4bit_gemmPjS_S_S_S_S_S_S_S_S_Pfiii_param_9,
	.param .u64 .ptr .align 1 _Z16xnor_6_4bit_gemmPjS_S_S_S_S_S_S_S_S_Pfiii_param_10,
	.param .u32 _Z16xnor_6_4bit_gemmPjS_S_S_S_S_S_S_S_S_Pfiii_param_11,
	.param .u32 _Z16xnor_6_4bit_gemmPjS_S_S_S_S_S_S_S_S_Pfiii_param_12,
	.param .u32 _Z16xnor_6_4bit_gemmPjS_S_S_S_S_S_S_S_S_Pfiii_param_13
)
{
	.reg .pred 	%p<7>;
	.reg .b32 	%r<292>;
	.reg .b32 	%f<169>;
	.reg .b64 	%rd<43>;
	// demoted variable
	.shared .align 4 .b8 _ZZ16xnor_6_4bit_gemmPjS_S_S_S_S_S_S_S_S_PfiiiE4A_as[1024];
	// demoted variable
	.shared .align 4 .b8 _ZZ16xnor_6_4bit_gemmPjS_S_S_S_S_S_S_S_S_PfiiiE4A_bs[1024];
	// demoted variable
	.shared .align 4 .b8 _ZZ16xnor_6_4bit_gemmPjS_S_S_S_S_S_S_S_S_PfiiiE4A_cs[1024];
	// demoted variable
	.shared .align 4 .b8 _ZZ16xnor_6_4bit_gemmPjS_S_S_S_S_S_S_S_S_PfiiiE4A_ds[1024];
	// demoted variable
	.shared .align 4 .b8 _ZZ16xnor_6_4bit_gemmPjS_S_S_S_S_S_S_S_S_PfiiiE4A_es[1024];
	// demoted variable
	.shared .align 4 .b8 _ZZ16xnor_6_4bit_gemmPjS_S_S_S_S_S_S_S_S_PfiiiE4A_fs[1024];
	// demoted variable
	.shared .align 4 .b8 _ZZ16xnor_6_4bit_gemmPjS_S_S_S_S_S_S_S_S_PfiiiE4B_cs[1024];
	// demoted variable
	.shared .align 4 .b8 _ZZ16xnor_6_4bit_gemmPjS_S_S_S_S_S_S_S_S_PfiiiE4B_ds[1024];
	// demoted variable
	.shared .align 4 .b8 _ZZ16xnor_6_4bit_gemmPjS_S_S_S_S_S_S_S_S_PfiiiE4B_es[1024];
	// demoted variable
	.shared .align 4 .b8 _ZZ16xnor_6_4bit_gemmPjS_S_S_S_S_S_S_S_S_PfiiiE4B_fs[1024];
	ld.param.u64 	%rd12, [_Z16xnor_6_4bit_gemmPjS_S_S_S_S_S_S_S_S_Pfiii_param_0];
	ld.param.u64 	%rd13, [_Z16xnor_6_4bit_gemmPjS_S_S_S_S_S_S_S_S_Pfiii_param_1];
	ld.param.u64 	%rd14, [_Z16xnor_6_4bit_gemmPjS_S_S_S_S_S_S_S_S_Pfiii_param_2];
	ld.param.u64 	%rd15, [_Z16xnor_6_4bit_gemmPjS_S_S_S_S_S_S_S_S_Pfiii_param_3];
	ld.param.u64 	%rd16, [_Z16xnor_6_4bit_gemmPjS_S_S_S_S_S_S_S_S_Pfiii_param_4];
	ld.param.u64 	%rd17, [_Z16xnor_6_4bit_gemmPjS_S_S_S_S_S_S_S_S_Pfiii_param_5];
	ld.param.u64 	%rd18, [_Z16xnor_6_4bit_gemmPjS_S_S_S_S_S_S_S_S_Pfiii_param_6];
	ld.param.u64 	%rd19, [_Z16xnor_6_4bit_gemmPjS_S_S_S_S_S_S_S_S_Pfiii_param_7];
	ld.param.u64 	%rd20, [_Z16xnor_6_4bit_gemmPjS_S_S_S_S_S_S_S_S_Pfiii_param_8];
	ld.param.u64 	%rd21, [_Z16xnor_6_4bit_gemmPjS_S_S_S_S_S_S_S_S_Pfiii_param_9];
	ld.param.u64 	%rd22, [_Z16xnor_6_4bit_gemmPjS_S_S_S_S_S_S_S_S_Pfiii_param_10];
	ld.param.u32 	%r107, [_Z16xnor_6_4bit_gemmPjS_S_S_S_S_S_S_S_S_Pfiii_param_11];
	ld.param.u32 	%r108, [_Z16xnor_6_4bit_gemmPjS_S_S_S_S_S_S_S_S_Pfiii_param_12];
	ld.param.u32 	%r109, [_Z16xnor_6_4bit_gemmPjS_S_S_S_S_S_S_S_S_Pfiii_param_13];
	mov.u32 	%r1, %ctaid.y;
	mov.u32 	%r110, %ctaid.x;
	mov.u32 	%r2, %tid.y;
	mov.u32 	%r3, %tid.x;
	shl.b32 	%r4, %r109, 4;
	shl.b32 	%r5, %r110, 4;
	setp.lt.s32 	%p1, %r108, 16;
	mov.f32 	%f145, 0f00000000;
	mov.f32 	%f146, %f145;
	mov.f32 	%f147, %f145;
	mov.f32 	%f148, %f145;
	mov.f32 	%f149, %f145;
	mov.f32 	%f150, %f145;
	mov.f32 	%f151, %f145;
	mov.f32 	%f152, %f145;
	mov.f32 	%f153, %f145;
	mov.f32 	%f154, %f145;
	mov.f32 	%f155, %f145;
	mov.f32 	%f156, %f145;
	mov.f32 	%f157, %f145;
	mov.f32 	%f158, %f145;
	mov.f32 	%f159, %f145;
	mov.f32 	%f160, %f145;
	mov.f32 	%f161, %f145;
	mov.f32 	%f162, %f145;
	mov.f32 	%f163, %f145;
	mov.f32 	%f164, %f145;
	mov.f32 	%f165, %f145;
	mov.f32 	%f166, %f145;
	mov.f32 	%f167, %f145;
	mov.f32 	%f168, %f145;
	@%p1 bra 	$L__BB26_6;
	mul.lo.s32 	%r112, %r1, %r108;
	shl.b32 	%r113, %r112, 4;
	mad.lo.s32 	%r114, %r108, %r2, %r3;
	add.s32 	%r6, %r113, %r114;
	shl.b32 	%r115, %r2, 6;
	mov.u32 	%r116, _ZZ16xnor_6_4bit_gemmPjS_S_S_S_S_S_S_S_S_PfiiiE4A_as;
	add.s32 	%r117, %r116, %r115;
	shl.b32 	%r118, %r3, 2;
	add.s32 	%r7, %r117, %r118;
	mov.u32 	%r119, _ZZ16xnor_6_4bit_gemmPjS_S_S_S_S_S_S_S_S_PfiiiE4A_cs;
	add.s32 	%r120, %r119, %r115;
	add.s32 	%r8, %r120, %r118;
	mov.u32 	%r121, _ZZ16xnor_6_4bit_gemmPjS_S_S_S_S_S_S_S_S_PfiiiE4A_ds;
	add.s32 	%r122, %r121, %r115;
	add.s32 	%r9, %r122, %r118;
	mov.u32 	%r123, _ZZ16xnor_6_4bit_gemmPjS_S_S_S_S_S_S_S_S_PfiiiE4A_es;
	add.s32 	%r124, %r123, %r115;
	add.s32 	%r10, %r124, %r118;
	mov.u32 	%r125, _ZZ16xnor_6_4bit_gemmPjS_S_S_S_S_S_S_S_S_PfiiiE4A_fs;
	add.s32 	%r126, %r125, %r115;
	add.s32 	%r11, %r126, %r118;
	mad.lo.s32 	%r127, %r109, %r2, %r3;
	cvt.s64.s32 	%rd1, %r127;
	mov.u32 	%r128, _ZZ16xnor_6_4bit_gemmPjS_S_S_S_S_S_S_S_S_PfiiiE4B_cs;
	add.s32 	%r129, %r128, %r115;
	add.s32 	%r12, %r129, %r118;
	mov.u32 	%r130, _ZZ16xnor_6_4bit_gemmPjS_S_S_S_S_S_S_S_S_PfiiiE4B_ds;
	add.s32 	%r131, %r130, %r115;
	add.s32 	%r13, %r131, %r118;
	mov.u32 	%r132, _ZZ16xnor_6_4bit_gemmPjS_S_S_S_S_S_S_S_S_PfiiiE4B_fs;
	add.s32 	%r133, %r132, %r115;
	add.s32 	%r14, %r133, %r118;
	shr.s32 	%r134, %r108, 31;
	shr.u32 	%r135, %r134, 28;
	add.s32 	%r136, %r108, %r135;
	shr.s32 	%r15, %r136, 4;
	cvta.to.global.u64 	%rd2, %rd12;
	cvta.to.global.u64 	%rd3, %rd13;
	cvta.to.global.u64 	%rd4, %rd14;
	cvta.to.global.u64 	%rd5, %rd15;
	cvta.to.global.u64 	%rd6, %rd16;
	cvta.to.global.u64 	%rd7, %rd17;
	cvta.to.global.u64 	%rd8, %rd18;
	cvta.to.global.u64 	%rd9, %rd19;
	cvta.to.global.u64 	%rd10, %rd20;
	cvta.to.global.u64 	%rd11, %rd21;
	mov.b32 	%r237, 0;
	mov.u32 	%r268, %r237;
	mov.u32 	%r269, %r237;
	mov.u32 	%r270, %r237;
	mov.u32 	%r271, %r237;
	mov.u32 	%r272, %r237;
	mov.u32 	%r273, %r237;
	mov.u32 	%r274, %r237;
	mov.u32 	%r275, %r237;
	mov.u32 	%r276, %r237;
	mov.u32 	%r277, %r237;
	mov.u32 	%r278, %r237;
	mov.u32 	%r279, %r237;
	mov.u32 	%r280, %r237;
	mov.u32 	%r281, %r237;
	mov.u32 	%r282, %r237;
	mov.u32 	%r283, %r237;
	mov.u32 	%r284, %r237;
	mov.u32 	%r285, %r237;
	mov.u32 	%r286, %r237;
	mov.u32 	%r287, %r237;
	mov.u32 	%r288, %r237;
	mov.u32 	%r289, %r237;
	mov.u32 	%r290, %r237;
	mov.u32 	%r291, %r237;
$L__BB26_2:
	shl.b32 	%r138, %r3, 2;
	mov.u32 	%r139, _ZZ16xnor_6_4bit_gemmPjS_S_S_S_S_S_S_S_S_PfiiiE4B_es;
	add.s32 	%r265, %r139, %r138;
	mov.u32 	%r140, _ZZ16xnor_6_4bit_gemmPjS_S_S_S_S_S_S_S_S_PfiiiE4B_fs;
	add.s32 	%r266, %r140, %r138;
	mov.u32 	%r141, _ZZ16xnor_6_4bit_gemmPjS_S_S_S_S_S_S_S_S_PfiiiE4B_ds;
	add.s32 	%r264, %r141, %r138;
	mov.u32 	%r142, _ZZ16xnor_6_4bit_gemmPjS_S_S_S_S_S_S_S_S_PfiiiE4B_cs;
	add.s32 	%r263, %r142, %r138;
	shl.b32 	%r262, %r2, 6;
	shl.b32 	%r143, %r237, 4;
	mad.lo.s32 	%r144, %r237, %r4, %r5;
	cvt.s64.s32 	%rd23, %r144;
	add.s32 	%r145, %r143, %r6;
	mul.wide.u32 	%rd24, %r145, 4;
	add.s64 	%rd25, %rd2, %rd24;
	ld.global.u32 	%r146, [%rd25];
	st.shared.u32 	[%r7], %r146;
	add.s64 	%rd26, %rd3, %rd24;
	ld.global.u32 	%r147, [%rd26];
	mov.u32 	%r148, _ZZ16xnor_6_4bit_gemmPjS_S_S_S_S_S_S_S_S_PfiiiE4A_bs;
	add.s32 	%r149, %r148, %r262;
	add.s32 	%r150, %r149, %r138;
	st.shared.u32 	[%r150], %r147;
	add.s64 	%rd27, %rd4, %rd24;
	ld.global.u32 	%r151, [%rd27];
	st.shared.u32 	[%r8], %r151;
	add.s64 	%rd28, %rd5, %rd24;
	ld.global.u32 	%r152, [%rd28];
	st.shared.u32 	[%r9], %r152;
	add.s64 	%rd29, %rd6, %rd24;
	ld.global.u32 	%r153, [%rd29];
	st.shared.u32 	[%r10], %r153;
	add.s64 	%rd30, %rd7, %rd24;
	ld.global.u32 	%r154, [%rd30];
	st.shared.u32 	[%r11], %r154;
	add.s64 	%rd31, %rd23, %rd1;
	shl.b64 	%rd32, %rd31, 2;
	add.s64 	%rd33, %rd8, %rd32;
	ld.global.u32 	%r155, [%rd33];
	st.shared.u32 	[%r12], %r155;
	add.s64 	%rd34, %rd9, %rd32;
	ld.global.u32 	%r156, [%rd34];
	st.shared.u32 	[%r13], %r156;
	add.s64 	%rd35, %rd10, %rd32;
	ld.global.u32 	%r157, [%rd35];
	add.s32 	%r158, %r265, %r262;
	st.shared.u32 	[%r158], %r157;
	add.s64 	%rd36, %rd11, %rd32;
	ld.global.u32 	%r159, [%rd36];
	st.shared.u32 	[%r14], %r159;
	bar.sync 	0;
	mov.b32 	%r267, 0;
$L__BB26_3:
	mov.u32 	%r160, _ZZ16xnor_6_4bit_gemmPjS_S_S_S_S_S_S_S_S_PfiiiE4A_as;
	add.s32 	%r161, %r160, %r262;
	ld.shared.u32 	%r162, [%r161];
	ld.shared.u32 	%r163, [%r263];
	xor.b32  	%r164, %r163, %r162;
	popc.b32 	%r165, %r164;
	add.s32 	%r285, %r165, %r285;
	ld.shared.u32 	%r166, [%r264];
	xor.b32  	%r167, %r166, %r162;
	popc.b32 	%r168, %r167;
	add.s32 	%r286, %r168, %r286;
	ld.shared.u32 	%r169, [%r265];
	xor.b32  	%r170, %r169, %r162;
	popc.b32 	%r171, %r170;
	add.s32 	%r287, %r171, %r287;
	ld.shared.u32 	%r172, [%r266];
	xor.b32  	%r173, %r172, %r162;
	popc.b32 	%r174, %r173;
	add.s32 	%r288, %r174, %r288;
	mov.u32 	%r175, _ZZ16xnor_6_4bit_gemmPjS_S_S_S_S_S_S_S_S_PfiiiE4A_bs;
	add.s32 	%r176, %r175, %r262;
	ld.shared.u32 	%r177, [%r176];
	xor.b32  	%r178, %r163, %r177;
	popc.b32 	%r179, %r178;
	add.s32 	%r289, %r179, %r289;
	xor.b32  	%r180, %r166, %r177;
	popc.b32 	%r181, %r180;
	add.s32 	%r290, %r181, %r290;
	xor.b32  	%r182, %r169, %r177;
	popc.b32 	%r183, %r182;
	add.s32 	%r291, %r183, %r291;
	xor.b32  	%r184, %r172, %r177;
	popc.b32 	%r185, %r184;
	add.s32 	%r284, %r185, %r284;
	mov.u32 	%r186, _ZZ16xnor_6_4bit_gemmPjS_S_S_S_S_S_S_S_S_PfiiiE4A_cs;
	add.s32 	%r187, %r186, %r262;
	ld.shared.u32 	%r188, [%r187];
	xor.b32  	%r189, %r163, %r188;
	popc.b32 	%r190, %r189;
	add.s32 	%r283, %r190, %r283;
	xor.b32  	%r191, %r166, %r188;
	popc.b32 	%r192, %r191;
	add.s32 	%r282, %r192, %r282;
	xor.b32  	%r193, %r169, %r188;
	popc.b32 	%r194, %r193;
	add.s32 	%r281, %r194, %r281;
	xor.b32  	%r195, %r172, %r188;
	popc.b32 	%r196, %r195;
	add.s32 	%r280, %r196, %r280;
	mov.u32 	%r197, _ZZ16xnor_6_4bit_gemmPjS_S_S_S_S_S_S_S_S_PfiiiE4A_ds;
	add.s32 	%r198, %r197, %r262;
	ld.shared.u32 	%r199, [%r198];
	xor.b32  	%r200, %r163, %r199;
	popc.b32 	%r201, %r200;
	add.s32 	%r279, %r201, %r279;
	xor.b32  	%r202, %r166, %r199;
	popc.b32 	%r203, %r202;
	add.s32 	%r278, %r203, %r278;
	xor.b32  	%r204, %r169, %r199;
	popc.b32 	%r205, %r204;
	add.s32 	%r277, %r205, %r277;
	xor.b32  	%r206, %r172, %r199;
	popc.b32 	%r207, %r206;
	add.s32 	%r276, %r207, %r276;
	mov.u32 	%r208, _ZZ16xnor_6_4bit_gemmPjS_S_S_S_S_S_S_S_S_PfiiiE4A_es;
	add.s32 	%r209, %r208, %r262;
	ld.shared.u32 	%r210, [%r209];
	xor.b32  	%r211, %r163, %r210;
	popc.b32 	%r212, %r211;
	add.s32 	%r275, %r212, %r275;
	xor.b32  	%r213, %r166, %r210;
	popc.b32 	%r214, %r213;
	add.s32 	%r274, %r214, %r274;
	xor.b32  	%r215, %r169, %r210;
	popc.b32 	%r216, %r215;
	add.s32 	%r273, %r216, %r273;
	xor.b32  	%r217, %r172, %r210;
	popc.b32 	%r218, %r217;
	add.s32 	%r272, %r218, %r272;
	mov.u32 	%r219, _ZZ16xnor_6_4bit_gemmPjS_S_S_S_S_S_S_S_S_PfiiiE4A_fs;
	add.s32 	%r220, %r219, %r262;
	ld.shared.u32 	%r221, [%r220];
	xor.b32  	%r222, %r163, %r221;
	popc.b32 	%r223, %r222;
	add.s32 	%r271, %r223, %r271;
	xor.b32  	%r224, %r166, %r221;
	popc.b32 	%r225, %r224;
	add.s32 	%r270, %r225, %r270;
	xor.b32  	%r226, %r169, %r221;
	popc.b32 	%r227, %r226;
	add.s32 	%r269, %r227, %r269;
	xor.b32  	%r228, %r172, %r221;
	popc.b32 	%r229, %r228;
	add.s32 	%r268, %r229, %r268;
	add.s32 	%r267, %r267, 1;
	add.s32 	%r266, %r266, 64;
	add.s32 	%r265, %r265, 64;
	add.s32 	%r264, %r264, 64;
	add.s32 	%r263, %r263, 64;
	add.s32 	%r262, %r262, 4;
	setp.ne.s32 	%p2, %r267, 16;
	@%p2 bra 	$L__BB26_3;
	bar.sync 	0;
	add.s32 	%r237, %r237, 1;
	setp.ne.s32 	%p3, %r237, %r15;
	@%p3 bra 	$L__BB26_2;
	cvt.rn.f32.u32 	%f50, %r285;
	add.f32 	%f151, %f50, %f50;
	cvt.rn.f32.u32 	%f51, %r286;
	add.f32 	%f150, %f51, %f51;
	cvt.rn.f32.u32 	%f52, %r287;
	add.f32 	%f149, %f52, %f52;
	cvt.rn.f32.u32 	%f53, %r288;
	add.f32 	%f148, %f53, %f53;
	cvt.rn.f32.u32 	%f54, %r289;
	add.f32 	%f147, %f54, %f54;
	cvt.rn.f32.u32 	%f55, %r290;
	add.f32 	%f146, %f55, %f55;
	cvt.rn.f32.u32 	%f56, %r291;
	add.f32 	%f145, %f56, %f56;
	cvt.rn.f32.u32 	%f57, %r284;
	add.f32 	%f152, %f57, %f57;
	cvt.rn.f32.u32 	%f58, %r283;
	add.f32 	%f153, %f58, %f58;
	cvt.rn.f32.u32 	%f59, %r282;
	add.f32 	%f154, %f59, %f59;
	cvt.rn.f32.u32 	%f60, %r281;
	add.f32 	%f155, %f60, %f60;
	cvt.rn.f32.u32 	%f61, %r280;
	add.f32 	%f156, %f61, %f61;
	cvt.rn.f32.u32 	%f62, %r279;
	add.f32 	%f157, %f62, %f62;
	cvt.rn.f32.u32 	%f63, %r278;
	add.f32 	%f158, %f63, %f63;
	cvt.rn.f32.u32 	%f64, %r277;
	add.f32 	%f159, %f64, %f64;
	cvt.rn.f32.u32 	%f65, %r276;
	add.f32 	%f160, %f65, %f65;
	cvt.rn.f32.u32 	%f66, %r275;
	add.f32 	%f161, %f66, %f66;
	cvt.rn.f32.u32 	%f67, %r274;
	add.f32 	%f162, %f67, %f67;
	cvt.rn.f32.u32 	%f68, %r273;
	add.f32 	%f163, %f68, %f68;
	cvt.rn.f32.u32 	%f69, %r272;
	add.f32 	%f164, %f69, %f69;
	cvt.rn.f32.u32 	%f70, %r271;
	add.f32 	%f165, %f70, %f70;
	cvt.rn.f32.u32 	%f71, %r270;
	add.f32 	%f166, %f71, %f71;
	cvt.rn.f32.u32 	%f72, %r269;
	add.f32 	%f167, %f72, %f72;
	cvt.rn.f32.u32 	%f73, %r268;
	add.f32 	%f168, %f73, %f73;
$L__BB26_6:
	add.s32 	%r230, %r5, %r3;
	setp.ge.s32 	%p4, %r230, %r109;
	shl.b32 	%r231, %r1, 4;
	add.s32 	%r232, %r231, %r2;
	setp.ge.s32 	%p5, %r232, %r107;
	or.pred  	%p6, %p4, %p5;
	@%p6 bra 	$L__BB26_8;
	shl.b32 	%r234, %r108, 5;
	cvt.rn.f32.s32 	%f74, %r234;
	sub.f32 	%f75, %f151, %f74;
	mul.f32 	%f76, %f75, 0fC3800000;
	sub.f32 	%f77, %f150, %f74;
	mul.f32 	%f78, %f77, 0f43000000;
	sub.f32 	%f79, %f76, %f78;
	sub.f32 	%f80, %f149, %f74;
	mul.f32 	%f81, %f80, 0f42800000;
	sub.f32 	%f82, %f79, %f81;
	sub.f32 	%f83, %f148, %f74;
	mul.f32 	%f84, %f83, 0f42000000;
	sub.f32 	%f85, %f82, %f84;
	sub.f32 	%f86, %f147, %f74;
	mul.f32 	%f87, %f86, 0f43000000;
	sub.f32 	%f88, %f85, %f87;
	sub.f32 	%f89, %f146, %f74;
	mul.f32 	%f90, %f89, 0f42800000;
	sub.f32 	%f91, %f88, %f90;
	sub.f32 	%f92, %f145, %f74;
	mul.f32 	%f93, %f92, 0f42000000;
	sub.f32 	%f94, %f91, %f93;
	sub.f32 	%f95, %f152, %f74;
	mul.f32 	%f96, %f95, 0f41800000;
	sub.f32 	%f97, %f94, %f96;
	sub.f32 	%f98, %f153, %f74;
	mul.f32 	%f99, %f98, 0f42800000;
	sub.f32 	%f100, %f97, %f99;
	sub.f32 	%f101, %f154, %f74;
	mul.f32 	%f102, %f101, 0f42000000;
	sub.f32 	%f103, %f100, %f102;
	sub.f32 	%f104, %f155, %f74;
	mul.f32 	%f105, %f104, 0f41800000;
	sub.f32 	%f106, %f103, %f105;
	sub.f32 	%f107, %f156, %f74;
	mul.f32 	%f108, %f107, 0f41000000;
	sub.f32 	%f109, %f106, %f108;
	sub.f32 	%f110, %f157, %f74;
	mul.f32 	%f111, %f110, 0f42000000;
	sub.f32 	%f112, %f109, %f111;
	sub.f32 	%f113, %f158, %f74;
	mul.f32 	%f114, %f113, 0f41800000;
	sub.f32 	%f115, %f112, %f114;
	sub.f32 	%f116, %f159, %f74;
	mul.f32 	%f117, %f116, 0f41000000;
	sub.f32 	%f118, %f115, %f117;
	sub.f32 	%f119, %f160, %f74;
	mul.f32 	%f120, %f119, 0f40800000;
	sub.f32 	%f121, %f118, %f120;
	sub.f32 	%f122, %f161, %f74;
	mul.f32 	%f123, %f122, 0f41800000;
	sub.f32 	%f124, %f121, %f123;
	sub.f32 	%f125, %f162, %f74;
	mul.f32 	%f126, %f125, 0f41000000;
	sub.f32 	%f127, %f124, %f126;
	sub.f32 	%f128, %f163, %f74;
	mul.f32 	%f129, %f128, 0f40800000;
	sub.f32 	%f130, %f127, %f129;
	sub.f32 	%f131, %f164, %f74;
	add.f32 	%f132, %f131, %f131;
	sub.f32 	%f133, %f130, %f132;
	sub.f32 	%f134, %f165, %f74;
	mul.f32 	%f135, %f134, 0f41000000;
	sub.f32 	%f136, %f133, %f135;
	sub.f32 	%f137, %f166, %f74;
	mul.f32 	%f138, %f137, 0f40800000;
	sub.f32 	%f139, %f136, %f138;
	sub.f32 	%f140, %f167, %f74;
	add.f32 	%f141, %f140, %f140;
	sub.f32 	%f142, %f139, %f141;
	sub.f32 	%f143, %f168, %f74;
	sub.f32 	%f144, %f142, %f143;
	mad.lo.s32 	%r235, %r109, %r2, %r3;
	cvt.u64.u32 	%rd37, %r235;
	mad.lo.s32 	%r236, %r4, %r1, %r5;
	cvt.s64.s32 	%rd38, %r236;
	add.s64 	%rd39, %rd38, %rd37;
	cvta.to.global.u64 	%rd40, %rd22;
	shl.b64 	%rd41, %rd39, 2;
	add.s64 	%rd42, %rd40, %rd41;
	st.global.f32 	[%rd42], %f144;
$L__BB26_8:
	ret;

}
	// .globl	_Z16xnor_6_5bit_gemmPjS_S_S_S_S_S_S_S_S_S_Pfiii
.visible .entry _Z16xnor_6_5bit_gemmPjS_S_S_S_S_S_S_S_S_S_Pfiii(
	.param .u64 .ptr .align 1 _Z16xnor_6_5bit_gemmPjS_S_S_S_S_S_S_S_S_S_Pfiii_param_0,
	.param .u64 .ptr .align 1 _Z16xnor_6_5bit_gemmPjS_S_S_S_S_S_S_S_S_S_Pfiii_param_1,
	.param .u64 .ptr .align 1 _Z16xnor_6_5bit_gemmPjS_S_S_S_S_S_S_S_S_S_Pfiii_param_2,
	.param .u64 .ptr .align 1 _Z16xnor_6_5bit_gemmPjS_S_S_S_S_S_S_S_S_S_Pfiii_param_3,
	.param .u64 .ptr .align 1 _Z16xnor_6_5bit_gemmPjS_S_S_S_S_S_S_S_S_S_Pfiii_param_4,
	.param .u64 .ptr .align 1 _Z16xnor_6_5bit_gemmPjS_S_S_S_S_S_S_S_S_S_Pfiii_param_5,
	.param .u64 .ptr .align 1 _Z16xnor_6_5bit_gemmPjS_S_S_S_S_S_S_S_S_S_Pfiii_param_6,
	.param .u64 .ptr .align 1 _Z16xnor_6_5bit_gemmPjS_S_S_S_S_S_S_S_S_S_Pfiii_param_7,
	.param .u64 .ptr .align 1 _Z16xnor_6_5bit_gemmPjS_S_S_S_S_S_S_S_S_S_Pfiii_param_8,
	.param .u64 .ptr .align 1 _Z16xnor_6_5bit_gemmPjS_S_S_S_S_S_S_S_S_S_Pfiii_param_9,
	.param .u64 .ptr .align 1 _Z16xnor_6_5bit_gemmPjS_S_S_S_S_S_S_S_S_S_Pfiii_param_10,
	.param .u64 .ptr .align 1 _Z16xnor_6_5bit_gemmPjS_S_S_S_S_S_S_S_S_S_Pfiii_param_11,
	.param .u32 _Z16xnor_6_5bit_gemmPjS_S_S_S_S_S_S_S_S_S_Pfiii_param_12,
	.param .u32 _Z16xnor_6_5bit_gemmPjS_S_S_S_S_S_S_S_S_S_Pfiii_param_13,
	.param .u32 _Z16xnor_6_5bit_gemmPjS_S_S_S_S_S_S_S_S_S_Pfiii_param_14
)
{
	.reg .pred 	%p<7>;
	.reg .b32 	%r<334>;
	.reg .b32 	%f<211>;
	.reg .b64 	%rd<47>;
	// demoted variable
	.shared .align 4 .b8 _ZZ16xnor_6_5bit_gemmPjS_S_S_S_S_S_S_S_S_S_PfiiiE4A_as[1024];
	// demoted variable
	.shared .align 4 .b8 _ZZ16xnor_6_5bit_gemmPjS_S_S_S_S_S_S_S_S_S_PfiiiE4A_bs[1024];
	// demoted variable
	.shared .align 4 .b8 _ZZ16xnor_6_5bit_gemmPjS_S_S_S_S_S_S_S_S_S_PfiiiE4A_cs[1024];
	// demoted variable
	.shared .align 4 .b8 _ZZ16xnor_6_5bit_gemmPjS_S_S_S_S_S_S_S_S_S_PfiiiE4A_ds[1024];
	// demoted variable
	.shared .align 4 .b8 _ZZ16xnor_6_5bit_gemmPjS_S_S_S_S_S_S_S_S_S_PfiiiE4A_es[1024];
	// demoted variable
	.shared .align 4 .b8 _ZZ16xnor_6_5bit_gemmPjS_S_S_S_S_S_S_S_S_S_PfiiiE4A_fs[1024];
	// demoted variable
	.shared .align 4 .b8 _ZZ16xnor_6_5bit_gemmPjS_S_S_S_S_S_S_S_S_S_PfiiiE4B_bs[1024];
	// demoted variable
	.shared .align 4 .b8 _ZZ16xnor_6_5bit_gemmPjS_S_S_S_S_S_S_S_S_S_PfiiiE4B_cs[1024];
	// demoted variable
	.shared .align 4 .b8 _ZZ16xnor_6_5bit_gemmPjS_S_S_S_S_S_S_S_S_S_PfiiiE4B_ds[1024];
	// demoted variable
	.shared .align 4 .b8 _ZZ16xnor_6_5bit_gemmPjS_S_S_S_S_S_S_S_S_S_PfiiiE4B_es[1024];
	// demoted variable
	.shared .align 4 .b8 _ZZ16xnor_6_5bit_gemmPjS_S_S_S_S_S_S_S_S_S_PfiiiE4B_fs[1024];
	ld.param.u64 	%rd13, [_Z16xnor_6_5bit_gemmPjS_S_S_S_S_S_S_S_S_S_Pfiii_param_0];
	ld.param.u64 	%rd14, [_Z16xnor_6_5bit_gemmPjS_S_S_S_S_S_S_S_S_S_Pfiii_param_1];
	ld.param.u64 	%rd15, [_Z16xnor_6_5bit_gemmPjS_S_S_S_S_S_S_S_S_S_Pfiii_param_2];
	ld.param.u64 	%rd16, [_Z16xnor_6_5bit_gemmPjS_S_S_S_S_S_S_S_S_S_Pfiii_param_3];
	ld.param.u64 	%rd17, [_Z16xnor_6_5bit_gemmPjS_S_S_S_S_S_S_S_S_S_Pfiii_param_4];
	ld.param.u64 	%rd18, [_Z16xnor_6_5bit_gemmPjS_S_S_S_S_S_S_S_S_S_Pfiii_param_5];
	ld.param.u64 	%rd19, [_Z16xnor_6_5bit_gemmPjS_S_S_S_S_S_S_S_S_S_Pfiii_param_6];
	ld.param.u64 	%rd20, [_Z16xnor_6_5bit_gemmPjS_S_S_S_S_S_S_S_S_S_Pfiii_param_7];
	ld.param.u64 	%rd21, [_Z16xnor_6_5bit_gemmPjS_S_S_S_S_S_S_S_S_S_Pfiii_param_8];
	ld.param.u64 	%rd22, [_Z16xnor_6_5bit_gemmPjS_S_S_S_S_S_S_S_S_S_Pfiii_param_9];
	ld.param.u64 	%rd23, [_Z16xnor_6_5bit_gemmPjS_S_S_S_S_S_S_S_S_S_Pfiii_param_10];
	ld.param.u32 	%r120, [_Z16xnor_6_5bit_gemmPjS_S_S_S_S_S_S_S_S_S_Pfiii_param_12];
	ld.param.u32 	%r121, [_Z16xnor_6_5bit_gemmPjS_S_S_S_S_S_S_S_S_S_Pfiii_param_13];
	ld.param.u32 	%r122, [_Z16xnor_6_5bit_gemmPjS_S_S_S_S_S_S_S_S_S_Pfiii_param_14];
	mov.u32 	%r1, %ctaid.y;
	mov.u32 	%r123, %ctaid.x;
	mov.u32 	%r2, %tid.y;
	mov.u32 	%r3, %tid.x;
	shl.b32 	%r4, %r122, 4;
	shl.b32 	%r5, %r123, 4;
	setp.lt.s32 	%p1, %r121, 16;
	mov.f32 	%f181, 0f00000000;
	mov.f32 	%f182, %f181;
	mov.f32 	%f183, %f181;
	mov.f32 	%f184, %f181;
	mov.f32 	%f185, %f181;
	mov.f32 	%f186, %f181;
	mov.f32 	%f187, %f181;
	mov.f32 	%f188, %f181;
	mov.f32 	%f189, %f181;
	mov.f32 	%f190, %f181;
	mov.f32 	%f191, %f181;
	mov.f32 	%f192, %f181;
	mov.f32 	%f193, %f181;
	mov.f32 	%f194, %f181;
	mov.f32 	%f195, %f181;
	mov.f32 	%f196, %f181;
	mov.f32 	%f197, %f181;
	mov.f32 	%f198, %f181;
	mov.f32 	%f199, %f181;
	mov.f32 	%f200, %f181;
	mov.f32 	%f201, %f181;
	mov.f32 	%f202, %f181;
	mov.f32 	%f203, %f181;
	mov.f32 	%f204, %f181;
	mov.f32 	%f205, %f181;
	mov.f32 	%f206, %f181;
	mov.f32 	%f207, %f181;
	mov.f32 	%f208, %f181;
	mov.f32 	%f209, %f181;
	mov.f32 	%f210, %f181;
	@%p1 bra 	$L__BB27_6;
	mul.lo.s32 	%r125, %r1, %r121;
	shl.b32 	%r126, %r125, 4;
	mad.lo.s32 	%r127, %r121, %r2, %r3;
	add.s32 	%r6, %r126, %r127;
	mad.lo.s32 	%r128, %r122, %r2, %r3;
	cvt.s64.s32 	%rd1, %r128;
	shr.s32 	%r129, %r121, 31;
	shr.u32 	%r130, %r129, 28;
	add.s32 	%r131, %r121, %r130;
	shr.s32 	%r7, %r131, 4;
	cvta.to.global.u64 	%rd2, %rd13;
	cvta.to.global.u64 	%rd3, %rd14;
	cvta.to.global.u64 	%rd4, %rd15;
	cvta.to.global.u64 	%rd5, %rd16;
	cvta.to.global.u64 	%rd6, %rd17;
	cvta.to.global.u64 	%rd7, %rd18;
	cvta.to.global.u64 	%rd8, %rd19;
	cvta.to.global.u64 	%rd9, %rd20;
	cvta.to.global.u64 	%rd10, %rd21;
	cvta.to.global.u64 	%rd11, %rd22;
	cvta.to.global.u64 	%rd12, %rd23;
	mov.b32 	%r266, 0;
	mov.u32 	%r304, %r266;
	mov.u32 	%r305, %r266;
	mov.u32 	%r306, %r266;
	mov.u32 	%r307, %r266;
	mov.u32 	%r308, %r266;
	mov.u32 	%r309, %r266;
	mov.u32 	%r310, %r266;
	mov.u32 	%r311, %r266;
	mov.u32 	%r312, %r266;
	mov.u32 	%r313, %r266;
	mov.u32 	%r314, %r266;
	mov.u32 	%r315, %r266;
	mov.u32 	%r316, %r266;
	mov.u32 	%r317, %r266;
	mov.u32 	%r318, %r266;
	mov.u32 	%r319, %r266;
	mov.u32 	%r320, %r266;
	mov.u32 	%r321, %r266;
	mov.u32 	%r322, %r266;
	mov.u32 	%r323, %r266;
	mov.u32 	%r324, %r266;
	mov.u32 	%r325, %r266;
	mov.u32 	%r326, %r266;
	mov.u32 	%r327, %r266;
	mov.u32 	%r328, %r266;
	mov.u32 	%r329, %r266;
	mov.u32 	%r330, %r266;
	mov.u32 	%r331, %r266;
	mov.u32 	%r332, %r266;
	mov.u32 	%r333, %r266;
$L__BB27_2:
	shl.b32 	%r133, %r3, 2;
	mov.u32 	%r134, _ZZ16xnor_6_5bit_gemmPjS_S_S_S_S_S_S_S_S_S_PfiiiE4B_fs;
	add.s32 	%r302, %r134, %r133;
	mov.u32 	%r135, _ZZ16xnor_6_5bit_gemmPjS_S_S_S_S_S_S_S_S_S_PfiiiE4B_es;
	add.s32 	%r301, %r135, %r133;
	mov.u32 	%r136, _ZZ16xnor_6_5bit_gemmPjS_S_S_S_S_S_S_S_S_S_PfiiiE4B_ds;
	add.s32 	%r300, %r136, %r133;
	mov.u32 	%r137, _ZZ16xnor_6_5bit_gemmPjS_S_S_S_S_S_S_S_S_S_PfiiiE4B_cs;
	add.s32 	%r299, %r137, %r133;
	mov.u32 	%r138, _ZZ16xnor_6_5bit_gemmPjS_S_S_S_S_S_S_S_S_S_PfiiiE4B_bs;
	add.s32 	%r298, %r138, %r133;
	shl.b32 	%r297, %r2, 6;
	shl.b32 	%r139, %r266, 4;
	mad.lo.s32 	%r140, %r266, %r4, %r5;
	cvt.s64.s32 	%rd25, %r140;
	add.s32 	%r141, %r139, %r6;
	mul.wide.u32 	%rd26, %r141, 4;
	add.s64 	%rd27, %rd2, %rd26;
	ld.global.u32 	%r142, [%rd27];
	mov.u32 	%r143, _ZZ16xnor_6_5bit_gemmPjS_S_S_S_S_S_S_S_S_S_PfiiiE4A_as;
	add.s32 	%r144, %r143, %r297;
	add.s32 	%r145, %r144, %r133;
	st.shared.u32 	[%r145], %r142;
	add.s64 	%rd28, %rd3, %rd26;
	ld.global.u32 	%r146, [%rd28];
	mov.u32 	%r147, _ZZ16xnor_6_5bit_gemmPjS_S_S_S_S_S_S_S_S_S_PfiiiE4A_bs;
	add.s32 	%r148, %r147, %r297;
	add.s32 	%r149, %r148, %r133;
	st.shared.u32 	[%r149], %r146;
	add.s64 	%rd29, %rd4, %rd26;
	ld.global.u32 	%r150, [%rd29];
	mov.u32 	%r151, _ZZ16xnor_6_5bit_gemmPjS_S_S_S_S_S_S_S_S_S_PfiiiE4A_cs;
	add.s32 	%r152, %r151, %r297;
	add.s32 	%r153, %r152, %r133;
	st.shared.u32 	[%r153], %r150;
	add.s64 	%rd30, %rd5, %rd26;
	ld.global.u32 	%r154, [%rd30];
	mov.u32 	%r155, _ZZ16xnor_6_5bit_gemmPjS_S_S_S_S_S_S_S_S_S_PfiiiE4A_ds;
	add.s32 	%r156, %r155, %r297;
	add.s32 	%r157, %r156, %r133;
	st.shared.u32 	[%r157], %r154;
	add.s64 	%rd31, %rd6, %rd26;
	ld.global.u32 	%r158, [%rd31];
	mov.u32 	%r159, _ZZ16xnor_6_5bit_gemmPjS_S_S_S_S_S_S_S_S_S_PfiiiE4A_es;
	add.s32 	%r160, %r159, %r297;
	add.s32 	%r161, %r160, %r133;
	st.shared.u32 	[%r161], %r158;
	add.s64 	%rd32, %rd7, %rd26;
	ld.global.u32 	%r162, [%rd32];
	mov.u32 	%r163, _ZZ16xnor_6_5bit_gemmPjS_S_S_S_S_S_S_S_S_S_PfiiiE4A_fs;
	add.s32 	%r164, %r163, %r297;
	add.s32 	%r165, %r164, %r133;
	st.shared.u32 	[%r165], %r162;
	add.s64 	%rd33, %rd25, %rd1;
	shl.b64 	%rd34, %rd33, 2;
	add.s64 	%rd35, %rd8, %rd34;
	ld.global.u32 	%r166, [%rd35];
	add.s32 	%r167, %r298, %r297;
	st.shared.u32 	[%r167], %r166;
	add.s64 	%rd36, %rd9, %rd34;
	ld.global.u32 	%r168, [%rd36];
	add.s32 	%r169, %r299, %r297;
	st.shared.u32 	[%r169], %r168;
	add.s64 	%rd37, %rd10, %rd34;
	ld.global.u32 	%r170, [%rd37];
	add.s32 	%r171, %r300, %r297;
	st.shared.u32 	[%r171], %r170;
	add.s64 	%rd38, %rd11, %rd34;
	ld.global.u32 	%r172, [%rd38];
	add.s32 	%r173, %r301, %r297;
	st.shared.u32 	[%r173], %r172;
	add.s64 	%rd39, %rd12, %rd34;
	ld.global.u32 	%r174, [%rd39];
	add.s32 	%r175, %r302, %r297;
	st.shared.u32 	[%r175], %r174;
	bar.sync 	0;
	mov.b32 	%r303, 0;
$L__BB27_3:
	mov.u32 	%r176, _ZZ16xnor_6_5bit_gemmPjS_S_S_S_S_S_S_S_S_S_PfiiiE4A_as;
	add.s32 	%r177, %r176, %r297;
	ld.shared.u32 	%r178, [%r177];
	ld.shared.u32 	%r179, [%r298];
	xor.b32  	%r180, %r179, %r178;
	popc.b32 	%r181, %r180;
	add.s32 	%r322, %r181, %r322;
	ld.shared.u32 	%r182, [%r299];
	xor.b32  	%r183, %r182, %r178;
	popc.b32 	%r184, %r183;
	add.s32 	%r323, %r184, %r323;
	ld.shared.u32 	%r185, [%r300];
	xor.b32  	%r186, %r185, %r178;
	popc.b32 	%r187, %r186;
	add.s32 	%r324, %r187, %r324;
	ld.shared.u32 	%r188, [%r301];
	xor.b32  	%r189, %r188, %r178;
	popc.b32 	%r190, %r189;
	add.s32 	%r325, %r190, %r325;
	ld.shared.u32 	%r191, [%r302];
	xor.b32  	%r192, %r191, %r178;
	popc.b32 	%r193, %r192;
	add.s32 	%r326, %r193, %r326;
	mov.u32 	%r194, _ZZ16xnor_6_5bit_gemmPjS_S_S_S_S_S_S_S_S_S_PfiiiE4A_bs;
	add.s32 	%r195, %r194, %r297;
	ld.shared.u32 	%r196, [%r195];
	xor.b32  	%r197, %r179, %r196;
	popc.b32 	%r198, %r197;
	add.s32 	%r327, %r198, %r327;
	xor.b32  	%r199, %r182, %r196;
	popc.b32 	%r200, %r199;
	add.s32 	%r328, %r200, %r328;
	xor.b32  	%r201, %r185, %r196;
	popc.b32 	%r202, %r201;
	add.s32 	%r329, %r202, %r329;
	xor.b32  	%r203, %r188, %r196;
	popc.b32 	%r204, %r203;
	add.s32 	%r330, %r204, %r330;
	xor.b32  	%r205, %r191, %r196;
	popc.b32 	%r206, %r205;
	add.s32 	%r331, %r206, %r331;
	mov.u32 	%r207, _ZZ16xnor_6_5bit_gemmPjS_S_S_S_S_S_S_S_S_S_PfiiiE4A_cs;
	add.s32 	%r208, %r207, %r297;
	ld.shared.u32 	%r209, [%r208];
	xor.b32  	%r210, %r179, %r209;
	popc.b32 	%r211, %r210;
	add.s32 	%r332, %r211, %r332;
	xor.b32  	%r212, %r182, %r209;
	popc.b32 	%r213, %r212;
	add.s32 	%r333, %r213, %r333;
	xor.b32  	%r214, %r185, %r209;
	popc.b32 	%r215, %r214;
	add.s32 	%r321, %r215, %r321;
	xor.b32  	%r216, %r188, %r209;
	popc.b32 	%r217, %r216;
	add.s32 	%r320, %r217, %r320;
	xor.b32  	%r218, %r191, %r209;
	popc.b32 	%r219, %r218;
	add.s32 	%r319, %r219, %r319;
	mov.u32 	%r220, _ZZ16xnor_6_5bit_gemmPjS_S_S_S_S_S_S_S_S_S_PfiiiE4A_ds;
	add.s32 	%r221, %r220, %r297;
	ld.shared.u32 	%r222, [%r221];
	xor.b32  	%r223, %r179, %r222;
	popc.b32 	%r224, %r223;
	add.s32 	%r318, %r224, %r318;
	xor.b32  	%r225, %r182, %r222;
	popc.b32 	%r226, %r225;
	add.s32 	%r317, %r226, %r317;
	xor.b32  	%r227, %r185, %r222;
	popc.b32 	%r228, %r227;
	add.s32 	%r316, %r228, %r316;
	xor.b32  	%r229, %r188, %r222;
	popc.b32 	%r230, %r229;
	add.s32 	%r315, %r230, %r315;
	xor.b32  	%r231, %r191, %r222;
	popc.b32 	%r232, %r231;
	add.s32 	%r314, %r232, %r314;
	mov.u32 	%r233, _ZZ16xnor_6_5bit_gemmPjS_S_S_S_S_S_S_S_S_S_PfiiiE4A_es;
	add.s32 	%r234, %r233, %r297;
	ld.shared.u32 	%r235, [%r234];
	xor.b32  	%r236, %r179, %r235;
	popc.b32 	%r237, %r236;
	add.s32 	%r313, %r237, %r313;
	xor.b32  	%r238, %r182, %r235;
	popc.b32 	%r239, %r238;
	add.s32 	%r312, %r239, %r312;
	xor.b32  	%r240, %r185, %r235;
	popc.b32 	%r241, %r240;
	add.s32 	%r311, %r241, %r311;
	xor.b32  	%r242, %r188, %r235;
	popc.b32 	%r243, %r242;
	add.s32 	%r310, %r243, %r310;
	xor.b32  	%r244, %r191, %r235;
	popc.b32 	%r245, %r244;
	add.s32 	%r309, %r245, %r309;
	mov.u32 	%r246, _ZZ16xnor_6_5bit_gemmPjS_S_S_S_S_S_S_S_S_S_PfiiiE4A_fs;
	add.s32 	%r247, %r246, %r297;
	ld.shared.u32 	%r248, [%r247];
	xor.b32  	%r249, %r179, %r248;
	popc.b32 	%r250, %r249;
	add.s32 	%r308, %r250, %r308;
	xor.b32  	%r251, %r182, %r248;
	popc.b32 	%r252, %r251;
	add.s32 	%r307, %r252, %r307;
	xor.b32  	%r253, %r185, %r248;
	popc.b32 	%r254, %r253;
	add.s32 	%r306, %r254, %r306;
	xor.b32  	%r255, %r188, %r248;
	popc.b32 	%r256, %r255;
	add.s32 	%r305, %r256, %r305;
	xor.b32  	%r257, %r191, %r248;
	popc.b32 	%r258, %r257;
	add.s32 	%r304, %r258, %r304;
	add.s32 	%r303, %r303, 1;
	add.s32 	%r302, %r302, 64;
	add.s32 	%r301, %r301, 64;
	add.s32 	%r300, %r300, 64;
	add.s32 	%r299, %r299, 64;
	add.s32 	%r298, %r298, 64;
	add.s32 	%r297, %r297, 4;
	setp.ne.s32 	%p2, %r303, 16;
	@%p2 bra 	$L__BB27_3;
	bar.sync 	0;
	add.s32 	%r266, %r266, 1;
	setp.ne.s32 	%p3, %r266, %r7;
	@%p3 bra 	$L__BB27_2;
	cvt.rn.f32.u32 	%f62, %r322;
	add.f32 	%f192, %f62, %f62;
	cvt.rn.f32.u32 	%f63, %r323;
	add.f32 	%f191, %f63, %f63;
	cvt.rn.f32.u32 	%f64, %r324;
	add.f32 	%f190, %f64, %f64;
	cvt.rn.f32.u32 	%f65, %r325;
	add.f32 	%f189, %f65, %f65;
	cvt.rn.f32.u32 	%f66, %r326;
	add.f32 	%f188, %f66, %f66;
	cvt.rn.f32.u32 	%f67, %r327;
	add.f32 	%f187, %f67, %f67;
	cvt.rn.f32.u32 	%f68, %r328;
	add.f32 	%f186, %f68, %f68;
	cvt.rn.f32.u32 	%f69, %r329;
	add.f32 	%f185, %f69, %f69;
	cvt.rn.f32.u32 	%f70, %r330;
	add.f32 	%f184, %f70, %f70;
	cvt.rn.f32.u32 	%f71, %r331;
	add.f32 	%f183, %f71, %f71;
	cvt.rn.f32.u32 	%f72, %r332;
	add.f32 	%f182, %f72, %f72;
	cvt.rn.f32.u32 	%f73, %r333;
	add.f32 	%f181, %f73, %f73;
	cvt.rn.f32.u32 	%f74, %r321;
	add.f32 	%f193, %f74, %f74;
	cvt.rn.f32.u32 	%f75, %r320;
	add.f32 	%f194, %f75, %f75;
	cvt.rn.f32.u32 	%f76, %r319;
	add.f32 	%f195, %f76, %f76;
	cvt.rn.f32.u32 	%f77, %r318;
	add.f32 	%f196, %f77, %f77;
	cvt.rn.f32.u32 	%f78, %r317;
	add.f32 	%f197, %f78, %f78;
	cvt.rn.f32.u32 	%f79, %r316;
	add.f32 	%f198, %f79, %f79;
	cvt.rn.f32.u32 	%f80, %r315;
	add.f32 	%f199, %f80, %f80;
	cvt.rn.f32.u32 	%f81, %r314;
	add.f32 	%f200, %f81, %f81;
	cvt.rn.f32.u32 	%f82, %r313;
	add.f32 	%f201, %f82, %f82;
	cvt.rn.f32.u32 	%f83, %r312;
	add.f32 	%f202, %f83, %f83;
	cvt.rn.f32.u32 	%f84, %r311;
	add.f32 	%f203, %f84, %f84;
	cvt.rn.f32.u32 	%f85, %r310;
	add.f32 	%f204, %f85, %f85;
	cvt.rn.f32.u32 	%f86, %r309;
	add.f32 	%f205, %f86, %f86;
	cvt.rn.f32.u32 	%f87, %r308;
	add.f32 	%f206, %f87, %f87;
	cvt.rn.f32.u32 	%f88, %r307;
	add.f32 	%f207, %f88, %f88;
	cvt.rn.f32.u32 	%f89, %r306;
	add.f32 	%f208, %f89, %f89;
	cvt.rn.f32.u32 	%f90, %r305;
	add.f32 	%f209, %f90, %f90;
	cvt.rn.f32.u32 	%f91, %r304;
	add.f32 	%f210, %f91, %f91;
$L__BB27_6:
	add.s32 	%r259, %r5, %r3;
	setp.ge.s32 	%p4, %r259, %r122;
	shl.b32 	%r260, %r1, 4;
	add.s32 	%r261, %r260, %r2;
	setp.ge.s32 	%p5, %r261, %r120;
	or.pred  	%p6, %p4, %p5;
	@%p6 bra 	$L__BB27_8;
	ld.param.u64 	%rd46, [_Z16xnor_6_5bit_gemmPjS_S_S_S_S_S_S_S_S_S_Pfiii_param_11];
	shl.b32 	%r263, %r121, 5;
	cvt.rn.f32.s32 	%f92, %r263;
	sub.f32 	%f93, %f192, %f92;
	mul.f32 	%f94, %f93, 0fC4000000;
	sub.f32 	%f95, %f191, %f92;
	mul.f32 	%f96, %f95, 0f43800000;
	sub.f32 	%f97, %f94, %f96;
	sub.f32 	%f98, %f190, %f92;
	mul.f32 	%f99, %f98, 0f43000000;
	sub.f32 	%f100, %f97, %f99;
	sub.f32 	%f101, %f189, %f92;
	mul.f32 	%f102, %f101, 0f42800000;
	sub.f32 	%f103, %f100, %f102;
	sub.f32 	%f104, %f188, %f92;
	mul.f32 	%f105, %f104, 0f42000000;
	sub.f32 	%f106, %f103, %f105;
	sub.f32 	%f107, %f187, %f92;
	mul.f32 	%f108, %f107, 0f43800000;
	sub.f32 	%f109, %f106, %f108;
	sub.f32 	%f110, %f186, %f92;
	mul.f32 	%f111, %f110, 0f43000000;
	sub.f32 	%f112, %f109, %f111;
	sub.f32 	%f113, %f185, %f92;
	mul.f32 	%f114, %f113, 0f42800000;
	sub.f32 	%f115, %f112, %f114;
	sub.f32 	%f116, %f184, %f92;
	mul.f32 	%f117, %f116, 0f42000000;
	sub.f32 	%f118, %f115, %f117;
	sub.f32 	%f119, %f183, %f92;
	mul.f32 	%f120, %f119, 0f41800000;
	sub.f32 	%f121, %f118, %f120;
	sub.f32 	%f122, %f182, %f92;
	mul.f32 	%f123, %f122, 0f43000000;
	sub.f32 	%f124, %f121, %f123;
	sub.f32 	%f125, %f181, %f92;
	mul.f32 	%f126, %f125, 0f42800000;
	sub.f32 	%f127, %f124, %f126;
	sub.f32 	%f128, %f193, %f92;
	mul.f32 	%f129, %f128, 0f42000000;
	sub.f32 	%f130, %f127, %f129;
	sub.f32 	%f131, %f194, %f92;
	mul.f32 	%f132, %f131, 0f41800000;
	sub.f32 	%f133, %f130, %f132;
	sub.f32 	%f134, %f195, %f92;
	mul.f32 	%f135, %f134, 0f41000000;
	sub.f32 	%f136, %f133, %f135;
	sub.f32 	%f137, %f196, %f92;
	mul.f32 	%f138, %f137, 0f42800000;
	sub.f32 	%f139, %f136, %f138;
	sub.f32 	%f140, %f197, %f92;
	mul.f32 	%f141, %f140, 0f42000000;
	sub.f32 	%f142, %f139, %f141;
	sub.f32 	%f143, %f198, %f92;
	mul.f32 	%f144, %f143, 0f41800000;
	sub.f32 	%f145, %f142, %f144;
	sub.f32 	%f146, %f199, %f92;
	mul.f32 	%f147, %f146, 0f41000000;
	sub.f32 	%f148, %f145, %f147;
	sub.f32 	%f149, %f200, %f92;
	mul.f32 	%f150, %f149, 0f40800000;
	sub.f32 	%f151, %f148, %f150;
	sub.f32 	%f152, %f201, %f92;
	mul.f32 	%f153, %f152, 0f42000000;
	sub.f32 	%f154, %f151, %f153;
	sub.f32 	%f155, %f202, %f92;
	mul.f32 	%f156, %f155, 0f41800000;
	sub.f32 	%f157, %f154, %f156;
	sub.f32 	%f158, %f203, %f92;
	mul.f32 	%f159, %f158, 0f41000000;
	sub.f32 	%f160, %f157, %f159;
	sub.f32 	%f161, %f204, %f92;
	mul.f32 	%f162, %f161, 0f40800000;
	sub.f32 	%f163, %f160, %f162;
	sub.f32 	%f164, %f205, %f92;
	add.f32 	%f165, %f164, %f164;
	sub.f32 	%f166, %f163, %f165;
	sub.f32 	%f167, %f206, %f92;
	mul.f32 	%f168, %f167, 0f41800000;
	sub.f32 	%f169, %f166, %f168;
	sub.f32 	%f170, %f207, %f92;
	mul.f32 	%f171, %f170, 0f41000000;
	sub.f32 	%f172, %f169, %f171;
	sub.f32 	%f173, %f208, %f92;
	mul.f32 	%f174, %f173, 0f40800000;
	sub.f32 	%f175, %f172, %f174;
	sub.f32 	%f176, %f209, %f92;
	add.f32 	%f177, %f176, %f176;
	sub.f32 	%f178, %f175, %f177;
	sub.f32 	%f179, %f210, %f92;
	sub.f32 	%f180, %f178, %f179;
	mad.lo.s32 	%r264, %r122, %r2, %r3;
	cvt.u64.u32 	%rd40, %r264;
	mad.lo.s32 	%r265, %r4, %r1, %r5;
	cvt.s64.s32 	%rd41, %r265;
	add.s64 	%rd42, %rd41, %rd40;
	cvta.to.global.u64 	%rd43, %rd46;
	shl.b64 	%rd44, %rd42, 2;
	add.s64 	%rd45, %rd43, %rd44;
	st.global.f32 	[%rd45], %f180;
$L__BB27_8:
	ret;

}
	// .globl	_Z16xnor_6_6bit_gemmPjS_S_S_S_S_S_S_S_S_S_S_Pfiii
.visible .entry _Z16xnor_6_6bit_gemmPjS_S_S_S_S_S_S_S_S_S_S_Pfiii(
	.param .u64 .ptr .align 1 _Z16xnor_6_6bit_gemmPjS_S_S_S_S_S_S_S_S_S_S_Pfiii_param_0,
	.param .u64 .ptr .align 1 _Z16xnor_6_6bit_gemmPjS_S_S_S_S_S_S_S_S_S_S_Pfiii_param_1,
	.param .u64 .ptr .align 1 _Z16xnor_6_6bit_gemmPjS_S_S_S_S_S_S_S_S_S_S_Pfiii_param_2,
	.param .u64 .ptr .align 1 _Z16xnor_6_6bit_gemmPjS_S_S_S_S_S_S_S_S_S_S_Pfiii_param_3,
	.param .u64 .ptr .align 1 _Z16xnor_6_6bit_gemmPjS_S_S_S_S_S_S_S_S_S_S_Pfiii_param_4,
	.param .u64 .ptr .align 1 _Z16xnor_6_6bit_gemmPjS_S_S_S_S_S_S_S_S_S_S_Pfiii_param_5,
	.param .u64 .ptr .align 1 _Z16xnor_6_6bit_gemmPjS_S_S_S_S_S_S_S_S_S_S_Pfiii_param_6,
	.param .u64 .ptr .align 1 _Z16xnor_6_6bit_gemmPjS_S_S_S_S_S_S_S_S_S_S_Pfiii_param_7,
	.param .u64 .ptr .align 1 _Z16xnor_6_6bit_gemmPjS_S_S_S_S_S_S_S_S_S_S_Pfiii_param_8,
	.param .u64 .ptr .align 1 _Z16xnor_6_6bit_gemmPjS_S_S_S_S_S_S_S_S_S_S_Pfiii_param_9,
	.param .u64 .ptr .align 1 _Z16xnor_6_6bit_gemmPjS_S_S_S_S_S_S_S_S_S_S_Pfiii_param_10,
	.param .u64 .ptr .align 1 _Z16xnor_6_6bit_gemmPjS_S_S_S_S_S_S_S_S_S_S_Pfiii_param_11,
	.param .u64 .ptr .align 1 _Z16xnor_6_6bit_gemmPjS_S_S_S_S_S_S_S_S_S_S_Pfiii_param_12,
	.param .u32 _Z16xnor_6_6bit_gemmPjS_S_S_S_S_S_S_S_S_S_S_Pfiii_param_13,
	.param .u32 _Z16xnor_6_6bit_gemmPjS_S_S_S_S_S_S_S_S_S_S_Pfiii_param_14,
	.param .u32 _Z16xnor_6_6bit_gemmPjS_S_S_S_S_S_S_S_S_S_S_Pfiii_param_15
)
{
	.reg .pred 	%p<7>;
	.reg .b32 	%r<386>;
	.reg .b32 	%f<253>;
	.reg .b64 	%rd<62>;
	// demoted variable
	.shared .align 4 .b8 _ZZ16xnor_6_6bit_gemmPjS_S_S_S_S_S_S_S_S_S_S_PfiiiE4A_as[1024];
	// demoted variable
	.shared .align 4 .b8 _ZZ16xnor_6_6bit_gemmPjS_S_S_S_S_S_S_S_S_S_S_PfiiiE4A_bs[1024];
	// demoted variable
	.shared .align 4 .b8 _ZZ16xnor_6_6bit_gemmPjS_S_S_S_S_S_S_S_S_S_S_PfiiiE4A_cs[1024];
	// demoted variable
	.shared .align 4 .b8 _ZZ16xnor_6_6bit_gemmPjS_S_S_S_S_S_S_S_S_S_S_PfiiiE4A_ds[1024];
	// demoted variable
	.shared .align 4 .b8 _ZZ16xnor_6_6bit_gemmPjS_S_S_S_S_S_S_S_S_S_S_PfiiiE4A_es[1024];
	// demoted variable
	.shared .align 4 .b8 _ZZ16xnor_6_6bit_gemmPjS_S_S_S_S_S_S_S_S_S_S_PfiiiE4A_fs[1024];
	// demoted variable
	.shared .align 4 .b8 _ZZ16xnor_6_6bit_gemmPjS_S_S_S_S_S_S_S_S_S_S_PfiiiE4B_as[1024];
	// demoted variable
	.shared .align 4 .b8 _ZZ16xnor_6_6bit_gemmPjS_S_S_S_S_S_S_S_S_S_S_PfiiiE4B_bs[1024];
	// demoted variable
	.shared .align 4 .b8 _ZZ16xnor_6_6bit_gemmPjS_S_S_S_S_S_S_S_S_S_S_PfiiiE4B_cs[1024];
	// demoted variable
	.shared .align 4 .b8 _ZZ16xnor_6_6bit_gemmPjS_S_S_S_S_S_S_S_S_S_S_PfiiiE4B_ds[1024];
	// demoted variable
	.shared .align 4 .b8 _ZZ16xnor_6_6bit_gemmPjS_S_S_S_S_S_S_S_S_S_S_PfiiiE4B_es[1024];
	// demoted variable
	.shared .align 4 .b8 _ZZ16xnor_6_6bit_gemmPjS_S_S_S_S_S_S_S_S_S_S_PfiiiE4B_fs[1024];
	ld.param.u32 	%r142, [_Z16xnor_6_6bit_gemmPjS_S_S_S_S_S_S_S_S_S_S_Pfiii_param_14];
	ld.param.u32 	%r143, [_Z16xnor_6_6bit_gemmPjS_S_S_S_S_S_S_S_S_S_S_Pfiii_param_15];
	mov.u32 	%r1, %ctaid.y;
	mov.u32 	%r144, %ctaid.x;
	mov.u32 	%r2, %tid.y;
	mov.u32 	%r3, %tid.x;
	shl.b32 	%r4, %r143, 4;
	shl.b32 	%r5, %r144, 4;
	setp.lt.s32 	%p1, %r142, 16;
	mov.f32 	%f217, 0f00000000;
	mov.f32 	%f218, %f217;
	mov.f32 	%f219, %f217;
	mov.f32 	%f220, %f217;
	mov.f32 	%f221, %f217;
	mov.f32 	%f222, %f217;
	mov.f32 	%f223, %f217;
	mov.f32 	%f224, %f217;
	mov.f32 	%f225, %f217;
	mov.f32 	%f226, %f217;
	mov.f32 	%f227, %f217;
	mov.f32 	%f228, %f217;
	mov.f32 	%f229, %f217;
	mov.f32 	%f230, %f217;
	mov.f32 	%f231, %f217;
	mov.f32 	%f232, %f217;
	mov.f32 	%f233, %f217;
	mov.f32 	%f234, %f217;
	mov.f32 	%f235, %f217;
	mov.f32 	%f236, %f217;
	mov.f32 	%f237, %f217;
	mov.f32 	%f238, %f217;
	mov.f32 	%f239, %f217;
	mov.f32 	%f240, %f217;
	mov.f32 	%f241, %f217;
	mov.f32 	%f242, %f217;
	mov.f32 	%f243, %f217;
	mov.f32 	%f244, %f217;
	mov.f32 	%f245, %f217;
	mov.f32 	%f246, %f217;
	mov.f32 	%f247, %f217;
	mov.f32 	%f248, %f217;
	mov.f32 	%f249, %f217;
	mov.f32 	%f250, %f217;
	mov.f32 	%f251, %f217;
	mov.f32 	%f252, %f217;
	@%p1 bra 	$L__BB28_6;
	ld.param.u64 	%rd57, [_Z16xnor_6_6bit_gemmPjS_S_S_S_S_S_S_S_S_S_S_Pfiii_param_8];
	ld.param.u64 	%rd56, [_Z16xnor_6_6bit_gemmPjS_S_S_S_S_S_S_S_S_S_S_Pfiii_param_7];
	ld.param.u64 	%rd55, [_Z16xnor_6_6bit_gemmPjS_S_S_S_S_S_S_S_S_S_S_Pfiii_param_6];
	ld.param.u64 	%rd54, [_Z16xnor_6_6bit_gemmPjS_S_S_S_S_S_S_S_S_S_S_Pfiii_param_5];
	mul.lo.s32 	%r146, %r1, %r142;
	shl.b32 	%r147, %r146, 4;
	mad.lo.s32 	%r148, %r142, %r2, %r3;
	add.s32 	%r6, %r147, %r148;
	shl.b32 	%r149, %r2, 6;
	mov.u32 	%r150, _ZZ16xnor_6_6bit_gemmPjS_S_S_S_S_S_S_S_S_S_S_PfiiiE4A_as;
	add.s32 	%r7, %r150, %r149;
	mov.u32 	%r151, _ZZ16xnor_6_6bit_gemmPjS_S_S_S_S_S_S_S_S_S_S_PfiiiE4A_bs;
	add.s32 	%r8, %r151, %r149;
	mov.u32 	%r152, _ZZ16xnor_6_6bit_gemmPjS_S_S_S_S_S_S_S_S_S_S_PfiiiE4A_cs;
	add.s32 	%r9, %r152, %r149;
	mov.u32 	%r153, _ZZ16xnor_6_6bit_gemmPjS_S_S_S_S_S_S_S_S_S_S_PfiiiE4A_ds;
	add.s32 	%r10, %r153, %r149;
	mov.u32 	%r154, _ZZ16xnor_6_6bit_gemmPjS_S_S_S_S_S_S_S_S_S_S_PfiiiE4A_es;
	add.s32 	%r11, %r154, %r149;
	mov.u32 	%r155, _ZZ16xnor_6_6bit_gemmPjS_S_S_S_S_S_S_S_S_S_S_PfiiiE4A_fs;
	add.s32 	%r12, %r155, %r149;
	mad.lo.s32 	%r156, %r143, %r2, %r3;
	cvt.s64.s32 	%rd1, %r156;
	shr.s32 	%r157, %r142, 31;
	shr.u32 	%r158, %r157, 28;
	add.s32 	%r159, %r142, %r158;
	shr.s32 	%r13, %r159, 4;
	cvta.to.global.u64 	%rd2, %rd54;
	cvta.to.global.u64 	%rd3, %rd55;
	cvta.to.global.u64 	%rd4, %rd56;
	cvta.to.global.u64 	%rd5, %rd57;
	mov.b32 	%r305, 0;
	mov.u32 	%r350, %r305;
	mov.u32 	%r351, %r305;
	mov.u32 	%r352, %r305;
	mov.u32 	%r353, %r305;
	mov.u32 	%r354, %r305;
	mov.u32 	%r355, %r305;
	mov.u32 	%r356, %r305;
	mov.u32 	%r357, %r305;
	mov.u32 	%r358, %r305;
	mov.u32 	%r359, %r305;
	mov.u32 	%r360, %r305;
	mov.u32 	%r361, %r305;
	mov.u32 	%r362, %r305;
	mov.u32 	%r363, %r305;
	mov.u32 	%r364, %r305;
	mov.u32 	%r365, %r305;
	mov.u32 	%r366, %r305;
	mov.u32 	%r367, %r305;
	mov.u32 	%r368, %r305;
	mov.u32 	%r369, %r305;
	mov.u32 	%r370, %r305;
	mov.u32 	%r371, %r305;
	mov.u32 	%r372, %r305;
	mov.u32 	%r373, %r305;
	mov.u32 	%r374, %r305;
	mov.u32 	%r375, %r305;
	mov.u32 	%r376, %r305;
	mov.u32 	%r377, %r305;
	mov.u32 	%r378, %r305;
	mov.u32 	%r379, %r305;
	mov.u32 	%r380, %r305;
	mov.u32 	%r381, %r305;
	mov.u32 	%r382, %r305;
	mov.u32 	%r383, %r305;
	mov.u32 	%r384, %r305;
	mov.u32 	%r385, %r305;
$L__BB28_2:
	ld.param.u64 	%rd60, [_Z16xnor_6_6bit_gemmPjS_S_S_S_S_S_S_S_S_S_S_Pfiii_param_11];
	ld.param.u64 	%rd59, [_Z16xnor_6_6bit_gemmPjS_S_S_S_S_S_S_S_S_S_S_Pfiii_param_10];
	ld.param.u64 	%rd58, [_Z16xnor_6_6bit_gemmPjS_S_S_S_S_S_S_S_S_S_S_Pfiii_param_9];
	ld.param.u64 	%rd53, [_Z16xnor_6_6bit_gemmPjS_S_S_S_S_S_S_S_S_S_S_Pfiii_param_4];
	ld.param.u64 	%rd52, [_Z16xnor_6_6bit_gemmPjS_S_S_S_S_S_S_S_S_S_S_Pfiii_param_3];
	ld.param.u64 	%rd51, [_Z16xnor_6_6bit_gemmPjS_S_S_S_S_S_S_S_S_S_S_Pfiii_param_2];
	ld.param.u64 	%rd50, [_Z16xnor_6_6bit_gemmPjS_S_S_S_S_S_S_S_S_S_S_Pfiii_param_1];
	ld.param.u64 	%rd49, [_Z16xnor_6_6bit_gemmPjS_S_S_S_S_S_S_S_S_S_S_Pfiii_param_0];
	shl.b32 	%r348, %r3, 2;
	shl.b32 	%r161, %r305, 4;
	mad.lo.s32 	%r162, %r305, %r4, %r5;
	cvt.s64.s32 	%rd19, %r162;
	add.s32 	%r163, %r161, %r6;
	cvta.to.global.u64 	%rd20, %rd49;
	mul.wide.u32 	%rd21, %r163, 4;
	add.s64 	%rd22, %rd20, %rd21;
	ld.global.u32 	%r164, [%rd22];
	add.s32 	%r165, %r7, %r348;
	st.shared.u32 	[%r165], %r164;
	cvta.to.global.u64 	%rd23, %rd50;
	add.s64 	%rd24, %rd23, %rd21;
	ld.global.u32 	%r166, [%rd24];
	add.s32 	%r167, %r8, %r348;
	st.shared.u32 	[%r167], %r166;
	cvta.to.global.u64 	%rd25, %rd51;
	add.s64 	%rd26, %rd25, %rd21;
	ld.global.u32 	%r168, [%rd26];
	add.s32 	%r169, %r9, %r348;
	st.shared.u32 	[%r169], %r168;
	cvta.to.global.u64 	%rd27, %rd52;
	add.s64 	%rd28, %rd27, %rd21;
	ld.global.u32 	%r170, [%rd28];
	add.s32 	%r171, %r10, %r348;
	st.shared.u32 	[%r171], %r170;
	cvta.to.global.u64 	%rd29, %rd53;
	add.s64 	%rd30, %rd29, %rd21;
	ld.global.u32 	%r172, [%rd30];
	add.s32 	%r173, %r11, %r348;
	st.shared.u32 	[%r173], %r172;
	add.s64 	%rd31, %rd2, %rd21;
	ld.global.u32 	%r174, [%rd31];
	add.s32 	%r175, %r12, %r348;
	st.shared.u32 	[%r175], %r174;
	add.s64 	%rd32, %rd19, %rd1;
	shl.b64 	%rd33, %rd32, 2;
	add.s64 	%rd34, %rd3, %rd33;
	ld.global.u32 	%r176, [%rd34];
	shl.b32 	%r177, %r2, 6;
	mov.u32 	%r178, _ZZ16xnor_6_6bit_gemmPjS_S_S_S_S_S_S_S_S_S_S_PfiiiE4B_as;
	add.s32 	%r179, %r178, %r177;
	add.s32 	%r180, %r179, %r348;
	st.shared.u32 	[%r180], %r176;
	add.s64 	%rd35, %rd4, %rd33;
	ld.global.u32 	%r181, [%rd35];
	mov.u32 	%r182, _ZZ16xnor_6_6bit_gemmPjS_S_S_S_S_S_S_S_S_S_S_PfiiiE4B_bs;
	add.s32 	%r183, %r182, %r177;
	add.s32 	%r184, %r183, %r348;
	st.shared.u32 	[%r184], %r181;
	add.s64 	%rd36, %rd5, %rd33;
	ld.global.u32 	%r185, [%rd36];
	mov.u32 	%r186, _ZZ16xnor_6_6bit_gemmPjS_S_S_S_S_S_S_S_S_S_S_PfiiiE4B_cs;
	add.s32 	%r187, %r186, %r177;
	add.s32 	%r188, %r187, %r348;
	st.shared.u32 	[%r188], %r185;
	cvta.to.global.u64 	%rd37, %rd58;
	add.s64 	%rd38, %rd37, %rd33;
	ld.global.u32 	%r189, [%rd38];
	mov.u32 	%r190, _ZZ16xnor_6_6bit_gemmPjS_S_S_S_S_S_S_S_S_S_S_PfiiiE4B_ds;
	add.s32 	%r191, %r190, %r177;
	add.s32 	%r192, %r191, %r348;
	st.shared.u32 	[%r192], %r189;
	cvta.to.global.u64 	%rd39, %rd59;
	add.s64 	%rd40, %rd39, %rd33;
	ld.global.u32 	%r193, [%rd40];
	mov.u32 	%r194, _ZZ16xnor_6_6bit_gemmPjS_S_S_S_S_S_S_S_S_S_S_PfiiiE4B_es;
	add.s32 	%r195, %r194, %r177;
	add.s32 	%r196, %r195, %r348;
	st.shared.u32 	[%r196], %r193;
	cvta.to.global.u64 	%rd41, %rd60;
	add.s64 	%rd42, %rd41, %rd33;
	ld.global.u32 	%r197, [%rd42];
	mov.u32 	%r198, _ZZ16xnor_6_6bit_gemmPjS_S_S_S_S_S_S_S_S_S_S_PfiiiE4B_fs;
	add.s32 	%r199, %r198, %r177;
	add.s32 	%r200, %r199, %r348;
	st.shared.u32 	[%r200], %r197;
	bar.sync 	0;
	mov.b32 	%r349, 0;
	mov.u32 	%r342, %r7;
	mov.u32 	%r343, %r8;
	mov.u32 	%r344, %r9;
	mov.u32 	%r345, %r10;
	mov.u32 	%r346, %r11;
	mov.u32 	%r347, %r12;
$L__BB28_3:
	ld.shared.u32 	%r201, [%r342];
	add.s32 	%r203, %r178, %r348;
	ld.shared.u32 	%r204, [%r203];
	xor.b32  	%r205, %r204, %r201;
	popc.b32 	%r206, %r205;
	add.s32 	%r369, %r206, %r369;
	mov.u32 	%r207, _ZZ16xnor_6_6bit_gemmPjS_S_S_S_S_S_S_S_S_S_S_PfiiiE4B_bs;
	add.s32 	%r208, %r207, %r348;
	ld.shared.u32 	%r209, [%r208];
	xor.b32  	%r210, %r209, %r201;
	popc.b32 	%r211, %r210;
	add.s32 	%r370, %r211, %r370;
	mov.u32 	%r212, _ZZ16xnor_6_6bit_gemmPjS_S_S_S_S_S_S_S_S_S_S_PfiiiE4B_cs;
	add.s32 	%r213, %r212, %r348;
	ld.shared.u32 	%r214, [%r213];
	xor.b32  	%r215, %r214, %r201;
	popc.b32 	%r216, %r215;
	add.s32 	%r371, %r216, %r371;
	mov.u32 	%r217, _ZZ16xnor_6_6bit_gemmPjS_S_S_S_S_S_S_S_S_S_S_PfiiiE4B_ds;
	add.s32 	%r218, %r217, %r348;
	ld.shared.u32 	%r219, [%r218];
	xor.b32  	%r220, %r219, %r201;
	popc.b32 	%r221, %r220;
	add.s32 	%r372, %r221, %r372;
	mov.u32 	%r222, _ZZ16xnor_6_6bit_gemmPjS_S_S_S_S_S_S_S_S_S_S_PfiiiE4B_es;
	add.s32 	%r223, %r222, %r348;
	ld.shared.u32 	%r224, [%r223];
	xor.b32  	%r225, %r224, %r201;
	popc.b32 	%r226, %r225;
	add.s32 	%r373, %r226, %r373;
	mov.u32 	%r227, _ZZ16xnor_6_6bit_gemmPjS_S_S_S_S_S_S_S_S_S_S_PfiiiE4B_fs;
	add.s32 	%r228, %r227, %r348;
	ld.shared.u32 	%r229, [%r228];
	xor.b32  	%r230, %r229, %r201;
	popc.b32 	%r231, %r230;
	add.s32 	%r374, %r231, %r374;
	ld.shared.u32 	%r232, [%r343];
	xor.b32  	%r233, %r204, %r232;
	popc.b32 	%r234, %r233;
	add.s32 	%r375, %r234, %r375;
	xor.b32  	%r235, %r209, %r232;
	popc.b32 	%r236, %r235;
	add.s32 	%r376, %r236, %r376;
	xor.b32  	%r237, %r214, %r232;
	popc.b32 	%r238, %r237;
	add.s32 	%r377, %r238, %r377;
	xor.b32  	%r239, %r219, %r232;
	popc.b32 	%r240, %r239;
	add.s32 	%r378, %r240, %r378;
	xor.b32  	%r241, %r224, %r232;
	popc.b32 	%r242, %r241;
	add.s32 	%r379, %r242, %r379;
	xor.b32  	%r243, %r229, %r232;
	popc.b32 	%r244, %r243;
	add.s32 	%r380, %r244, %r380;
	ld.shared.u32 	%r245, [%r344];
	xor.b32  	%r246, %r204, %r245;
	popc.b32 	%r247, %r246;
	add.s32 	%r381, %r247, %r381;
	xor.b32  	%r248, %r209, %r245;
	popc.b32 	%r249, %r248;
	add.s32 	%r382, %r249, %r382;
	xor.b32  	%r250, %r214, %r245;
	popc.b32 	%r251, %r250;
	add.s32 	%r383, %r251, %r383;
	xor.b32  	%r252, %r219, %r245;
	popc.b32 	%r253, %r252;
	add.s32 	%r384, %r253, %r384;
	xor.b32  	%r254, %r224, %r245;
	popc.b32 	%r255, %r254;
	add.s32 	%r385, %r255, %r385;
	xor.b32  	%r256, %r229, %r245;
	popc.b32 	%r257, %r256;
	add.s32 	%r368, %r257, %r368;
	ld.shared.u32 	%r258, [%r345];
	xor.b32  	%r259, %r204, %r258;
	popc.b32 	%r260, %r259;
	add.s32 	%r367, %r260, %r367;
	xor.b32  	%r261, %r209, %r258;
	popc.b32 	%r262, %r261;
	add.s32 	%r366, %r262, %r366;
	xor.b32  	%r263, %r214, %r258;
	popc.b32 	%r264, %r263;
	add.s32 	%r365, %r264, %r365;
	xor.b32  	%r265, %r219, %r258;
	popc.b32 	%r266, %r265;
	add.s32 	%r364, %r266, %r364;
	xor.b32  	%r267, %r224, %r258;
	popc.b32 	%r268, %r267;
	add.s32 	%r363, %r268, %r363;
	xor.b32  	%r269, %r229, %r258;
	popc.b32 	%r270, %r269;
	add.s32 	%r362, %r270, %r362;
	ld.shared.u32 	%r271, [%r346];
	xor.b32  	%r272, %r204, %r271;
	popc.b32 	%r273, %r272;
	add.s32 	%r361, %r273, %r361;
	xor.b32  	%r274, %r209, %r271;
	popc.b32 	%r275, %r274;
	add.s32 	%r360, %r275, %r360;
	xor.b32  	%r276, %r214, %r271;
	popc.b32 	%r277, %r276;
	add.s32 	%r359, %r277, %r359;
	xor.b32  	%r278, %r219, %r271;
	popc.b32 	%r279, %r278;
	add.s32 	%r358, %r279, %r358;
	xor.b32  	%r280, %r224, %r271;
	popc.b32 	%r281, %r280;
	add.s32 	%r357, %r281, %r357;
	xor.b32  	%r282, %r229, %r271;
	popc.b32 	%r283, %r282;
	add.s32 	%r356, %r283, %r356;
	ld.shared.u32 	%r284, [%r347];
	xor.b32  	%r285, %r204, %r284;
	popc.b32 	%r286, %r285;
	add.s32 	%r355, %r286, %r355;
	xor.b32  	%r287, %r209, %r284;
	popc.b32 	%r288, %r287;
	add.s32 	%r354, %r288, %r354;
	xor.b32  	%r289, %r214, %r284;
	popc.b32 	%r290, %r289;
	add.s32 	%r353, %r290, %r353;
	xor.b32  	%r291, %r219, %r284;
	popc.b32 	%r292, %r291;
	add.s32 	%r352, %r292, %r352;
	xor.b32  	%r293, %r224, %r284;
	popc.b32 	%r294, %r293;
	add.s32 	%r351, %r294, %r351;
	xor.b32  	%r295, %r229, %r284;
	popc.b32 	%r296, %r295;
	add.s32 	%r350, %r296, %r350;
	add.s32 	%r349, %r349, 1;
	add.s32 	%r348, %r348, 64;
	add.s32 	%r347, %r347, 4;
	add.s32 	%r346, %r346, 4;
	add.s32 	%r345, %r345, 4;
	add.s32 	%r344, %r344, 4;
	add.s32 	%r343, %r343, 4;
	add.s32 	%r342, %r342, 4;
	setp.ne.s32 	%p2, %r349, 16;
	@%p2 bra 	$L__BB28_3;
	bar.sync 	0;
	add.s32 	%r305, %r305, 1;
	setp.ne.s32 	%p3, %r305, %r13;
	@%p3 bra 	$L__BB28_2;
	cvt.rn.f32.u32 	%f74, %r369;
	add.f32 	%f233, %f74, %f74;
	cvt.rn.f32.u32 	%f75, %r370;
	add.f32 	%f232, %f75, %f75;
	cvt.rn.f32.u32 	%f76, %r371;
	add.f32 	%f231, %f76, %f76;
	cvt.rn.f32.u32 	%f77, %r372;
	add.f32 	%f230, %f77, %f77;
	cvt.rn.f32.u32 	%f78, %r373;
	add.f32 	%f229, %f78, %f78;
	cvt.rn.f32.u32 	%f79, %r374;
	add.f32 	%f228, %f79, %f79;
	cvt.rn.f32.u32 	%f80, %r375;
	add.f32 	%f227, %f80, %f80;
	cvt.rn.f32.u32 	%f81, %r376;
	add.f32 	%f226, %f81, %f81;
	cvt.rn.f32.u32 	%f82, %r377;
	add.f32 	%f225, %f82, %f82;
	cvt.rn.f32.u32 	%f83, %r378;
	add.f32 	%f224, %f83, %f83;
	cvt.rn.f32.u32 	%f84, %r379;
	add.f32 	%f223, %f84, %f84;
	cvt.rn.f32.u32 	%f85, %r380;
	add.f32 	%f222, %f85, %f85;
	cvt.rn.f32.u32 	%f86, %r381;
	add.f32 	%f221, %f86, %f86;
	cvt.rn.f32.u32 	%f87, %r382;
	add.f32 	%f220, %f87, %f87;
	cvt.rn.f32.u32 	%f88, %r383;
	add.f32 	%f219, %f88, %f88;
	cvt.rn.f32.u32 	%f89, %r384;
	add.f32 	%f218, %f89, %f89;
	cvt.rn.f32.u32 	%f90, %r385;
	add.f32 	%f217, %f90, %f90;
	cvt.rn.f32.u32 	%f91, %r368;
	add.f32 	%f234, %f91, %f91;
	cvt.rn.f32.u32 	%f92, %r367;
	add.f32 	%f235, %f92, %f92;
	cvt.rn.f32.u32 	%f93, %r366;
	add.f32 	%f236, %f93, %f93;
	cvt.rn.f32.u32 	%f94, %r365;
	add.f32 	%f237, %f94, %f94;
	cvt.rn.f32.u32 	%f95, %r364;
	add.f32 	%f238, %f95, %f95;
	cvt.rn.f32.u32 	%f96, %r363;
	add.f32 	%f239, %f96, %f96;
	cvt.rn.f32.u32 	%f97, %r362;
	add.f32 	%f240, %f97, %f97;
	cvt.rn.f32.u32 	%f98, %r361;
	add.f32 	%f241, %f98, %f98;
	cvt.rn.f32.u32 	%f99, %r360;
	add.f32 	%f242, %f99, %f99;
	cvt.rn.f32.u32 	%f100, %r359;
	add.f32 	%f243, %f100, %f100;
	cvt.rn.f32.u32 	%f101, %r358;
	add.f32 	%f244, %f101, %f101;
	cvt.rn.f32.u32 	%f102, %r357;
	add.f32 	%f245, %f102, %f102;
	cvt.rn.f32.u32 	%f103, %r356;
	add.f32 	%f246, %f103, %f103;
	cvt.rn.f32.u32 	%f104, %r355;
	add.f32 	%f247, %f104, %f104;
	cvt.rn.f32.u32 	%f105, %r354;
	add.f32 	%f248, %f105, %f105;
	cvt.rn.f32.u32 	%f106, %r353;
	add.f32 	%f249, %f106, %f106;
	cvt.rn.f32.u32 	%f107, %r352;
	add.f32 	%f250, %f107, %f107;
	cvt.rn.f32.u32 	%f108, %r351;
	add.f32 	%f251, %f108, %f108;
	cvt.rn.f32.u32 	%f109, %r350;
	add.f32 	%f252, %f109, %f109;
$L__BB28_6:
	ld.param.u32 	%r304, [_Z16xnor_6_6bit_gemmPjS_S_S_S_S_S_S_S_S_S_S_Pfiii_param_13];
	add.s32 	%r297, %r5, %r3;
	setp.ge.s32 	%p4, %r297, %r143;
	shl.b32 	%r298, %r1, 4;
	add.s32 	%r299, %r298, %r2;
	setp.ge.s32 	%p5, %r299, %r304;
	or.pred  	%p6, %p4, %p5;
	@%p6 bra 	$L__BB28_8;
	ld.param.u64 	%rd61, [_Z16xnor_6_6bit_gemmPjS_S_S_S_S_S_S_S_S_S_S_Pfiii_param_12];
	shl.b32 	%r301, %r142, 5;
	cvt.rn.f32.s32 	%f110, %r301;
	sub.f32 	%f111, %f233, %f110;
	mul.f32 	%f112, %f111, 0fC4800000;
	sub.f32 	%f113, %f232, %f110;
	mul.f32 	%f114, %f113, 0f44000000;
	sub.f32 	%f115, %f112, %f114;
	sub.f32 	%f116, %f231, %f110;
	mul.f32 	%f117, %f116, 0f43800000;
	sub.f32 	%f118, %f115, %f117;
	sub.f32 	%f119, %f230, %f110;
	mul.f32 	%f120, %f119, 0f43000000;
	sub.f32 	%f121, %f118, %f120;
	sub.f32 	%f122, %f229, %f110;
	mul.f32 	%f123, %f122, 0f42800000;
	sub.f32 	%f124, %f121, %f123;
	sub.f32 	%f125, %f228, %f110;
	mul.f32 	%f126, %f125, 0f42000000;
	sub.f32 	%f127, %f124, %f126;
	sub.f32 	%f128, %f227, %f110;
	mul.f32 	%f129, %f128, 0f44000000;
	sub.f32 	%f130, %f127, %f129;
	sub.f32 	%f131, %f226, %f110;
	mul.f32 	%f132, %f131, 0f43800000;
	sub.f32 	%f133, %f130, %f132;
	sub.f32 	%f134, %f225, %f110;
	mul.f32 	%f135, %f134, 0f43000000;
	sub.f32 	%f136, %f133, %f135;
	sub.f32 	%f137, %f224, %f110;
	mul.f32 	%f138, %f137, 0f42800000;
	sub.f32 	%f139, %f136, %f138;
	sub.f32 	%f140, %f223, %f110;
	mul.f32 	%f141, %f140, 0f42000000;
	sub.f32 	%f142, %f139, %f141;
	sub.f32 	%f143, %f222, %f110;
	mul.f32 	%f144, %f143, 0f41800000;
	sub.f32 	%f145, %f142, %f144;
	sub.f32 	%f146, %f221, %f110;
	mul.f32 	%f147, %f146, 0f43800000;
	sub.f32 	%f148, %f145, %f147;
	sub.f32 	%f149, %f220, %f110;
	mul.f32 	%f150, %f149, 0f43000000;
	sub.f32 	%f151, %f148, %f150;
	sub.f32 	%f152, %f219, %f110;
	mul.f32 	%f153, %f152, 0f42800000;
	sub.f32 	%f154, %f151, %f153;
	sub.f32 	%f155, %f218, %f110;
	mul.f32 	%f156, %f155, 0f42000000;
	sub.f32 	%f157, %f154, %f156;
	sub.f32 	%f158, %f217, %f110;
	mul.f32 	%f159, %f158, 0f41800000;
	sub.f32 	%f160, %f157, %f159;
	sub.f32 	%f161, %f234, %f110;
	mul.f32 	%f162, %f161, 0f41000000;
	sub.f32 	%f163, %f160, %f162;
	sub.f32 	%f164, %f235, %f110;
	mul.f32 	%f165, %f164, 0f43000000;
	sub.f32 	%f166, %f163, %f165;
	sub.f32 	%f167, %f236, %f110;
	mul.f32 	%f168, %f167, 0f42800000;
	sub.f32 	%f169, %f166, %f168;
	sub.f32 	%f170, %f237, %f110;
	mul.f32 	%f171, %f170, 0f42000000;
	sub.f32 	%f172, %f169, %f171;
	sub.f32 	%f173, %f238, %f110;
	mul.f32 	%f174, %f173, 0f41800000;
	sub.f32 	%f175, %f172, %f174;
	sub.f32 	%f176, %f239, %f110;
	mul.f32 	%f177, %f176, 0f41000000;
	sub.f32 	%f178, %f175, %f177;
	sub.f32 	%f179, %f240, %f110;
	mul.f32 	%f180, %f179, 0f40800000;
	sub.f32 	%f181, %f178, %f180;
	sub.f32 	%f182, %f241, %f110;
	mul.f32 	%f183, %f182, 0f42800000;
	sub.f32 	%f184, %f181, %f183;
	sub.f32 	%f185, %f242, %f110;
	mul.f32 	%f186, %f185, 0f42000000;
	sub.f32 	%f187, %f184, %f186;
	sub.f32 	%f188, %f243, %f110;
	mul.f32 	%f189, %f188, 0f41800000;
	sub.f32 	%f190, %f187, %f189;
	sub.f32 	%f191, %f244, %f110;
	mul.f32 	%f192, %f191, 0f41000000;
	sub.f32 	%f193, %f190, %f192;
	sub.f32 	%f194, %f245, %f110;
	mul.f32 	%f195, %f194, 0f40800000;
	sub.f32 	%f196, %f193, %f195;
	sub.f32 	%f197, %f246, %f110;
	add.f32 	%f198, %f197, %f197;
	sub.f32 	%f199, %f196, %f198;
	sub.f32 	%f200, %f247, %f110;
	mul.f32 	%f201, %f200, 0f42000000;
	sub.f32 	%f202, %f199, %f201;
	sub.f32 	%f203, %f248, %f110;
	mul.f32 	%f204, %f203, 0f41800000;
	sub.f32 	%f205, %f202, %f204;
	sub.f32 	%f206, %f249, %f110;
	mul.f32 	%f207, %f206, 0f41000000;
	sub.f32 	%f208, %f205, %f207;
	sub.f32 	%f209, %f250, %f110;
	mul.f32 	%f210, %f209, 0f40800000;
	sub.f32 	%f211, %f208, %f210;
	sub.f32 	%f212, %f251, %f110;
	add.f32 	%f213, %f212, %f212;
	sub.f32 	%f214, %f211, %f213;
	sub.f32 	%f215, %f252, %f110;
	sub.f32 	%f216, %f214, %f215;
	mad.lo.s32 	%r302, %r143, %r2, %r3;
	cvt.u64.u32 	%rd43, %r302;
	mad.lo.s32 	%r303, %r4, %r1, %r5;
	cvt.s64.s32 	%rd44, %r303;
	add.s64 	%rd45, %rd44, %rd43;
	cvta.to.global.u64 	%rd46, %rd61;
	shl.b64 	%rd47, %rd45, 2;
	add.s64 	%rd48, %rd46, %rd47;
	st.global.f32 	[%rd48], %f216;
$L__BB28_8:
	ret;

}


// ===== COMPILED SASS (sm_100) =====

	.target	sm_100

	.elftype	@"ET_EXEC"


//--------------------- .note.nv.tkinfo           --------------------------
	.section	.note.nv.tkinfo,"",@"SHT_NOTE"
	.sectionflags	@"SHF_NOTE_NV_TKINFO"
	.tkinfo
        /*0018*/ 	.word	0x00000002
        /*0030*/ 	.string	""
        /*0030*/ 	.string	"ptxas"
        /*0030*/ 	.string	"Cuda compilation tools, release 13.0, V13.0.88"
        /*0030*/ 	.string	"Build cuda_13.0.r13.0/compiler.36424714_0"
        /*0030*/ 	.string	"-arch sm_100 -m 64 "



//--------------------- .note.nv.cuinfo           --------------------------
	.section	.note.nv.cuinfo,"",@"SHT_NOTE"
	.sectionflags	@"SHF_NOTE_NV_CUINFO"
        /*0018*/ 	.short	0x0002
        /*001a*/ 	.short	0x0064
        /*001c*/ 	.short	0x0082
	.zero		2


//--------------------- .nv.info                  --------------------------
	.section	.nv.info,"",@"SHT_CUDA_INFO"
	.align	4


	//----- nvinfo : EIATTR_REGCOUNT
	.align		4
        /*0000*/ 	.byte	0x04, 0x2f
        /*0002*/ 	.short	(.L_1 - .L_0)
	.align		4
.L_0:
        /*0004*/ 	.word	index@(_Z14prod_real_virtPfS_S_iii)
        /*0008*/ 	.word	0x00000014


	//----- nvinfo : EIATTR_FRAME_SIZE
	.align		4
.L_1:
        /*000c*/ 	.byte	0x04, 0x11
        /*000e*/ 	.short	(.L_3 - .L_2)
	.align		4
.L_2:
        /*0010*/ 	.word	index@(_Z14prod_real_virtPfS_S_iii)
        /*0014*/ 	.word	0x00000000


	//----- nvinfo : EIATTR_REGCOUNT
	.align		4
.L_3:
        /*0018*/ 	.byte	0x04, 0x2f
        /*001a*/ 	.short	(.L_5 - .L_4)
	.align		4
.L_4:
        /*001c*/ 	.word	index@(_Z19prod_real_virt_3bitPfS_S_S_iii)
        /*0020*/ 	.word	0x0000000e


	//----- nvinfo : EIATTR_FRAME_SIZE
	.align		4
.L_5:
        /*0024*/ 	.byte	0x04, 0x11
        /*0026*/ 	.short	(.L_7 - .L_6)
	.align		4
.L_6:
        /*0028*/ 	.word	index@(_Z19prod_real_virt_3bitPfS_S_S_iii)
        /*002c*/ 	.word	0x00000000


	//----- nvinfo : EIATTR_REGCOUNT
	.align		4
.L_7:
        /*0030*/ 	.byte	0x04, 0x2f
        /*0032*/ 	.short	(.L_9 - .L_8)
	.align		4
.L_8:
        /*0034*/ 	.word	index@(_Z19prod_real_virt_4bitPfS_S_S_S_iii)
        /*0038*/ 	.word	0x00000010


	//----- nvinfo : EIATTR_FRAME_SIZE
	.align		4
.L_9:
        /*003c*/ 	.byte	0x04, 0x11
        /*003e*/ 	.short	(.L_11 - .L_10)
	.align		4
.L_10:
        /*0040*/ 	.word	index@(_Z19prod_real_virt_4bitPfS_S_S_S_iii)
        /*0044*/ 	.word	0x00000000


	//----- nvinfo : EIATTR_REGCOUNT
	.align		4
.L_11:
        /*0048*/ 	.byte	0x04, 0x2f
        /*004a*/ 	.short	(.L_13 - .L_12)
	.align		4
.L_12:
        /*004c*/ 	.word	index@(_Z4gemmPfS_S_iii)
        /*0050*/ 	.word	0x00000020


	//----- nvinfo : EIATTR_FRAME_SIZE
	.align		4
.L_13:
        /*0054*/ 	.byte	0x04, 0x11
        /*0056*/ 	.short	(.L_15 - .L_14)
	.align		4
.L_14:
        /*0058*/ 	.word	index@(_Z4gemmPfS_S_iii)
        /*005c*/ 	.word	0x00000000


	//----- nvinfo : EIATTR_REGCOUNT
	.align		4
.L_15:
        /*0060*/ 	.byte	0x04, 0x2f
        /*0062*/ 	.short	(.L_17 - .L_16)
	.align		4
.L_16:
        /*0064*/ 	.word	index@(_Z13gemm_additionPfS_S_S_S_iii)
        /*0068*/ 	.word	0x00000010


	//----- nvinfo : EIATTR_FRAME_SIZE
	.align		4
.L_17:
        /*006c*/ 	.byte	0x04, 0x11
        /*006e*/ 	.short	(.L_19 - .L_18)
	.align		4
.L_18:
        /*0070*/ 	.word	index@(_Z13gemm_additionPfS_S_S_S_iii)
        /*0074*/ 	.word	0x00000000


	//----- nvinfo : EIATTR_REGCOUNT
	.align		4
.L_19:
        /*0078*/ 	.byte	0x04, 0x2f
        /*007a*/ 	.short	(.L_21 - .L_20)
	.align		4
.L_20:
        /*007c*/ 	.word	index@(_Z23concatenate_rows_kernelPfPji)
        /*0080*/ 	.word	0x0000001e


	//----- nvinfo : EIATTR_FRAME_SIZE
	.align		4
.L_21:
        /*0084*/ 	.byte	0x04, 0x11
        /*0086*/ 	.short	(.L_23 - .L_22)
	.align		4
.L_22:
        /*0088*/ 	.word	index@(_Z23concatenate_rows_kernelPfPji)
        /*008c*/ 	.word	0x00000000


	//----- nvinfo : EIATTR_REGCOUNT
	.align		4
.L_23:
        /*0090*/ 	.byte	0x04, 0x2f
        /*0092*/ 	.short	(.L_25 - .L_24)
	.align		4
.L_24:
        /*0094*/ 	.word	index@(_Z23concatenate_cols_kernelPfPjii)
        /*0098*/ 	.word	0x00000020


	//----- nvinfo : EIATTR_FRAME_SIZE
	.align		4
.L_25:
        /*009c*/ 	.byte	0x04, 0x11
        /*009e*/ 	.short	(.L_27 - .L_26)
	.align		4
.L_26:
        /*00a0*/ 	.word	index@(_Z23concatenate_cols_kernelPfPjii)
        /*00a4*/ 	.word	0x00000000


	//----- nvinfo : EIATTR_REGCOUNT
	.align		4
.L_27:
        /*00a8*/ 	.byte	0x04, 0x2f
        /*00aa*/ 	.short	(.L_29 - .L_28)
	.align		4
.L_28:
        /*00ac*/ 	.word	index@(_Z25deconcatenate_rows_kernelPjPfi)
        /*00b0*/ 	.word	0x0000001c


	//----- nvinfo : EIATTR_FRAME_SIZE
	.align		4
.L_29:
        /*00b4*/ 	.byte	0x04, 0x11
        /*00b6*/ 	.short	(.L_31 - .L_30)
	.align		4
.L_30:
        /*00b8*/ 	.word	index@(_Z25deconcatenate_rows_kernelPjPfi)
        /*00bc*/ 	.word	0x00000000


	//----- nvinfo : EIATTR_REGCOUNT
	.align		4
.L_31:
        /*00c0*/ 	.byte	0x04, 0x2f
        /*00c2*/ 	.short	(.L_33 - .L_32)
	.align		4
.L_32:
        /*00c4*/ 	.word	index@(_Z9xnor_gemmPjS_Pfiii)
        /*00c8*/ 	.word	0x00000020


	//----- nvinfo : EIATTR_FRAME_SIZE
	.align		4
.L_33:
        /*00cc*/ 	.byte	0x04, 0x11
        /*00ce*/ 	.short	(.L_35 - .L_34)
	.align		4
.L_34:
        /*00d0*/ 	.word	index@(_Z9xnor_gemmPjS_Pfiii)
        /*00d4*/ 	.word	0x00000000


	//----- nvinfo : EIATTR_REGCOUNT
	.align		4
.L_35:
        /*00d8*/ 	.byte	0x04, 0x2f
        /*00da*/ 	.short	(.L_37 - .L_36)
	.align		4
.L_36:
        /*00dc*/ 	.word	index@(_Z16xnor_2_1bit_gemmPjS_S_Pfiii)
        /*00e0*/ 	.word	0x00000020


	//----- nvinfo : EIATTR_FRAME_SIZE
	.align		4
.L_37:
        /*00e4*/ 	.byte	0x04, 0x11
        /*00e6*/ 	.short	(.L_39 - .L_38)
	.align		4
.L_38:
        /*00e8*/ 	.word	index@(_Z16xnor_2_1bit_gemmPjS_S_Pfiii)
        /*00ec*/ 	.word	0x00000000


	//----- nvinfo : EIATTR_REGCOUNT
	.align		4
.L_39:
        /*00f0*/ 	.byte	0x04, 0x2f
        /*00f2*/ 	.short	(.L_41 - .L_40)
	.align		4
.L_40:
        /*00f4*/ 	.word	index@(_Z13xnor_add_gemmPjS_S_S_Pfiii)
        /*00f8*/ 	.word	0x00000028


	//----- nvinfo : EIATTR_FRAME_SIZE
	.align		4
.L_41:
        /*00fc*/ 	.byte	0x04, 0x11
        /*00fe*/ 	.short	(.L_43 - .L_42)
	.align		4
.L_42:
        /*0100*/ 	.word	index@(_Z13xnor_add_gemmPjS_S_S_Pfiii)
        /*0104*/ 	.word	0x00000000


	//----- nvinfo : EIATTR_REGCOUNT
	.align		4
.L_43:
        /*0108*/ 	.byte	0x04, 0x2f
        /*010a*/ 	.short	(.L_45 - .L_44)
	.align		4
.L_44:
        /*010c*/ 	.word	index@(_Z16xnor_3_1bit_gemmPjS_S_S_Pfiii)
        /*0110*/ 	.word	0x00000020


	//----- nvinfo : EIATTR_FRAME_SIZE
	.align		4
.L_45:
        /*0114*/ 	.byte	0x04, 0x11
        /*0116*/ 	.short	(.L_47 - .L_46)
	.align		4
.L_46:
        /*0118*/ 	.word	index@(_Z16xnor_3_1bit_gemmPjS_S_S_Pfiii)
        /*011c*/ 	.word	0x00000000


	//----- nvinfo : EIATTR_REGCOUNT
	.align		4
.L_47:
        /*0120*/ 	.byte	0x04, 0x2f
        /*0122*/ 	.short	(.L_49 - .L_48)
	.align		4
.L_48:
        /*0124*/ 	.word	index@(_Z16xnor_3_2bit_gemmPjS_S_S_S_Pfiii)
        /*0128*/ 	.word	0x00000020


	//----- nvinfo : EIATTR_FRAME_SIZE
	.align		4
.L_49:
        /*012c*/ 	.byte	0x04, 0x11
        /*012e*/ 	.short	(.L_51 - .L_50)
	.align		4
.L_50:
        /*0130*/ 	.word	index@(_Z16xnor_3_2bit_gemmPjS_S_S_S_Pfiii)
        /*0134*/ 	.word	0x00000000


	//----- nvinfo : EIATTR_REGCOUNT
	.align		4
.L_51:
        /*0138*/ 	.byte	0x04, 0x2f
        /*013a*/ 	.short	(.L_53 - .L_52)
	.align		4
.L_52:
        /*013c*/ 	.word	index@(_Z16xnor_3_3bit_gemmPjS_S_S_S_S_Pfiii)
        /*0140*/ 	.word	0x00000028


	//----- nvinfo : EIATTR_FRAME_SIZE
	.align		4
.L_53:
        /*0144*/ 	.byte	0x04, 0x11
        /*0146*/ 	.short	(.L_55 - .L_54)
	.align		4
.L_54:
        /*0148*/ 	.word	index@(_Z16xnor_3_3bit_gemmPjS_S_S_S_S_Pfiii)
        /*014c*/ 	.word	0x00000000


	//----- nvinfo : EIATTR_REGCOUNT
	.align		4
.L_55:
        /*0150*/ 	.byte	0x04, 0x2f
        /*0152*/ 	.short	(.L_57 - .L_56)
	.align		4
.L_56:
        /*0154*/ 	.word	index@(_Z16xnor_4_1bit_gemmPjS_S_S_S_Pfiii)
        /*0158*/ 	.word	0x00000020


	//----- nvinfo : EIATTR_FRAME_SIZE
	.align		4
.L_57:
        /*015c*/ 	.byte	0x04, 0x11
        /*015e*/ 	.short	(.L_59 - .L_58)
	.align		4
.L_58:
        /*0160*/ 	.word	index@(_Z16xnor_4_1bit_gemmPjS_S_S_S_Pfiii)
        /*0164*/ 	.word	0x00000000


	//----- nvinfo : EIATTR_REGCOUNT
	.align		4
.L_59:
        /*0168*/ 	.byte	0x04, 0x2f
        /*016a*/ 	.short	(.L_61 - .L_60)
	.align		4
.L_60:
        /*016c*/ 	.word	index@(_Z16xnor_4_2bit_gemmPjS_S_S_S_S_Pfiii)
        /*0170*/ 	.word	0x00000028


	//----- nvinfo : EIATTR_FRAME_SIZE
	.align		4
.L_61:
        /*0174*/ 	.byte	0x04, 0x11
        /*0176*/ 	.short	(.L_63 - .L_62)
	.align		4
.L_62:
        /*0178*/ 	.word	index@(_Z16xnor_4_2bit_gemmPjS_S_S_S_S_Pfiii)
        /*017c*/ 	.word	0x00000000


	//----- nvinfo : EIATTR_REGCOUNT
	.align		4
.L_63:
        /*0180*/ 	.byte	0x04, 0x2f
        /*0182*/ 	.short	(.L_65 - .L_64)
	.align		4
.L_64:
        /*0184*/ 	.word	index@(_Z16xnor_4_3bit_gemmPjS_S_S_S_S_S_Pfiii)
        /*0188*/ 	.word	0x00000036


	//----- nvinfo : EIATTR_FRAME_SIZE
	.align		4
.L_65:
        /*018c*/ 	.byte	0x04, 0x11
        /*018e*/ 	.short	(.L_67 - .L_66)
	.align		4
.L_66:
        /*0190*/ 	.word	index@(_Z16xnor_4_3bit_gemmPjS_S_S_S_S_S_Pfiii)
        /*0194*/ 	.word	0x00000000


	//----- nvinfo : EIATTR_REGCOUNT
	.align		4
.L_67:
        /*0198*/ 	.byte	0x04, 0x2f
        /*019a*/ 	.short	(.L_69 - .L_68)
	.align		4
.L_68:
        /*019c*/ 	.word	index@(_Z16xnor_4_4bit_gemmPjS_S_S_S_S_S_S_Pfiii)
        /*01a0*/ 	.word	0x00000030


	//----- nvinfo : EIATTR_FRAME_SIZE
	.align		4
.L_69:
        /*01a4*/ 	.byte	0x04, 0x11
        /*01a6*/ 	.short	(.L_71 - .L_70)
	.align		4
.L_70:
        /*01a8*/ 	.word	index@(_Z16xnor_4_4bit_gemmPjS_S_S_S_S_S_S_Pfiii)
        /*01ac*/ 	.word	0x00000000


	//----- nvinfo : EIATTR_REGCOUNT
	.align		4
.L_71:
        /*01b0*/ 	.byte	0x04, 0x2f
        /*01b2*/ 	.short	(.L_73 - .L_72)
	.align		4
.L_72:
        /*01b4*/ 	.word	index@(_Z16xnor_5_1bit_gemmPjS_S_S_S_S_Pfiii)
        /*01b8*/ 	.word	0x00000028


	//----- nvinfo : EIATTR_FRAME_SIZE
	.align		4
.L_73:
        /*01bc*/ 	.byte	0x04, 0x11
        /*01be*/ 	.short	(.L_75 - .L_74)
	.align		4
.L_74:
        /*01c0*/ 	.word	index@(_Z16xnor_5_1bit_gemmPjS_S_S_S_S_Pfiii)
        /*01c4*/ 	.word	0x00000000


	//----- nvinfo : EIATTR_REGCOUNT
	.align		4
.L_75:
        /*01c8*/ 	.byte	0x04, 0x2f
        /*01ca*/ 	.short	(.L_77 - .L_76)
	.align		4
.L_76:
        /*01cc*/ 	.word	index@(_Z16xnor_5_2bit_gemmPjS_S_S_S_S_S_Pfiii)
        /*01d0*/ 	.word	0x00000028


	//----- nvinfo : EIATTR_FRAME_SIZE
	.align		4
.L_77:
        /*01d4*/ 	.byte	0x04, 0x11
        /*01d6*/ 	.short	(.L_79 - .L_78)
	.align		4
.L_78:
        /*01d8*/ 	.word	index@(_Z16xnor_5_2bit_gemmPjS_S_S_S_S_S_Pfiii)
        /*01dc*/ 	.word	0x00000000


	//----- nvinfo : EIATTR_REGCOUNT
	.align		4
.L_79:
        /*01e0*/ 	.byte	0x04, 0x2f
        /*01e2*/ 	.short	(.L_81 - .L_80)
	.align		4
.L_80:
        /*01e4*/ 	.word	index@(_Z16xnor_5_3bit_gemmPjS_S_S_S_S_S_S_Pfiii)
        /*01e8*/ 	.word	0x00000030


	//----- nvinfo : EIATTR_FRAME_SIZE
	.align		4
.L_81:
        /*01ec*/ 	.byte	0x04, 0x11
        /*01ee*/ 	.short	(.L_83 - .L_82)
	.align		4
.L_82:
        /*01f0*/ 	.word	index@(_Z16xnor_5_3bit_gemmPjS_S_S_S_S_S_S_Pfiii)
        /*01f4*/ 	.word	0x00000000


	//----- nvinfo : EIATTR_REGCOUNT
	.align		4
.L_83:
        /*01f8*/ 	.byte	0x04, 0x2f
        /*01fa*/ 	.short	(.L_85 - .L_84)
	.align		4
.L_84:
        /*01fc*/ 	.word	index@(_Z16xnor_5_4bit_gemmPjS_S_S_S_S_S_S_S_Pfiii)
        /*0200*/ 	.word	0x00000040


	//----- nvinfo : EIATTR_FRAME_SIZE
	.align		4
.L_85:
        /*0204*/ 	.byte	0x04, 0x11
        /*0206*/ 	.short	(.L_87 - .L_86)
	.align		4
.L_86:
        /*0208*/ 	.word	index@(_Z16xnor_5_4bit_gemmPjS_S_S_S_S_S_S_S_Pfiii)
        /*020c*/ 	.word	0x00000000


	//----- nvinfo : EIATTR_REGCOUNT
	.align		4
.L_87:
        /*0210*/ 	.byte	0x04, 0x2f
        /*0212*/ 	.short	(.L_89 - .L_88)
	.align		4
.L_88:
        /*0214*/ 	.word	index@(_Z16xnor_5_5bit_gemmPjS_S_S_S_S_S_S_S_S_Pfiii)
        /*0218*/ 	.word	0x00000038


	//----- nvinfo : EIATTR_FRAME_SIZE
	.align		4
.L_89:
        /*021c*/ 	.byte	0x04, 0x11
        /*021e*/ 	.short	(.L_91 - .L_90)
	.align		4
.L_90:
        /*0220*/ 	.word	index@(_Z16xnor_5_5bit_gemmPjS_S_S_S_S_S_S_S_S_Pfiii)
        /*0224*/ 	.word	0x00000000


	//----- nvinfo : EIATTR_REGCOUNT
	.align		4
.L_91:
        /*0228*/ 	.byte	0x04, 0x2f
        /*022a*/ 	.short	(.L_93 - .L_92)
	.align		4
.L_92:
        /*022c*/ 	.word	index@(_Z16xnor_6_1bit_gemmPjS_S_S_S_S_S_Pfiii)
        /*0230*/ 	.word	0x0000002c


	//----- nvinfo : EIATTR_FRAME_SIZE
	.align		4
.L_93:
        /*0234*/ 	.byte	0x04, 0x11
        /*0236*/ 	.short	(.L_95 - .L_94)
	.align		4
.L_94:
        /*0238*/ 	.word	index@(_Z16xnor_6_1bit_gemmPjS_S_S_S_S_S_Pfiii)
        /*023c*/ 	.word	0x00000000


	//----- nvinfo : EIATTR_REGCOUNT
	.align		4
.L_95:
        /*0240*/ 	.byte	0x04, 0x2f
        /*0242*/ 	.short	(.L_97 - .L_96)
	.align		4
.L_96:
        /*0244*/ 	.word	index@(_Z16xnor_6_2bit_gemmPjS_S_S_S_S_S_S_Pfiii)
        /*0248*/ 	.word	0x00000030


	//----- nvinfo : EIATTR_FRAME_SIZE
	.align		4
.L_97:
        /*024c*/ 	.byte	0x04, 0x11
        /*024e*/ 	.short	(.L_99 - .L_98)
	.align		4
.L_98:
        /*0250*/ 	.word	index@(_Z16xnor_6_2bit_gemmPjS_S_S_S_S_S_S_Pfiii)
        /*0254*/ 	.word	0x00000000


	//----- nvinfo : EIATTR_REGCOUNT
	.align		4
.L_99:
        /*0258*/ 	.byte	0x04, 0x2f
        /*025a*/ 	.short	(.L_101 - .L_100)
	.align		4
.L_100:
        /*025c*/ 	.word	index@(_Z16xnor_6_3bit_gemmPjS_S_S_S_S_S_S_S_Pfiii)
        /*0260*/ 	.word	0x00000030


	//----- nvinfo : EIATTR_FRAME_SIZE
	.align		4
.L_101:
        /*0264*/ 	.byte	0x04, 0x11
        /*0266*/ 	.short	(.L_103 - .L_102)
	.align		4
.L_102:
        /*0268*/ 	.word	index@(_Z16xnor_6_3bit_gemmPjS_S_S_S_S_S_S_S_Pfiii)
        /*026c*/ 	.word	0x00000000


	//----- nvinfo : EIATTR_REGCOUNT
	.align		4
.L_103:
        /*0270*/ 	.byte	0x04, 0x2f
        /*0272*/ 	.short	(.L_105 - .L_104)
	.align		4
.L_104:
        /*0274*/ 	.word	index@(_Z16xnor_6_4bit_gemmPjS_S_S_S_S_S_S_S_S_Pfiii)
        /*0278*/ 	.word	0x00000038


	//----- nvinfo : EIATTR_FRAME_SIZE
	.align		4
.L_105:
        /*027c*/ 	.byte	0x04, 0x11
        /*027e*/ 	.short	(.L_107 - .L_106)
	.align		4
.L_106:
        /*0280*/ 	.word	index@(_Z16xnor_6_4bit_gemmPjS_S_S_S_S_S_S_S_S_Pfiii)
        /*0284*/ 	.word	0x00000000


	//----- nvinfo : EIATTR_REGCOUNT
	.align		4
.L_107:
        /*0288*/ 	.byte	0x04, 0x2f
        /*028a*/ 	.short	(.L_109 - .L_108)
	.align		4
.L_108:
        /*028c*/ 	.word	index@(_Z16xnor_6_5bit_gemmPjS_S_S_S_S_S_S_S_S_S_Pfiii)
        /*0290*/ 	.word	0x00000038


	//----- nvinfo : EIATTR_FRAME_SIZE
	.align		4
.L_109:
        /*0294*/ 	.byte	0x04, 0x11
        /*0296*/ 	.short	(.L_111 - .L_110)
	.align		4
.L_110:
        /*0298*/ 	.word	index@(_Z16xnor_6_5bit_gemmPjS_S_S_S_S_S_S_S_S_S_Pfiii)
        /*029c*/ 	.word	0x00000000


	//----- nvinfo : EIATTR_REGCOUNT
	.align		4
.L_111:
        /*02a0*/ 	.byte	0x04, 0x2f
        /*02a2*/ 	.short	(.L_113 - .L_112)
	.align		4
.L_112:
        /*02a4*/ 	.word	index@(_Z16xnor_6_6bit_gemmPjS_S_S_S_S_S_S_S_S_S_S_Pfiii)
        /*02a8*/ 	.word	0x00000048


	//----- nvinfo : EIATTR_FRAME_SIZE
	.align		4
.L_113:
        /*02ac*/ 	.byte	0x04, 0x11
        /*02ae*/ 	.short	(.L_115 - .L_114)
	.align		4
.L_114:
        /*02b0*/ 	.word	index@(_Z16xnor_6_6bit_gemmPjS_S_S_S_S_S_S_S_S_S_S_Pfiii)
        /*02b4*/ 	.word	0x00000000


	//----- nvinfo : EIATTR_MIN_STACK_SIZE
	.align		4
.L_115:
        /*02b8*/ 	.byte	0x04, 0x12
        /*02ba*/ 	.short	(.L_117 - .L_116)
	.align		4
.L_116:
        /*02bc*/ 	.word	index@(_Z16xnor_6_6bit_gemmPjS_S_S_S_S_S_S_S_S_S_S_Pfiii)
        /*02c0*/ 	.word	0x00000000


	//----- nvinfo : EIATTR_MIN_STACK_SIZE
	.align		4
.L_117:
        /*02c4*/ 	.byte	0x04, 0x12
        /*02c6*/ 	.short	(.L_119 - .L_118)
	.align		4
.L_118:
        /*02c8*/ 	.word	index@(_Z16xnor_6_5bit_gemmPjS_S_S_S_S_S_S_S_S_S_Pfiii)
        /*02cc*/ 	.word	0x00000000


	//----- nvinfo : EIATTR_MIN_STACK_SIZE
	.align		4
.L_119:
        /*02d0*/ 	.byte	0x04, 0x12
        /*02d2*/ 	.short	(.L_121 - .L_120)
	.align		4
.L_120:
        /*02d4*/ 	.word	index@(_Z16xnor_6_4bit_gemmPjS_S_S_S_S_S_S_S_S_Pfiii)
        /*02d8*/ 	.word	0x00000000


	//----- nvinfo : EIATTR_MIN_STACK_SIZE
	.align		4
.L_121:
        /*02dc*/ 	.byte	0x04, 0x12
        /*02de*/ 	.short	(.L_123 - .L_122)
	.align		4
.L_122:
        /*02e0*/ 	.word	index@(_Z16xnor_6_3bit_gemmPjS_S_S_S_S_S_S_S_Pfiii)
        /*02e4*/ 	.word	0x00000000


	//----- nvinfo : EIATTR_MIN_STACK_SIZE
	.align		4
.L_123:
        /*02e8*/ 	.byte	0x04, 0x12
        /*02ea*/ 	.short	(.L_125 - .L_124)
	.align		4
.L_124:
        /*02ec*/ 	.word	index@(_Z16xnor_6_2bit_gemmPjS_S_S_S_S_S_S_Pfiii)
        /*02f0*/ 	.word	0x00000000


	//----- nvinfo : EIATTR_MIN_STACK_SIZE
	.align		4
.L_125:
        /*02f4*/ 	.byte	0x04, 0x12
        /*02f6*/ 	.short	(.L_127 - .L_126)
	.align		4
.L_126:
        /*02f8*/ 	.word	index@(_Z16xnor_6_1bit_gemmPjS_S_S_S_S_S_Pfiii)
        /*02fc*/ 	.word	0x00000000


	//----- nvinfo : EIATTR_MIN_STACK_SIZE
	.align		4
.L_127:
        /*0300*/ 	.byte	0x04, 0x12
        /*0302*/ 	.short	(.L_129 - .L_128)
	.align		4
.L_128:
        /*0304*/ 	.word	index@(_Z16xnor_5_5bit_gemmPjS_S_S_S_S_S_S_S_S_Pfiii)
        /*0308*/ 	.word	0x00000000


	//----- nvinfo : EIATTR_MIN_STACK_SIZE
	.align		4
.L_129:
        /*030c*/ 	.byte	0x04, 0x12
        /*030e*/ 	.short	(.L_131 - .L_130)
	.align		4
.L_130:
        /*0310*/ 	.word	index@(_Z16xnor_5_4bit_gemmPjS_S_S_S_S_S_S_S_Pfiii)
        /*0314*/ 	.word	0x00000000


	//----- nvinfo : EIATTR_MIN_STACK_SIZE
	.align		4
.L_131:
        /*0318*/ 	.byte	0x04, 0x12
        /*031a*/ 	.short	(.L_133 - .L_132)
	.align		4
.L_132:
        /*031c*/ 	.word	index@(_Z16xnor_5_3bit_gemmPjS_S_S_S_S_S_S_Pfiii)
        /*0320*/ 	.word	0x00000000


	//----- nvinfo : EIATTR_MIN_STACK_SIZE
	.align		4
.L_133:
        /*0324*/ 	.byte	0x04, 0x12
        /*0326*/ 	.short	(.L_135 - .L_134)
	.align		4
.L_134:
        /*0328*/ 	.word	index@(_Z16xnor_5_2bit_gemmPjS_S_S_S_S_S_Pfiii)
        /*032c*/ 	.word	0x00000000


	//----- nvinfo : EIATTR_MIN_STACK_SIZE
	.align		4
.L_135:
        /*0330*/ 	.byte	0x04, 0x12
        /*0332*/ 	.short	(.L_137 - .L_136)
	.align		4
.L_136:
        /*0334*/ 	.word	index@(_Z16xnor_5_1bit_gemmPjS_S_S_S_S_Pfiii)
        /*0338*/ 	.word	0x00000000


	//----- nvinfo : EIATTR_MIN_STACK_SIZE
	.align		4
.L_137:
        /*033c*/ 	.byte	0x04, 0x12
        /*033e*/ 	.short	(.L_139 - .L_138)
	.align		4
.L_138:
        /*0340*/ 	.word	index@(_Z16xnor_4_4bit_gemmPjS_S_S_S_S_S_S_Pfiii)
        /*0344*/ 	.word	0x00000000


	//----- nvinfo : EIATTR_MIN_STACK_SIZE
	.align		4
.L_139:
        /*0348*/ 	.byte	0x04, 0x12
        /*034a*/ 	.short	(.L_141 - .L_140)
	.align		4
.L_140:
        /*034c*/ 	.word	index@(_Z16xnor_4_3bit_gemmPjS_S_S_S_S_S_Pfiii)
        /*0350*/ 	.word	0x00000000


	//----- nvinfo : EIATTR_MIN_STACK_SIZE
	.align		4
.L_141:
        /*0354*/ 	.byte	0x04, 0x12
        /*0356*/ 	.short	(.L_143 - .L_142)
	.align		4
.L_142:
        /*0358*/ 	.word	index@(_Z16xnor_4_2bit_gemmPjS_S_S_S_S_Pfiii)
        /*035c*/ 	.word	0x00000000


	//----- nvinfo : EIATTR_MIN_STACK_SIZE
	.align		4
.L_143:
        /*0360*/ 	.byte	0x04, 0x12
        /*0362*/ 	.short	(.L_145 - .L_144)
	.align		4
.L_144:
        /*0364*/ 	.word	index@(_Z16xnor_4_1bit_gemmPjS_S_S_S_Pfiii)
        /*0368*/ 	.word	0x00000000


	//----- nvinfo : EIATTR_MIN_STACK_SIZE
	.align		4
.L_145:
        /*036c*/ 	.byte	0x04, 0x12
        /*036e*/ 	.short	(.L_147 - .L_146)
	.align		4
.L_146:
        /*0370*/ 	.word	index@(_Z16xnor_3_3bit_gemmPjS_S_S_S_S_Pfiii)
        /*0374*/ 	.word	0x00000000


	//----- nvinfo : EIATTR_MIN_STACK_SIZE
	.align		4
.L_147:
        /*0378*/ 	.byte	0x04, 0x12
        /*037a*/ 	.short	(.L_149 - .L_148)
	.align		4
.L_148:
        /*037c*/ 	.word	index@(_Z16xnor_3_2bit_gemmPjS_S_S_S_Pfiii)
        /*0380*/ 	.word	0x00000000


	//----- nvinfo : EIATTR_MIN_STACK_SIZE
	.align		4
.L_149:
        /*0384*/ 	.byte	0x04, 0x12
        /*0386*/ 	.short	(.L_151 - .L_150)
	.align		4
.L_150:
        /*0388*/ 	.word	index@(_Z16xnor_3_1bit_gemmPjS_S_S_Pfiii)
        /*038c*/ 	.word	0x00000000


	//----- nvinfo : EIATTR_MIN_STACK_SIZE
	.align		4
.L_151:
        /*0390*/ 	.byte	0x04, 0x12
        /*0392*/ 	.short	(.L_153 - .L_152)
	.align		4
.L_152:
        /*0394*/ 	.word	index@(_Z13xnor_add_gemmPjS_S_S_Pfiii)
        /*0398*/ 	.word	0x00000000


	//----- nvinfo : EIATTR_MIN_STACK_SIZE
	.align		4
.L_153:
        /*039c*/ 	.byte	0x04, 0x12
        /*039e*/ 	.short	(.L_155 - .L_154)
	.align		4
.L_154:
        /*03a0*/ 	.word	index@(_Z16xnor_2_1bit_gemmPjS_S_Pfiii)
        /*03a4*/ 	.word	0x00000000


	//----- nvinfo : EIATTR_MIN_STACK_SIZE
	.align		4
.L_155:
        /*03a8*/ 	.byte	0x04, 0x12
        /*03aa*/ 	.short	(.L_157 - .L_156)
	.align		4
.L_156:
        /*03ac*/ 	.word	index@(_Z9xnor_gemmPjS_Pfiii)
        /*03b0*/ 	.word	0x00000000


	//----- nvinfo : EIATTR_MIN_STACK_SIZE
	.align		4
.L_157:
        /*03b4*/ 	.byte	0x04, 0x12
        /*03b6*/ 	.short	(.L_159 - .L_158)
	.align		4
.L_158:
        /*03b8*/ 	.word	index@(_Z25deconcatenate_rows_kernelPjPfi)
        /*03bc*/ 	.word	0x00000000


	//----- nvinfo : EIATTR_MIN_STACK_SIZE
	.align		4
.L_159:
        /*03c0*/ 	.byte	0x04, 0x12
        /*03c2*/ 	.short	(.L_161 - .L_160)
	.align		4
.L_160:
        /*03c4*/ 	.word	index@(_Z23concatenate_cols_kernelPfPjii)
        /*03c8*/ 	.word	0x00000000


	//----- nvinfo : EIATTR_MIN_STACK_SIZE
	.align		4
.L_161:
        /*03cc*/ 	.byte	0x04, 0x12
        /*03ce*/ 	.short	(.L_163 - .L_162)
	.align		4
.L_162:
        /*03d0*/ 	.word	index@(_Z23concatenate_rows_kernelPfPji)
        /*03d4*/ 	.word	0x00000000


	//----- nvinfo : EIATTR_MIN_STACK_SIZE
	.align		4
.L_163:
        /*03d8*/ 	.byte	0x04, 0x12
        /*03da*/ 	.short	(.L_165 - .L_164)
	.align		4
.L_164:
        /*03dc*/ 	.word	index@(_Z13gemm_additionPfS_S_S_S_iii)
        /*03e0*/ 	.word	0x00000000


	//----- nvinfo : EIATTR_MIN_STACK_SIZE
	.align		4
.L_165:
        /*03e4*/ 	.byte	0x04, 0x12
        /*03e6*/ 	.short	(.L_167 - .L_166)
	.align		4
.L_166:
        /*03e8*/ 	.word	index@(_Z4gemmPfS_S_iii)
        /*03ec*/ 	.word	0x00000000


	//----- nvinfo : EIATTR_MIN_STACK_SIZE
	.align		4
.L_167:
        /*03f0*/ 	.byte	0x04, 0x12
        /*03f2*/ 	.short	(.L_169 - .L_168)
	.align		4
.L_168:
        /*03f4*/ 	.word	index@(_Z19prod_real_virt_4bitPfS_S_S_S_iii)
        /*03f8*/ 	.word	0x00000000


	//----- nvinfo : EIATTR_MIN_STACK_SIZE
	.align		4
.L_169:
        /*03fc*/ 	.byte	0x04, 0x12
        /*03fe*/ 	.short	(.L_171 - .L_170)
	.align		4
.L_170:
        /*0400*/ 	.word	index@(_Z19prod_real_virt_3bitPfS_S_S_iii)
        /*0404*/ 	.word	0x00000000


	//----- nvinfo : EIATTR_MIN_STACK_SIZE
	.align		4
.L_171:
        /*0408*/ 	.byte	0x04, 0x12
        /*040a*/ 	.short	(.L_173 - .L_172)
	.align		4
.L_172:
        /*040c*/ 	.word	index@(_Z14prod_real_virtPfS_S_iii)
        /*0410*/ 	.word	0x00000000
.L_173:


//--------------------- .nv.compat                --------------------------
	.section	.nv.compat,"",@"SHT_CUDA_COMPAT_INFO"
	.align	4
        /*0000*/ 	.byte	0x02, 0x09, 0x00, 0x00, 0x02, 0x02, 0x01, 0x00, 0x02, 0x05, 0x05, 0x00, 0x03, 0x07, 0x01, 0x01
        /*0010*/ 	.byte	0x02, 0x03, 0x00, 0x00, 0x02, 0x06, 0x01, 0x00, 0x04, 0x0b, 0x08, 0x00, 0x01, 0x00, 0x00, 0x00
        /*0020*/ 	.byte	0x00, 0x00, 0x00, 0x00


//--------------------- .nv.info._Z16xnor_6_6bit_gemmPjS_S_S_S_S_S_S_S_S_S_S_Pfiii --------------------------
	.section	.nv.info._Z16xnor_6_6bit_gemmPjS_S_S_S_S_S_S_S_S_S_S_Pfiii,"",@"SHT_CUDA_INFO"
	.sectionflags	@""
	.align	4


	//----- nvinfo : EIATTR_CUDA_API_VERSION
	.align		4
        /*0000*/ 	.byte	0x04, 0x37
        /*0002*/ 	.short	(.L_175 - .L_174)
.L_174:
        /*0004*/ 	.word	0x00000082


	//----- nvinfo : EIATTR_KPARAM_INFO
	.align		4
.L_175:
        /*0008*/ 	.byte	0x04, 0x17
        /*000a*/ 	.short	(.L_177 - .L_176)
.L_176:
        /*000c*/ 	.word	0x00000000
        /*0010*/ 	.short	0x000f
        /*0012*/ 	.short	0x0070
        /*0014*/ 	.byte	0x00, 0xf0, 0x11, 0x00


	//----- nvinfo : EIATTR_KPARAM_INFO
	.align		4
.L_177:
        /*0018*/ 	.byte	0x04, 0x17
        /*001a*/ 	.short	(.L_179 - .L_178)
.L_178:
        /*001c*/ 	.word	0x00000000
        /*0020*/ 	.short	0x000e
        /*0022*/ 	.short	0x006c
        /*0024*/ 	.byte	0x00, 0xf0, 0x11, 0x00


	//----- nvinfo : EIATTR_KPARAM_INFO
	.align		4
.L_179:
        /*0028*/ 	.byte	0x04, 0x17
        /*002a*/ 	.short	(.L_181 - .L_180)
.L_180:
        /*002c*/ 	.word	0x00000000
        /*0030*/ 	.short	0x000d
        /*0032*/ 	.short	0x0068
        /*0034*/ 	.byte	0x00, 0xf0, 0x11, 0x00


	//----- nvinfo : EIATTR_KPARAM_INFO
	.align		4
.L_181:
        /*0038*/ 	.byte	0x04, 0x17
        /*003a*/ 	.short	(.L_183 - .L_182)
.L_182:
        /*003c*/ 	.word	0x00000000
        /*0040*/ 	.short	0x000c
        /*0042*/ 	.short	0x0060
        /*0044*/ 	.byte	0x00, 0xf5, 0x21, 0x00


	//----- nvinfo : EIATTR_KPARAM_INFO
	.align		4
.L_183:
        /*0048*/ 	.byte	0x04, 0x17
        /*004a*/ 	.short	(.L_185 - .L_184)
.L_184:
        /*004c*/ 	.word	0x00000000
        /*0050*/ 	.short	0x000b
        /*0052*/ 	.short	0x0058
        /*0054*/ 	.byte	0x00, 0xf5, 0x21, 0x00


	//----- nvinfo : EIATTR_KPARAM_INFO
	.align		4
.L_185:
        /*0058*/ 	.byte	0x04, 0x17
        /*005a*/ 	.short	(.L_187 - .L_186)
.L_186:
        /*005c*/ 	.word	0x00000000
        /*0060*/ 	.short	0x000a
        /*0062*/ 	.short	0x0050
        /*0064*/ 	.byte	0x00, 0xf5, 0x21, 0x00


	//----- nvinfo : EIATTR_KPARAM_INFO
	.align		4
.L_187:
        /*0068*/ 	.byte	0x04, 0x17
        /*006a*/ 	.short	(.L_189 - .L_188)
.L_188:
        /*006c*/ 	.word	0x00000000
        /*0070*/ 	.short	0x0009
        /*0072*/ 	.short	0x0048
        /*0074*/ 	.byte	0x00, 0xf5, 0x21, 0x00


	//----- nvinfo : EIATTR_KPARAM_INFO
	.align		4
.L_189:
        /*0078*/ 	.byte	0x04, 0x17
        /*007a*/ 	.short	(.L_191 - .L_190)
.L_190:
        /*007c*/ 	.word	0x00000000
        /*0080*/ 	.short	0x0008
        /*0082*/ 	.short	0x0040
        /*0084*/ 	.byte	0x00, 0xf5, 0x21, 0x00


	//----- nvinfo : EIATTR_KPARAM_INFO
	.align		4
.L_191:
        /*0088*/ 	.byte	0x04, 0x17
        /*008a*/ 	.short	(.L_193 - .L_192)
.L_192:
        /*008c*/ 	.word	0x00000000
        /*0090*/ 	.short	0x0007
        /*0092*/ 	.short	0x0038
        /*0094*/ 	.byte	0x00, 0xf5, 0x21, 0x00


	//----- nvinfo : EIATTR_KPARAM_INFO
	.align		4
.L_193:
        /*0098*/ 	.byte	0x04, 0x17
        /*009a*/ 	.short	(.L_195 - .L_194)
.L_194:
        /*009c*/ 	.word	0x00000000
        /*00a0*/ 	.short	0x0006
        /*00a2*/ 	.short	0x0030
        /*00a4*/ 	.byte	0x00, 0xf5, 0x21, 0x00


	//----- nvinfo : EIATTR_KPARAM_INFO
	.align		4
.L_195:
        /*00a8*/ 	.byte	0x04, 0x17
        /*00aa*/ 	.short	(.L_197 - .L_196)
.L_196:
        /*00ac*/ 	.word	0x00000000
        /*00b0*/ 	.short	0x0005
        /*00b2*/ 	.short	0x0028
        /*00b4*/ 	.byte	0x00, 0xf5, 0x21, 0x00


	//----- nvinfo : EIATTR_KPARAM_INFO
	.align		4
.L_197:
        /*00b8*/ 	.byte	0x04, 0x17
        /*00ba*/ 	.short	(.L_199 - .L_198)
.L_198:
        /*00bc*/ 	.word	0x00000000
        /*00c0*/ 	.short	0x0004
        /*00c2*/ 	.short	0x0020
        /*00c4*/ 	.byte	0x00, 0xf5, 0x21, 0x00


	//----- nvinfo : EIATTR_KPARAM_INFO
	.align		4
.L_199:
        /*00c8*/ 	.byte	0x04, 0x17
        /*00ca*/ 	.short	(.L_201 - .L_200)
.L_200:
        /*00cc*/ 	.word	0x00000000
        /*00d0*/ 	.short	0x0003
        /*00d2*/ 	.short	0x0018
        /*00d4*/ 	.byte	0x00, 0xf5, 0x21, 0x00


	//----- nvinfo : EIATTR_KPARAM_INFO
	.align		4
.L_201:
        /*00d8*/ 	.byte	0x04, 0x17
        /*00da*/ 	.short	(.L_203 - .L_202)
.L_202:
        /*00dc*/ 	.word	0x00000000
        /*00e0*/ 	.short	0x0002
        /*00e2*/ 	.short	0x0010
        /*00e4*/ 	.byte	0x00, 0xf5, 0x21, 0x00


	//----- nvinfo : EIATTR_KPARAM_INFO
	.align		4
.L_203:
        /*00e8*/ 	.byte	0x04, 0x17
        /*00ea*/ 	.short	(.L_205 - .L_204)
.L_204:
        /*00ec*/ 	.word	0x00000000
        /*00f0*/ 	.short	0x0001
        /*00f2*/ 	.short	0x0008
        /*00f4*/ 	.byte	0x00, 0xf5, 0x21, 0x00


	//----- nvinfo : EIATTR_KPARAM_INFO
	.align		4
.L_205:
        /*00f8*/ 	.byte	0x04, 0x17
        /*00fa*/ 	.short	(.L_207 - .L_206)
.L_206:
        /*00fc*/ 	.word	0x00000000
        /*0100*/ 	.short	0x0000
        /*0102*/ 	.short	0x0000
        /*0104*/ 	.byte	0x00, 0xf5, 0x21, 0x00


	//----- nvinfo : EIATTR_SPARSE_MMA_MASK
	.align		4
.L_207:
        /*0108*/ 	.byte	0x03, 0x50
        /*010a*/ 	.short	0x0000


	//----- nvinfo : EIATTR_MAXREG_COUNT
	.align		4
        /*010c*/ 	.byte	0x03, 0x1b
        /*010e*/ 	.short	0x00ff


	//----- nvinfo : EIATTR_NUM_BARRIERS
	.align		4
        /*0110*/ 	.byte	0x02, 0x4c
        /*0112*/ 	.byte	0x01
	.zero		1


	//----- nvinfo : EIATTR_MERCURY_ISA_VERSION
	.align		4
        /*0114*/ 	.byte	0x03, 0x5f
        /*0116*/ 	.short	0x0101


	//----- nvinfo : EIATTR_VRC_CTA_INIT_COUNT
	.align		4
        /*0118*/ 	.byte	0x02, 0x4a
	.zero		1
	.zero		1


	//----- nvinfo : EIATTR_EXIT_INSTR_OFFSETS
	.align		4
        /*011c*/ 	.byte	0x04, 0x1c
        /*011e*/ 	.short	(.L_209 - .L_208)


	//   ....[0]....
.L_208:
        /*0120*/ 	.word	0x00001820


	//   ....[1]....
        /*0124*/ 	.word	0x00001d80


	//----- nvinfo : EIATTR_CBANK_PARAM_SIZE
	.align		4
.L_209:
        /*0128*/ 	.byte	0x03, 0x19
        /*012a*/ 	.short	0x0074


	//----- nvinfo : EIATTR_PARAM_CBANK
	.align		4
        /*012c*/ 	.byte	0x04, 0x0a
        /*012e*/ 	.short	(.L_211 - .L_210)
	.align		4
.L_210:
        /*0130*/ 	.word	index@(.nv.constant0._Z16xnor_6_6bit_gemmPjS_S_S_S_S_S_S_S_S_S_S_Pfiii)
        /*0134*/ 	.short	0x0380
        /*0136*/ 	.short	0x0074


	//----- nvinfo : EIATTR_SW_WAR
	.align		4
.L_211:
        /*0138*/ 	.byte	0x04, 0x36
        /*013a*/ 	.short	(.L_213 - .L_212)
.L_212:
        /*013c*/ 	.word	0x00000008
.L_213:


//--------------------- .nv.info._Z16xnor_6_5bit_gemmPjS_S_S_S_S_S_S_S_S_S_Pfiii --------------------------
	.section	.nv.info._Z16xnor_6_5bit_gemmPjS_S_S_S_S_S_S_S_S_S_Pfiii,"",@"SHT_CUDA_INFO"
	.sectionflags	@""
	.align	4


	//----- nvinfo : EIATTR_CUDA_API_VERSION
	.align		4
        /*0000*/ 	.byte	0x04, 0x37
        /*0002*/ 	.short	(.L_215 - .L_214)
.L_214:
        /*0004*/ 	.word	0x00000082


	//----- nvinfo : EIATTR_KPARAM_INFO
	.align		4
.L_215:
        /*0008*/ 	.byte	0x04, 0x17
        /*000a*/ 	.short	(.L_217 - .L_216)
.L_216:
        /*000c*/ 	.word	0x00000000
        /*0010*/ 	.short	0x000e
        /*0012*/ 	.short	0x0068
        /*0014*/ 	.byte	0x00, 0xf0, 0x11, 0x00


	//----- nvinfo : EIATTR_KPARAM_INFO
	.align		4
.L_217:
        /*0018*/ 	.byte	0x04, 0x17
        /*001a*/ 	.short	(.L_219 - .L_218)
.L_218:
        /*001c*/ 	.word	0x00000000
        /*0020*/ 	.short	0x000d
        /*0022*/ 	.short	0x0064
        /*0024*/ 	.byte	0x00, 0xf0, 0x11, 0x00


	//----- nvinfo : EIATTR_KPARAM_INFO
	.align		4
.L_219:
        /*0028*/ 	.byte	0x04, 0x17
        /*002a*/ 	.short	(.L_221 - .L_220)
.L_220:
        /*002c*/ 	.word	0x00000000
        /*0030*/ 	.short	0x000c
        /*0032*/ 	.short	0x0060
        /*0034*/ 	.byte	0x00, 0xf0, 0x11, 0x00


	//----- nvinfo : EIATTR_KPARAM_INFO
	.align		4
.L_221:
        /*0038*/ 	.byte	0x04, 0x17
        /*003a*/ 	.short	(.L_223 - .L_222)
.L_222:
        /*003c*/ 	.word	0x00000000
        /*0040*/ 	.short	0x000b
        /*0042*/ 	.short	0x0058
        /*0044*/ 	.byte	0x00, 0xf5, 0x21, 0x00


	//----- nvinfo : EIATTR_KPARAM_INFO
	.align		4
.L_223:
        /*0048*/ 	.byte	0x04, 0x17
        /*004a*/ 	.short	(.L_225 - .L_224)
.L_224:
        /*004c*/ 	.word	0x00000000
        /*0050*/ 	.short	0x000a
        /*0052*/ 	.short	0x0050
        /*0054*/ 	.byte	0x00, 0xf5, 0x21, 0x00


	//----- nvinfo : EIATTR_KPARAM_INFO
	.align		4
.L_225:
        /*0058*/ 	.byte	0x04, 0x17
        /*005a*/ 	.short	(.L_227 - .L_226)
.L_226:
        /*005c*/ 	.word	0x00000000
        /*0060*/ 	.short	0x0009
        /*0062*/ 	.short	0x0048
        /*0064*/ 	.byte	0x00, 0xf5, 0x21, 0x00


	//----- nvinfo : EIATTR_KPARAM_INFO
	.align		4
.L_227:
        /*0068*/ 	.byte	0x04, 0x17
        /*006a*/ 	.short	(.L_229 - .L_228)
.L_228:
        /*006c*/ 	.word	0x00000000
        /*0070*/ 	.short	0x0008
        /*0072*/ 	.short	0x0040
        /*0074*/ 	.byte	0x00, 0xf5, 0x21, 0x00


	//----- nvinfo : EIATTR_KPARAM_INFO
	.align		4
.L_229:
        /*0078*/ 	.byte	0x04, 0x17
        /*007a*/ 	.short	(.L_231 - .L_230)
.L_230:
        /*007c*/ 	.word	0x00000000
        /*0080*/ 	.short	0x0007
        /*0082*/ 	.short	0x0038
        /*0084*/ 	.byte	0x00, 0xf5, 0x21, 0x00


	//----- nvinfo : EIATTR_KPARAM_INFO
	.align		4
.L_231:
        /*0088*/ 	.byte	0x04, 0x17
        /*008a*/ 	.short	(.L_233 - .L_232)
.L_232:
        /*008c*/ 	.word	0x00000000
        /*0090*/ 	.short	0x0006
        /*0092*/ 	.short	0x0030
        /*0094*/ 	.byte	0x00, 0xf5, 0x21, 0x00


	//----- nvinfo : EIATTR_KPARAM_INFO
	.align		4
.L_233:
        /*0098*/ 	.byte	0x04, 0x17
        /*009a*/ 	.short	(.L_235 - .L_234)
.L_234:
        /*009c*/ 	.word	0x00000000
        /*00a0*/ 	.short	0x0005
        /*00a2*/ 	.short	0x0028
        /*00a4*/ 	.byte	0x00, 0xf5, 0x21, 0x00


	//----- nvinfo : EIATTR_KPARAM_INFO
	.align		4
.L_235:
        /*00a8*/ 	.byte	0x04, 0x17
        /*00aa*/ 	.short	(.L_237 - .L_236)
.L_236:
        /*00ac*/ 	.word	0x00000000
        /*00b0*/ 	.short	0x0004
        /*00b2*/ 	.short	0x0020
        /*00b4*/ 	.byte	0x00, 0xf5, 0x21, 0x00


	//----- nvinfo : EIATTR_KPARAM_INFO
	.align		4
.L_237:
        /*00b8*/ 	.byte	0x04, 0x17
        /*00ba*/ 	.short	(.L_239 - .L_238)
.L_238:
        /*00bc*/ 	.word	0x00000000
        /*00c0*/ 	.short	0x0003
        /*00c2*/ 	.short	0x0018
        /*00c4*/ 	.byte	0x00, 0xf5, 0x21, 0x00


	//----- nvinfo : EIATTR_KPARAM_INFO
	.align		4
.L_239:
        /*00c8*/ 	.byte	0x04, 0x17
        /*00ca*/ 	.short	(.L_241 - .L_240)
.L_240:
        /*00cc*/ 	.word	0x00000000
        /*00d0*/ 	.short	0x0002
        /*00d2*/ 	.short	0x0010
        /*00d4*/ 	.byte	0x00, 0xf5, 0x21, 0x00


	//----- nvinfo : EIATTR_KPARAM_INFO
	.align		4
.L_241:
        /*00d8*/ 	.byte	0x04, 0x17
        /*00da*/ 	.short	(.L_243 - .L_242)
.L_242:
        /*00dc*/ 	.word	0x00000000
        /*00e0*/ 	.short	0x0001
        /*00e2*/ 	.short	0x0008
        /*00e4*/ 	.byte	0x00, 0xf5, 0x21, 0x00


	//----- nvinfo : EIATTR_KPARAM_INFO
	.align		4
.L_243:
        /*00e8*/ 	.byte	0x04, 0x17
        /*00ea*/ 	.short	(.L_245 - .L_244)
.L_244:
        /*00ec*/ 	.word	0x00000000
        /*00f0*/ 	.short	0x0000
        /*00f2*/ 	.short	0x0000
        /*00f4*/ 	.byte	0x00, 0xf5, 0x21, 0x00


	//----- nvinfo : EIATTR_SPARSE_MMA_MASK
	.align		4
.L_245:
        /*00f8*/ 	.byte	0x03, 0x50
        /*00fa*/ 	.short	0x0000


	//----- nvinfo : EIATTR_MAXREG_COUNT
	.align		4
        /*00fc*/ 	.byte	0x03, 0x1b
        /*00fe*/ 	.short	0x00ff


	//----- nvinfo : EIATTR_NUM_BARRIERS
	.align		4
        /*0100*/ 	.byte	0x02, 0x4c
        /*0102*/ 	.byte	0x01
	.zero		1


	//----- nvinfo : EIATTR_MERCURY_ISA_VERSION
	.align		4
        /*0104*/ 	.byte	0x03, 0x5f
        /*0106*/ 	.short	0x0101


	//----- nvinfo : EIATTR_VRC_CTA_INIT_COUNT
	.align		4
        /*0108*/ 	.byte	0x02, 0x4a
	.zero		1
	.zero		1


	//----- nvinfo : EIATTR_EXIT_INSTR_OFFSETS
	.align		4
        /*010c*/ 	.byte	0x04, 0x1c
        /*010e*/ 	.short	(.L_247 - .L_246)


	//   ....[0]....
.L_246:
        /*0110*/ 	.word	0x00001510


	//   ....[1]....
        /*0114*/ 	.word	0x000019c0


	//----- nvinfo : EIATTR_CBANK_PARAM_SIZE
	.align		4
.L_247:
        /*0118*/ 	.byte	0x03, 0x19
        /*011a*/ 	.short	0x006c


	//----- nvinfo : EIATTR_PARAM_CBANK
	.align		4
        /*011c*/ 	.byte	0x04, 0x0a
        /*011e*/ 	.short	(.L_249 - .L_248)
	.align		4
.L_248:
        /*0120*/ 	.word	index@(.nv.constant0._Z16xnor_6_5bit_gemmPjS_S_S_S_S_S_S_S_S_S_Pfiii)
        /*0124*/ 	.short	0x0380
        /*0126*/ 	.short	0x006c


	//----- nvinfo : EIATTR_SW_WAR
	.align		4
.L_249:
        /*0128*/ 	.byte	0x04, 0x36
        /*012a*/ 	.short	(.L_251 - .L_250)
.L_250:
        /*012c*/ 	.word	0x00000008
.L_251:


//--------------------- .nv.info._Z16xnor_6_4bit_gemmPjS_S_S_S_S_S_S_S_S_Pfiii --------------------------
	.section	.nv.info._Z16xnor_6_4bit_gemmPjS_S_S_S_S_S_S_S_S_Pfiii,"",@"SHT_CUDA_INFO"
	.sectionflags	@""
	.align	4


	//----- nvinfo : EIATTR_CUDA_API_VERSION
	.align		4
        /*0000*/ 	.byte	0x04, 0x37
        /*0002*/ 	.short	(.L_253 - .L_252)
.L_252:
        /*0004*/ 	.word	0x00000082


	//----- nvinfo : EIATTR_KPARAM_INFO
	.align		4
.L_253:
        /*0008*/ 	.byte	0x04, 0x17
        /*000a*/ 	.short	(.L_255 - .L_254)
.L_254:
        /*000c*/ 	.word	0x00000000
        /*0010*/ 	.short	0x000d
        /*0012*/ 	.short	0x0060
        /*0014*/ 	.byte	0x00, 0xf0, 0x11, 0x00


	//----- nvinfo : EIATTR_KPARAM_INFO
	.align		4
.L_255:
        /*0018*/ 	.byte	0x04, 0x17
        /*001a*/ 	.short	(.L_257 - .L_256)
.L_256:
        /*001c*/ 	.word	0x00000000
        /*0020*/ 	.short	0x000c
        /*0022*/ 	.short	0x005c
        /*0024*/ 	.byte	0x00, 0xf0, 0x11, 0x00


	//----- nvinfo : EIATTR_KPARAM_INFO
	.align		4
.L_257:
        /*0028*/ 	.byte	0x04, 0x17
        /*002a*/ 	.short	(.L_259 - .L_258)
.L_258:
        /*002c*/ 	.word	0x00000000
        /*0030*/ 	.short	0x000b
        /*0032*/ 	.short	0x0058
        /*0034*/ 	.byte	0x00, 0xf0, 0x11, 0x00


	//----- nvinfo : EIATTR_KPARAM_INFO
	.align		4
.L_259:
        /*0038*/ 	.byte	0x04, 0x17
        /*003a*/ 	.short	(.L_261 - .L_260)
.L_260:
        /*003c*/ 	.word	0x00000000
        /*0040*/ 	.short	0x000a
        /*0042*/ 	.short	0x0050
        /*0044*/ 	.byte	0x00, 0xf5, 0x21, 0x00


	//----- nvinfo : EIATTR_KPARAM_INFO
	.align		4
.L_261:
        /*0048*/ 	.byte	0x04, 0x17
        /*004a*/ 	.short	(.L_263 - .L_262)
.L_262:
        /*004c*/ 	.word	0x00000000
        /*0050*/ 	.short	0x0009
        /*0052*/ 	.short	0x0048
        /*0054*/ 	.byte	0x00, 0xf5, 0x21, 0x00


	//----- nvinfo : EIATTR_KPARAM_INFO
	.align		4
.L_263:
        /*0058*/ 	.byte	0x04, 0x17
        /*005a*/ 	.short	(.L_265 - .L_264)
.L_264:
        /*005c*/ 	.word	0x00000000
        /*0060*/ 	.short	0x0008
        /*0062*/ 	.short	0x0040
        /*0064*/ 	.byte	0x00, 0xf5, 0x21, 0x00


	//----- nvinfo : EIATTR_KPARAM_INFO
	.align		4
.L_265:
        /*0068*/ 	.byte	0x04, 0x17
        /*006a*/ 	.short	(.L_267 - .L_266)
.L_266:
        /*006c*/ 	.word	0x00000000
        /*0070*/ 	.short	0x0007
        /*0072*/ 	.short	0x0038
        /*0074*/ 	.byte	0x00, 0xf5, 0x21, 0x00


	//----- nvinfo : EIATTR_KPARAM_INFO
	.align		4
.L_267:
        /*0078*/ 	.byte	0x04, 0x17
        /*007a*/ 	.short	(.L_269 - .L_268)
.L_268:
        /*007c*/ 	.word	0x00000000
        /*0080*/ 	.short	0x0006
        /*0082*/ 	.short	0x0030
        /*0084*/ 	.byte	0x00, 0xf5, 0x21, 0x00


	//----- nvinfo : EIATTR_KPARAM_INFO
	.align		4
.L_269:
        /*0088*/ 	.byte	0x04, 0x17
        /*008a*/ 	.short	(.L_271 - .L_270)
.L_270:
        /*008c*/ 	.word	0x00000000
        /*0090*/ 	.short	0x0005
        /*0092*/ 	.short	0x0028
        /*0094*/ 	.byte	0x00, 0xf5, 0x21, 0x00


	//----- nvinfo : EIATTR_KPARAM_INFO
	.align		4
.L_271:
        /*0098*/ 	.byte	0x04, 0x17
        /*009a*/ 	.short	(.L_273 - .L_272)
.L_272:
        /*009c*/ 	.word	0x00000000
        /*00a0*/ 	.short	0x0004
        /*00a2*/ 	.short	0x0020
        /*00a4*/ 	.byte	0x00, 0xf5, 0x21, 0x00


	//----- nvinfo : EIATTR_KPARAM_INFO
	.align		4
.L_273:
        /*00a8*/ 	.byte	0x04, 0x17
        /*00aa*/ 	.short	(.L_275 - .L_274)
.L_274:
        /*00ac*/ 	.word	0x00000000
        /*00b0*/ 	.short	0x0003
        /*00b2*/ 	.short	0x0018
        /*00b4*/ 	.byte	0x00, 0xf5, 0x21, 0x00


	//----- nvinfo : EIATTR_KPARAM_INFO
	.align		4
.L_275:
        /*00b8*/ 	.byte	0x04, 0x17
        /*00ba*/ 	.short	(.L_277 - .L_276)
.L_276:
        /*00bc*/ 	.word	0x00000000
        /*00c0*/ 	.short	0x0002
        /*00c2*/ 	.short	0x0010
        /*00c4*/ 	.byte	0x00, 0xf5, 0x21, 0x00


	//----- nvinfo : EIATTR_KPARAM_INFO
	.align		4
.L_277:
        /*00c8*/ 	.byte	0x04, 0x17
        /*00ca*/ 	.short	(.L_279 - .L_278)
.L_278:
        /*00cc*/ 	.word	0x00000000
        /*00d0*/ 	.short	0x0001
        /*00d2*/ 	.short	0x0008
        /*00d4*/ 	.byte	0x00, 0xf5, 0x21, 0x00


	//----- nvinfo : EIATTR_KPARAM_INFO
	.align		4
.L_279:
        /*00d8*/ 	.byte	0x04, 0x17
        /*00da*/ 	.short	(.L_281 - .L_280)
.L_280:
        /*00dc*/ 	.word	0x00000000
        /*00e0*/ 	.short	0x0000
        /*00e2*/ 	.short	0x0000
        /*00e4*/ 	.byte	0x00, 0xf5, 0x21, 0x00


	//----- nvinfo : EIATTR_SPARSE_MMA_MASK
	.align		4
.L_281:
        /*00e8*/ 	.byte	0x03, 0x50
        /*00ea*/ 	.short	0x0000


	//----- nvinfo : EIATTR_MAXREG_COUNT
	.align		4
        /*00ec*/ 	.byte	0x03, 0x1b
        /*00ee*/ 	.short	0x00ff


	//----- nvinfo : EIATTR_NUM_BARRIERS
	.align		4
        /*00f0*/ 	.byte	0x02, 0x4c
        /*00f2*/ 	.byte	0x01
	.zero		1


	//----- nvinfo : EIATTR_MERCURY_ISA_VERSION
	.align		4
        /*00f4*/ 	.byte	0x03, 0x5f
        /*00f6*/ 	.short	0x0101


	//----- nvinfo : EIATTR_VRC_CTA_INIT_COUNT
	.align		4
        /*00f8*/ 	.byte	0x02, 0x4a
	.zero		1
	.zero		1


	//----- nvinfo : EIATTR_EXIT_INSTR_OFFSETS
	.align		4
        /*00fc*/ 	.byte	0x04, 0x1c
        /*00fe*/ 	.short	(.L_283 - .L_282)


	//   ....[0]....
.L_282:
        /*0100*/ 	.word	0x00001380


	//   ....[1]....
        /*0104*/ 	.word	0x00001770


	//----- nvinfo : EIATTR_CBANK_PARAM_SIZE
	.align		4
.L_283:
        /*0108*/ 	.byte	0x03, 0x19
        /*010a*/ 	.short	0x0064


	//----- nvinfo : EIATTR_PARAM_CBANK
	.align		4
        /*010c*/ 	.byte	0x04, 0x0a
        /*010e*/ 	.short	(.L_285 - .L_284)
	.align		4
.L_284:
        /*0110*/ 	.word	index@(.nv.constant0._Z16xnor_6_4bit_gemmPjS_S_S_S_S_S_S_S_S_Pfiii)
        /*0114*/ 	.short	0x0380
        /*0116*/ 	.short	0x0064


	//----- nvinfo : EIATTR_SW_WAR
	.align		4
.L_285:
        /*0118*/ 	.byte	0x04, 0x36
        /*011a*/ 	.short	(.L_287 - .L_286)
.L_286:
        /*011c*/ 	.word	0x00000008
.L_287:


//--------------------- .nv.info._Z16xnor_6_3bit_gemmPjS_S_S_S_S_S_S_S_Pfiii --------------------------
	.section	.nv.info._Z16xnor_6_3bit_gemmPjS_S_S_S_S_S_S_S_Pfiii,"",@"SHT_CUDA_INFO"
	.sectionflags	@""
	.align	4


	//----- nvinfo : EIATTR_CUDA_API_VERSION
	.align		4
        /*0000*/ 	.byte	0x04, 0x37
        /*0002*/ 	.short	(.L_289 - .L_288)
.L_288:
        /*0004*/ 	.word	0x00000082


	//----- nvinfo : EIATTR_KPARAM_INFO
	.align		4
.L_289:
        /*0008*/ 	.byte	0x04, 0x17
        /*000a*/ 	.short	(.L_291 - .L_290)
.L_290:
        /*000c*/ 	.word	0x00000000
        /*0010*/ 	.short	0x000c
        /*0012*/ 	.short	0x0058
        /*0014*/ 	.byte	0x00, 0xf0, 0x11, 0x00


	//----- nvinfo : EIATTR_KPARAM_INFO
	.align		4
.L_291:
        /*0018*/ 	.byte	0x04, 0x17
        /*001a*/ 	.short	(.L_293 - .L_292)
.L_292:
        /*001c*/ 	.word	0x00000000
        /*0020*/ 	.short	0x000b
        /*0022*/ 	.short	0x0054
        /*0024*/ 	.byte	0x00, 0xf0, 0x11, 0x00


	//----- nvinfo : EIATTR_KPARAM_INFO
	.align		4
.L_293:
        /*0028*/ 	.byte	0x04, 0x17
        /*002a*/ 	.short	(.L_295 - .L_294)
.L_294:
        /*002c*/ 	.word	0x00000000
        /*0030*/ 	.short	0x000a
        /*0032*/ 	.short	0x0050
        /*0034*/ 	.byte	0x00, 0xf0, 0x11, 0x00


	//----- nvinfo : EIATTR_KPARAM_INFO
	.align		4
.L_295:
        /*0038*/ 	.byte	0x04, 0x17
        /*003a*/ 	.short	(.L_297 - .L_296)
.L_296:
        /*003c*/ 	.word	0x00000000
        /*0040*/ 	.short	0x0009
        /*0042*/ 	.short	0x0048
        /*0044*/ 	.byte	0x00, 0xf5, 0x21, 0x00


	//----- nvinfo : EIATTR_KPARAM_INFO
	.align		4
.L_297:
        /*0048*/ 	.byte	0x04, 0x17
        /*004a*/ 	.short	(.L_299 - .L_298)
.L_298:
        /*004c*/ 	.word	0x00000000
        /*0050*/ 	.short	0x0008
        /*0052*/ 	.short	0x0040
        /*0054*/ 	.byte	0x00, 0xf5, 0x21, 0x00


	//----- nvinfo : EIATTR_KPARAM_INFO
	.align		4
.L_299:
        /*0058*/ 	.byte	0x04, 0x17
        /*005a*/ 	.short	(.L_301 - .L_300)
.L_300:
        /*005c*/ 	.word	0x00000000
        /*0060*/ 	.short	0x0007
        /*0062*/ 	.short	0x0038
        /*0064*/ 	.byte	0x00, 0xf5, 0x21, 0x00


	//----- nvinfo : EIATTR_KPARAM_INFO
	.align		4
.L_301:
        /*0068*/ 	.byte	0x04, 0x17
        /*006a*/ 	.short	(.L_303 - .L_302)
.L_302:
        /*006c*/ 	.word	0x00000000
        /*0070*/ 	.short	0x0006
        /*0072*/ 	.short	0x0030
        /*0074*/ 	.byte	0x00, 0xf5, 0x21, 0x00


	//----- nvinfo : EIATTR_KPARAM_INFO
	.align		4
.L_303:
        /*0078*/ 	.byte	0x04, 0x17
        /*007a*/ 	.short	(.L_305 - .L_304)
.L_304:
        /*007c*/ 	.word	0x00000000
        /*0080*/ 	.short	0x0005
        /*0082*/ 	.short	0x0028
        /*0084*/ 	.byte	0x00, 0xf5, 0x21, 0x00


	//----- nvinfo : EIATTR_KPARAM_INFO
	.align		4
.L_305:
        /*0088*/ 	.byte	0x04, 0x17
        /*008a*/ 	.short	(.L_307 - .L_306)
.L_306:
        /*008c*/ 	.word	0x00000000
        /*0090*/ 	.short	0x0004
        /*0092*/ 	.short	0x0020
        /*0094*/ 	.byte	0x00, 0xf5, 0x21, 0x00


	//----- nvinfo : EIATTR_KPARAM_INFO
	.align		4
.L_307:
        /*0098*/ 	.byte	0x04, 0x17
        /*009a*/ 	.short	(.L_309 - .L_308)
.L_308:
        /*009c*/ 	.word	0x00000000
        /*00a0*/ 	.short	0x0003
        /*00a2*/ 	.short	0x0018
        /*00a4*/ 	.byte	0x00, 0xf5, 0x21, 0x00


	//----- nvinfo : EIATTR_KPARAM_INFO
	.align		4
.L_309:
        /*00a8*/ 	.byte	0x04, 0x17
        /*00aa*/ 	.short	(.L_311 - .L_310)
.L_310:
        /*00ac*/ 	.word	0x00000000
        /*00b0*/ 	.short	0x0002
        /*00b2*/ 	.short	0x0010
        /*00b4*/ 	.byte	0x00, 0xf5, 0x21, 0x00


	//----- nvinfo : EIATTR_KPARAM_INFO
	.align		4
.L_311:
        /*00b8*/ 	.byte	0x04, 0x17
        /*00ba*/ 	.short	(.L_313 - .L_312)
.L_312:
        /*00bc*/ 	.word	0x00000000
        /*00c0*/ 	.short	0x0001
        /*00c2*/ 	.short	0x0008
        /*00c4*/ 	.byte	0x00, 0xf5, 0x21, 0x00


	//----- nvinfo : EIATTR_KPARAM_INFO
	.align		4
.L_313:
        /*00c8*/ 	.byte	0x04, 0x17
        /*00ca*/ 	.short	(.L_315 - .L_314)
.L_314:
        /*00cc*/ 	.word	0x00000000
        /*00d0*/ 	.short	0x0000
        /*00d2*/ 	.short	0x0000
        /*00d4*/ 	.byte	0x00, 0xf5, 0x21, 0x00


	//----- nvinfo : EIATTR_SPARSE_MMA_MASK
	.align		4
.L_315:
        /*00d8*/ 	.byte	0x03, 0x50
        /*00da*/ 	.short	0x0000


	//----- nvinfo : EIATTR_MAXREG_COUNT
	.align		4
        /*00dc*/ 	.byte	0x03, 0x1b
        /*00de*/ 	.short	0x00ff


	//----- nvinfo : EIATTR_NUM_BARRIERS
	.align		4
        /*00e0*/ 	.byte	0x02, 0x4c
        /*00e2*/ 	.byte	0x01
	.zero		1


	//----- nvinfo : EIATTR_MERCURY_ISA_VERSION
	.align		4
        /*00e4*/ 	.byte	0x03, 0x5f
        /*00e6*/ 	.short	0x0101


	//----- nvinfo : EIATTR_VRC_CTA_INIT_COUNT
	.align		4
        /*00e8*/ 	.byte	0x02, 0x4a
	.zero		1
	.zero		1


	//----- nvinfo : EIATTR_EXIT_INSTR_OFFSETS
	.align		4
        /*00ec*/ 	.byte	0x04, 0x1c
        /*00ee*/ 	.short	(.L_317 - .L_316)


	//   ....[0]....
.L_316:
        /*00f0*/ 	.word	0x000011f0


	//   ....[1]....
        /*00f4*/ 	.word	0x00001510


	//----- nvinfo : EIATTR_CBANK_PARAM_SIZE
	.align		4
.L_317:
        /*00f8*/ 	.byte	0x03, 0x19
        /*00fa*/ 	.short	0x005c


	//----- nvinfo : EIATTR_PARAM_CBANK
	.align		4
        /*00fc*/ 	.byte	0x04, 0x0a
        /*00fe*/ 	.short	(.L_319 - .L_318)
	.align		4
.L_318:
        /*0100*/ 	.word	index@(.nv.constant0._Z16xnor_6_3bit_gemmPjS_S_S_S_S_S_S_S_Pfiii)
        /*0104*/ 	.short	0x0380
        /*0106*/ 	.short	0x005c


	//----- nvinfo : EIATTR_SW_WAR
	.align		4
.L_319:
        /*0108*/ 	.byte	0x04, 0x36
        /*010a*/ 	.short	(.L_321 - .L_320)
.L_320:
        /*010c*/ 	.word	0x00000008
.L_321:


//--------------------- .nv.info._Z16xnor_6_2bit_gemmPjS_S_S_S_S_S_S_Pfiii --------------------------
	.section	.nv.info._Z16xnor_6_2bit_gemmPjS_S_S_S_S_S_S_Pfiii,"",@"SHT_CUDA_INFO"
	.sectionflags	@""
	.align	4


	//----- nvinfo : EIATTR_CUDA_API_VERSION
	.align		4
        /*0000*/ 	.byte	0x04, 0x37
        /*0002*/ 	.short	(.L_323 - .L_322)
.L_322:
        /*0004*/ 	.word	0x00000082


	//----- nvinfo : EIATTR_KPARAM_INFO
	.align		4
.L_323:
        /*0008*/ 	.byte	0x04, 0x17
        /*000a*/ 	.short	(.L_325 - .L_324)
.L_324:
        /*000c*/ 	.word	0x00000000
        /*0010*/ 	.short	0x000b
        /*0012*/ 	.short	0x0050
        /*0014*/ 	.byte	0x00, 0xf0, 0x11, 0x00


	//----- nvinfo : EIATTR_KPARAM_INFO
	.align		4
.L_325:
        /*0018*/ 	.byte	0x04, 0x17
        /*001a*/ 	.short	(.L_327 - .L_326)
.L_326:
        /*001c*/ 	.word	0x00000000
        /*0020*/ 	.short	0x000a
        /*0022*/ 	.short	0x004c
        /*0024*/ 	.byte	0x00, 0xf0, 0x11, 0x00


	//----- nvinfo : EIATTR_KPARAM_INFO
	.align		4
.L_327:
        /*0028*/ 	.byte	0x04, 0x17
        /*002a*/ 	.short	(.L_329 - .L_328)
.L_328:
        /*002c*/ 	.word	0x00000000
        /*0030*/ 	.short	0x0009
        /*0032*/ 	.short	0x0048
        /*0034*/ 	.byte	0x00, 0xf0, 0x11, 0x00


	//----- nvinfo : EIATTR_KPARAM_INFO
	.align		4
.L_329:
        /*0038*/ 	.byte	0x04, 0x17
        /*003a*/ 	.short	(.L_331 - .L_330)
.L_330:
        /*003c*/ 	.word	0x00000000
        /*0040*/ 	.short	0x0008
        /*0042*/ 	.short	0x0040
        /*0044*/ 	.byte	0x00, 0xf5, 0x21, 0x00


	//----- nvinfo : EIATTR_KPARAM_INFO
	.align		4
.L_331:
        /*0048*/ 	.byte	0x04, 0x17
        /*004a*/ 	.short	(.L_333 - .L_332)
.L_332:
        /*004c*/ 	.word	0x00000000
        /*0050*/ 	.short	0x0007
        /*0052*/ 	.short	0x0038
        /*0054*/ 	.byte	0x00, 0xf5, 0x21, 0x00


	//----- nvinfo : EIATTR_KPARAM_INFO
	.align		4
.L_333:
        /*0058*/ 	.byte	0x04, 0x17
        /*005a*/ 	.short	(.L_335 - .L_334)
.L_334:
        /*005c*/ 	.word	0x00000000
        /*0060*/ 	.short	0x0006
        /*0062*/ 	.short	0x0030
        /*0064*/ 	.byte	0x00, 0xf5, 0x21, 0x00


	//----- nvinfo : EIATTR_KPARAM_INFO
	.align		4
.L_335:
        /*0068*/ 	.byte	0x04, 0x17
        /*006a*/ 	.short	(.L_337 - .L_336)
.L_336:
        /*006c*/ 	.word	0x00000000
        /*0070*/ 	.short	0x0005
        /*0072*/ 	.short	0x0028
        /*0074*/ 	.byte	0x00, 0xf5, 0x21, 0x00


	//----- nvinfo : EIATTR_KPARAM_INFO
	.align		4
.L_337:
        /*0078*/ 	.byte	0x04, 0x17
        /*007a*/ 	.short	(.L_339 - .L_338)
.L_338:
        /*007c*/ 	.word	0x00000000
        /*0080*/ 	.short	0x0004
        /*0082*/ 	.short	0x0020
        /*0084*/ 	.byte	0x00, 0xf5, 0x21, 0x00


	//----- nvinfo : EIATTR_KPARAM_INFO
	.align		4
.L_339:
        /*0088*/ 	.byte	0x04, 0x17
        /*008a*/ 	.short	(.L_341 - .L_340)
.L_340:
        /*008c*/ 	.word	0x00000000
        /*0090*/ 	.short	0x0003
        /*0092*/ 	.short	0x0018
        /*0094*/ 	.byte	0x00, 0xf5, 0x21, 0x00


	//----- nvinfo : EIATTR_KPARAM_INFO
	.align		4
.L_341:
        /*0098*/ 	.byte	0x04, 0x17
        /*009a*/ 	.short	(.L_343 - .L_342)
.L_342:
        /*009c*/ 	.word	0x00000000
        /*00a0*/ 	.short	0x0002
        /*00a2*/ 	.short	0x0010
        /*00a4*/ 	.byte	0x00, 0xf5, 0x21, 0x00


	//----- nvinfo : EIATTR_KPARAM_INFO
	.align		4
.L_343:
        /*00a8*/ 	.byte	0x04, 0x17
        /*00aa*/ 	.short	(.L_345 - .L_344)
.L_344:
        /*00ac*/ 	.word	0x00000000
        /*00b0*/ 	.short	0x0001
        /*00b2*/ 	.short	0x0008
        /*00b4*/ 	.byte	0x00, 0xf5, 0x21, 0x00


	//----- nvinfo : EIATTR_KPARAM_INFO
	.align		4
.L_345:
        /*00b8*/ 	.byte	0x04, 0x17
        /*00ba*/ 	.short	(.L_347 - .L_346)
.L_346:
        /*00bc*/ 	.word	0x00000000
        /*00c0*/ 	.short	0x0000
        /*00c2*/ 	.short	0x0000
        /*00c4*/ 	.byte	0x00, 0xf5, 0x21, 0x00


	//----- nvinfo : EIATTR_SPARSE_MMA_MASK
	.align		4
.L_347:
        /*00c8*/ 	.byte	0x03, 0x50
        /*00ca*/ 	.short	0x0000


	//----- nvinfo : EIATTR_MAXREG_COUNT
	.align		4
        /*00cc*/ 	.byte	0x03, 0x1b
        /*00ce*/ 	.short	0x00ff


	//----- nvinfo : EIATTR_NUM_BARRIERS
	.align		4
        /*00d0*/ 	.byte	0x02, 0x4c
        /*00d2*/ 	.byte	0x01
	.zero		1


	//----- nvinfo : EIATTR_MERCURY_ISA_VERSION
	.align		4
        /*00d4*/ 	.byte	0x03, 0x5f
        /*00d6*/ 	.short	0x0101


	//----- nvinfo : EIATTR_VRC_CTA_INIT_COUNT
	.align		4
        /*00d8*/ 	.byte	0x02, 0x4a
	.zero		1
	.zero		1


	//----- nvinfo : EIATTR_EXIT_INSTR_OFFSETS
	.align		4
        /*00dc*/ 	.byte	0x04, 0x1c
        /*00de*/ 	.short	(.L_349 - .L_348)


	//   ....[0]....
.L_348:
        /*00e0*/ 	.word	0x00000ed0


	//   ....[1]....
        /*00e4*/ 	.word	0x00001130


	//----- nvinfo : EIATTR_CBANK_PARAM_SIZE
	.align		4
.L_349:
        /*00e8*/ 	.byte	0x03, 0x19
        /*00ea*/ 	.short	0x0054


	//----- nvinfo : EIATTR_PARAM_CBANK
	.align		4
        /*00ec*/ 	.byte	0x04, 0x0a
        /*00ee*/ 	.short	(.L_351 - .L_350)
	.align		4
.L_350:
        /*00f0*/ 	.word	index@(.nv.constant0._Z16xnor_6_2bit_gemmPjS_S_S_S_S_S_S_Pfiii)
        /*00f4*/ 	.short	0x0380
        /*00f6*/ 	.short	0x0054


	//----- nvinfo : EIATTR_SW_WAR
	.align		4
.L_351:
        /*00f8*/ 	.byte	0x04, 0x36
        /*00fa*/ 	.short	(.L_353 - .L_352)
.L_352:
        /*00fc*/ 	.word	0x00000008
.L_353:


//--------------------- .nv.info._Z16xnor_6_1bit_gemmPjS_S_S_S_S_S_Pfiii --------------------------
	.section	.nv.info._Z16xnor_6_1bit_gemmPjS_S_S_S_S_S_Pfiii,"",@"SHT_CUDA_INFO"
	.sectionflags	@""
	.align	4


	//----- nvinfo : EIATTR_CUDA_API_VERSION
	.align		4
        /*0000*/ 	.byte	0x04, 0x37
        /*0002*/ 	.short	(.L_355 - .L_354)
.L_354:
        /*0004*/ 	.word	0x00000082


	//----- nvinfo : EIATTR_KPARAM_INFO
	.align		4
.L_355:
        /*0008*/ 	.byte	0x04, 0x17
        /*000a*/ 	.short	(.L_357 - .L_356)
.L_356:
        /*000c*/ 	.word	0x00000000
        /*0010*/ 	.short	0x000a
        /*0012*/ 	.short	0x0048
        /*0014*/ 	.byte	0x00, 0xf0, 0x11, 0x00


	//----- nvinfo : EIATTR_KPARAM_INFO
	.align		4
.L_357:
        /*0018*/ 	.byte	0x04, 0x17
        /*001a*/ 	.short	(.L_359 - .L_358)
.L_358:
        /*001c*/ 	.word	0x00000000
        /*0020*/ 	.short	0x0009
        /*0022*/ 	.short	0x0044
        /*0024*/ 	.byte	0x00, 0xf0, 0x11, 0x00


	//----- nvinfo : EIATTR_KPARAM_INFO
	.align		4
.L_359:
        /*0028*/ 	.byte	0x04, 0x17
        /*002a*/ 	.short	(.L_361 - .L_360)
.L_360:
        /*002c*/ 	.word	0x00000000
        /*0030*/ 	.short	0x0008
        /*0032*/ 	.short	0x0040
        /*0034*/ 	.byte	0x00, 0xf0, 0x11, 0x00


	//----- nvinfo : EIATTR_KPARAM_INFO
	.align		4
.L_361:
        /*0038*/ 	.byte	0x04, 0x17
        /*003a*/ 	.short	(.L_363 - .L_362)
.L_362:
        /*003c*/ 	.word	0x00000000
        /*0040*/ 	.short	0x0007
        /*0042*/ 	.short	0x0038
        /*0044*/ 	.byte	0x00, 0xf5, 0x21, 0x00


	//----- nvinfo : EIATTR_KPARAM_INFO
	.align		4
.L_363:
        /*0048*/ 	.byte	0x04, 0x17
        /*004a*/ 	.short	(.L_365 - .L_364)
.L_364:
        /*004c*/ 	.word	0x00000000
        /*0050*/ 	.short	0x0006
        /*0052*/ 	.short	0x0030
        /*0054*/ 	.byte	0x00, 0xf5, 0x21, 0x00


	//----- nvinfo : EIATTR_KPARAM_INFO
	.align		4
.L_365:
        /*0058*/ 	.byte	0x04, 0x17
        /*005a*/ 	.short	(.L_367 - .L_366)
.L_366:
        /*005c*/ 	.word	0x00000000
        /*0060*/ 	.short	0x0005
        /*0062*/ 	.short	0x0028
        /*0064*/ 	.byte	0x00, 0xf5, 0x21, 0x00


	//----- nvinfo : EIATTR_KPARAM_INFO
	.align		4
.L_367:
        /*0068*/ 	.byte	0x04, 0x17
        /*006a*/ 	.short	(.L_369 - .L_368)
.L_368:
        /*006c*/ 	.word	0x00000000
        /*0070*/ 	.short	0x0004
        /*0072*/ 	.short	0x0020
        /*0074*/ 	.byte	0x00, 0xf5, 0x21, 0x00


	//----- nvinfo : EIATTR_KPARAM_INFO
	.align		4
.L_369:
        /*0078*/ 	.byte	0x04, 0x17
        /*007a*/ 	.short	(.L_371 - .L_370)
.L_370:
        /*007c*/ 	.word	0x00000000
        /*0080*/ 	.short	0x0003
        /*0082*/ 	.short	0x0018
        /*0084*/ 	.byte	0x00, 0xf5, 0x21, 0x00


	//----- nvinfo : EIATTR_KPARAM_INFO
	.align		4
.L_371:
        /*0088*/ 	.byte	0x04, 0x17
        /*008a*/ 	.short	(.L_373 - .L_372)
.L_372:
        /*008c*/ 	.word	0x00000000
        /*0090*/ 	.short	0x0002
        /*0092*/ 	.short	0x0010
        /*0094*/ 	.byte	0x00, 0xf5, 0x21, 0x00


	//----- nvinfo : EIATTR_KPARAM_INFO
	.align		4
.L_373:
        /*0098*/ 	.byte	0x04, 0x17
        /*009a*/ 	.short	(.L_375 - .L_374)
.L_374:
        /*009c*/ 	.word	0x00000000
        /*00a0*/ 	.short	0x0001
        /*00a2*/ 	.short	0x0008
        /*00a4*/ 	.byte	0x00, 0xf5, 0x21, 0x00


	//----- nvinfo : EIATTR_KPARAM_INFO
	.align		4
.L_375:
        /*00a8*/ 	.byte	0x04, 0x17
        /*00aa*/ 	.short	(.L_377 - .L_376)
.L_376:
        /*00ac*/ 	.word	0x00000000
        /*00b0*/ 	.short	0x0000
        /*00b2*/ 	.short	0x0000
        /*00b4*/ 	.byte	0x00, 0xf5, 0x21, 0x00


	//----- nvinfo : EIATTR_SPARSE_MMA_MASK
	.align		4
.L_377:
        /*00b8*/ 	.byte	0x03, 0x50
        /*00ba*/ 	.short	0x0000


	//----- nvinfo : EIATTR_MAXREG_COUNT
	.align		4
        /*00bc*/ 	.byte	0x03, 0x1b
        /*00be*/ 	.short	0x00ff


	//----- nvinfo : EIATTR_NUM_BARRIERS
	.align		4
        /*00c0*/ 	.byte	0x02, 0x4c
        /*00c2*/ 	.byte	0x01
	.zero		1


	//----- nvinfo : EIATTR_MERCURY_ISA_VERSION
	.align		4
        /*00c4*/ 	.byte	0x03, 0x5f
        /*00c6*/ 	.short	0x0101


	//----- nvinfo : EIATTR_VRC_CTA_INIT_COUNT
	.align		4
        /*00c8*/ 	.byte	0x02, 0x4a
	.zero		1
	.zero		1


	//----- nvinfo : EIATTR_EXIT_INSTR_OFFSETS
	.align		4
        /*00cc*/ 	.byte	0x04, 0x1c
        /*00ce*/ 	.short	(.L_379 - .L_378)


	//   ....[0]....
.L_378:
        /*00d0*/ 	.word	0x000018b0


	//   ....[1]....
        /*00d4*/ 	.word	0x00001a30


	//----- nvinfo : EIATTR_CBANK_PARAM_SIZE
	.align		4
.L_379:
        /*00d8*/ 	.byte	0x03, 0x19
        /*00da*/ 	.short	0x004c


	//----- nvinfo : EIATTR_PARAM_CBANK
	.align		4
        /*00dc*/ 	.byte	0x04, 0x0a
        /*00de*/ 	.short	(.L_381 - .L_380)
	.align		4
.L_380:
        /*00e0*/ 	.word	index@(.nv.constant0._Z16xnor_6_1bit_gemmPjS_S_S_S_S_S_Pfiii)
        /*00e4*/ 	.short	0x0380
        /*00e6*/ 	.short	0x004c


	//----- nvinfo : EIATTR_SW_WAR
	.align		4
.L_381:
        /*00e8*/ 	.byte	0x04, 0x36
        /*00ea*/ 	.short	(.L_383 - .L_382)
.L_382:
        /*00ec*/ 	.word	0x00000008
.L_383:


//--------------------- .nv.info._Z16xnor_5_5bit_gemmPjS_S_S_S_S_S_S_S_S_Pfiii --------------------------
	.section	.nv.info._Z16xnor_5_5bit_gemmPjS_S_S_S_S_S_S_S_S_Pfiii,"",@"SHT_CUDA_INFO"
	.sectionflags	@""
	.align	4


	//----- nvinfo : EIATTR_CUDA_API_VERSION
	.align		4
        /*0000*/ 	.byte	0x04, 0x37
        /*0002*/ 	.short	(.L_385 - .L_384)
.L_384:
        /*0004*/ 	.word	0x00000082


	//----- nvinfo : EIATTR_KPARAM_INFO
	.align		4
.L_385:
        /*0008*/ 	.byte	0x04, 0x17
        /*000a*/ 	.short	(.L_387 - .L_386)
.L_386:
        /*000c*/ 	.word	0x00000000
        /*0010*/ 	.short	0x000d
        /*0012*/ 	.short	0x0060
        /*0014*/ 	.byte	0x00, 0xf0, 0x11, 0x00


	//----- nvinfo : EIATTR_KPARAM_INFO
	.align		4
.L_387:
        /*0018*/ 	.byte	0x04, 0x17
        /*001a*/ 	.short	(.L_389 - .L_388)
.L_388:
        /*001c*/ 	.word	0x00000000
        /*0020*/ 	.short	0x000c
        /*0022*/ 	.short	0x005c
        /*0024*/ 	.byte	0x00, 0xf0, 0x11, 0x00


	//----- nvinfo : EIATTR_KPARAM_INFO
	.align		4
.L_389:
        /*0028*/ 	.byte	0x04, 0x17
        /*002a*/ 	.short	(.L_391 - .L_390)
.L_390:
        /*002c*/ 	.word	0x00000000
        /*0030*/ 	.short	0x000b
        /*0032*/ 	.short	0x0058
        /*0034*/ 	.byte	0x00, 0xf0, 0x11, 0x00


	//----- nvinfo : EIATTR_KPARAM_INFO
	.align		4
.L_391:
        /*0038*/ 	.byte	0x04, 0x17
        /*003a*/ 	.short	(.L_393 - .L_392)
.L_392:
        /*003c*/ 	.word	0x00000000
        /*0040*/ 	.short	0x000a
        /*0042*/ 	.short	0x0050
        /*0044*/ 	.byte	0x00, 0xf5, 0x21, 0x00


	//----- nvinfo : EIATTR_KPARAM_INFO
	.align		4
.L_393:
        /*0048*/ 	.byte	0x04, 0x17
        /*004a*/ 	.short	(.L_395 - .L_394)
.L_394:
        /*004c*/ 	.word	0x00000000
        /*0050*/ 	.short	0x0009
        /*0052*/ 	.short	0x0048
        /*0054*/ 	.byte	0x00, 0xf5, 0x21, 0x00


	//----- nvinfo : EIATTR_KPARAM_INFO
	.align		4
.L_395:
        /*0058*/ 	.byte	0x04, 0x17
        /*005a*/ 	.short	(.L_397 - .L_396)
.L_396:
        /*005c*/ 	.word	0x00000000
        /*0060*/ 	.short	0x0008
        /*0062*/ 	.short	0x0040
        /*0064*/ 	.byte	0x00, 0xf5, 0x21, 0x00


	//----- nvinfo : EIATTR_KPARAM_INFO
	.align		4
.L_397:
        /*0068*/ 	.byte	0x04, 0x17
        /*006a*/ 	.short	(.L_399 - .L_398)
.L_398:
        /*006c*/ 	.word	0x00000000
        /*0070*/ 	.short	0x0007
        /*0072*/ 	.short	0x0038
        /*0074*/ 	.byte	0x00, 0xf5, 0x21, 0x00


	//----- nvinfo : EIATTR_KPARAM_INFO
	.align		4
.L_399:
        /*0078*/ 	.byte	0x04, 0x17
        /*007a*/ 	.short	(.L_401 - .L_400)
.L_400:
        /*007c*/ 	.word	0x00000000
        /*0080*/ 	.short	0x0006
        /*0082*/ 	.short	0x0030
        /*0084*/ 	.byte	0x00, 0xf5, 0x21, 0x00


	//----- nvinfo : EIATTR_KPARAM_INFO
	.align		4
.L_401:
        /*0088*/ 	.byte	0x04, 0x17
        /*008a*/ 	.short	(.L_403 - .L_402)
.L_402:
        /*008c*/ 	.word	0x00000000
        /*0090*/ 	.short	0x0005
        /*0092*/ 	.short	0x0028
        /*0094*/ 	.byte	0x00, 0xf5, 0x21, 0x00


	//----- nvinfo : EIATTR_KPARAM_INFO
	.align		4
.L_403:
        /*0098*/ 	.byte	0x04, 0x17
        /*009a*/ 	.short	(.L_405 - .L_404)
.L_404:
        /*009c*/ 	.word	0x00000000
        /*00a0*/ 	.short	0x0004
        /*00a2*/ 	.short	0x0020
        /*00a4*/ 	.byte	0x00, 0xf5, 0x21, 0x00


	//----- nvinfo : EIATTR_KPARAM_INFO
	.align		4
.L_405:
        /*00a8*/ 	.byte	0x04, 0x17
        /*00aa*/ 	.short	(.L_407 - .L_406)
.L_406:
        /*00ac*/ 	.word	0x00000000
        /*00b0*/ 	.short	0x0003
        /*00b2*/ 	.short	0x0018
        /*00b4*/ 	.byte	0x00, 0xf5, 0x21, 0x00


	//----- nvinfo : EIATTR_KPARAM_INFO
	.align		4
.L_407:
        /*00b8*/ 	.byte	0x04, 0x17
        /*00ba*/ 	.short	(.L_409 - .L_408)
.L_408:
        /*00bc*/ 	.word	0x00000000
        /*00c0*/ 	.short	0x0002
        /*00c2*/ 	.short	0x0010
        /*00c4*/ 	.byte	0x00, 0xf5, 0x21, 0x00


	//----- nvinfo : EIATTR_KPARAM_INFO
	.align		4
.L_409:
        /*00c8*/ 	.byte	0x04, 0x17
        /*00ca*/ 	.short	(.L_411 - .L_410)
.L_410:
        /*00cc*/ 	.word	0x00000000
        /*00d0*/ 	.short	0x0001
        /*00d2*/ 	.short	0x0008
        /*00d4*/ 	.byte	0x00, 0xf5, 0x21, 0x00


	//----- nvinfo : EIATTR_KPARAM_INFO
	.align		4
.L_411:
        /*00d8*/ 	.byte	0x04, 0x17
        /*00da*/ 	.short	(.L_413 - .L_412)
.L_412:
        /*00dc*/ 	.word	0x00000000
        /*00e0*/ 	.short	0x0000
        /*00e2*/ 	.short	0x0000
        /*00e4*/ 	.byte	0x00, 0xf5, 0x21, 0x00


	//----- nvinfo : EIATTR_SPARSE_MMA_MASK
	.align		4
.L_413:
        /*00e8*/ 	.byte	0x03, 0x50
        /*00ea*/ 	.short	0x0000


	//----- nvinfo : EIATTR_MAXREG_COUNT
	.align		4
        /*00ec*/ 	.byte	0x03, 0x1b
        /*00ee*/ 	.short	0x00ff


	//----- nvinfo : EIATTR_NUM_BARRIERS
	.align		4
        /*00f0*/ 	.byte	0x02, 0x4c
        /*00f2*/ 	.byte	0x01
	.zero		1


	//----- nvinfo : EIATTR_MERCURY_ISA_VERSION
	.align		4
        /*00f4*/ 	.byte	0x03, 0x5f
        /*00f6*/ 	.short	0x0101


	//----- nvinfo : EIATTR_VRC_CTA_INIT_COUNT
	.align		4
        /*00f8*/ 	.byte	0x02, 0x4a
	.zero		1
	.zero		1


	//----- nvinfo : EIATTR_EXIT_INSTR_OFFSETS
	.align		4
        /*00fc*/ 	.byte	0x04, 0x1c
        /*00fe*/ 	.short	(.L_415 - .L_414)


	//   ....[0]....
.L_414:
        /*0100*/ 	.word	0x000012d0


	//   ....[1]....
        /*0104*/ 	.word	0x000016d0


	//----- nvinfo : EIATTR_CBANK_PARAM_SIZE
	.align		4
.L_415:
        /*0108*/ 	.byte	0x03, 0x19
        /*010a*/ 	.short	0x0064


	//----- nvinfo : EIATTR_PARAM_CBANK
	.align		4
        /*010c*/ 	.byte	0x04, 0x0a
        /*010e*/ 	.short	(.L_417 - .L_416)
	.align		4
.L_416:
        /*0110*/ 	.word	index@(.nv.constant0._Z16xnor_5_5bit_gemmPjS_S_S_S_S_S_S_S_S_Pfiii)
        /*0114*/ 	.short	0x0380
        /*0116*/ 	.short	0x0064


	//----- nvinfo : EIATTR_SW_WAR
	.align		4
.L_417:
        /*0118*/ 	.byte	0x04, 0x36
        /*011a*/ 	.short	(.L_419 - .L_418)
.L_418:
        /*011c*/ 	.word	0x00000008
.L_419:


//--------------------- .nv.info._Z16xnor_5_4bit_gemmPjS_S_S_S_S_S_S_S_Pfiii --------------------------
	.section	.nv.info._Z16xnor_5_4bit_gemmPjS_S_S_S_S_S_S_S_Pfiii,"",@"SHT_CUDA_INFO"
	.sectionflags	@""
	.align	4


	//----- nvinfo : EIATTR_CUDA_API_VERSION
	.align		4
        /*0000*/ 	.byte	0x04, 0x37
        /*0002*/ 	.short	(.L_421 - .L_420)
.L_420:
        /*0004*/ 	.word	0x00000082


	//----- nvinfo : EIATTR_KPARAM_INFO
	.align		4
.L_421:
        /*0008*/ 	.byte	0x04, 0x17
        /*000a*/ 	.short	(.L_423 - .L_422)
.L_422:
        /*000c*/ 	.word	0x00000000
        /*0010*/ 	.short	0x000c
        /*0012*/ 	.short	0x0058
        /*0014*/ 	.byte	0x00, 0xf0, 0x11, 0x00


	//----- nvinfo : EIATTR_KPARAM_INFO
	.align		4
.L_423:
        /*0018*/ 	.byte	0x04, 0x17
        /*001a*/ 	.short	(.L_425 - .L_424)
.L_424:
        /*001c*/ 	.word	0x00000000
        /*0020*/ 	.short	0x000b
        /*0022*/ 	.short	0x0054
        /*0024*/ 	.byte	0x00, 0xf0, 0x11, 0x00


	//----- nvinfo : EIATTR_KPARAM_INFO
	.align		4
.L_425:
        /*0028*/ 	.byte	0x04, 0x17
        /*002a*/ 	.short	(.L_427 - .L_426)
.L_426:
        /*002c*/ 	.word	0x00000000
        /*0030*/ 	.short	0x000a
        /*0032*/ 	.short	0x0050
        /*0034*/ 	.byte	0x00, 0xf0, 0x11, 0x00


	//----- nvinfo : EIATTR_KPARAM_INFO
	.align		4
.L_427:
        /*0038*/ 	.byte	0x04, 0x17
        /*003a*/ 	.short	(.L_429 - .L_428)
.L_428:
        /*003c*/ 	.word	0x00000000
        /*0040*/ 	.short	0x0009
        /*0042*/ 	.short	0x0048
        /*0044*/ 	.byte	0x00, 0xf5, 0x21, 0x00


	//----- nvinfo : EIATTR_KPARAM_INFO
	.align		4
.L_429:
        /*0048*/ 	.byte	0x04, 0x17
        /*004a*/ 	.short	(.L_431 - .L_430)
.L_430:
        /*004c*/ 	.word	0x00000000
        /*0050*/ 	.short	0x0008
        /*0052*/ 	.short	0x0040
        /*0054*/ 	.byte	0x00, 0xf5, 0x21, 0x00


	//----- nvinfo : EIATTR_KPARAM_INFO
	.align		4
.L_431:
        /*0058*/ 	.byte	0x04, 0x17
        /*005a*/ 	.short	(.L_433 - .L_432)
.L_432:
        /*005c*/ 	.word	0x00000000
        /*0060*/ 	.short	0x0007
        /*0062*/ 	.short	0x0038
        /*0064*/ 	.byte	0x00, 0xf5, 0x21, 0x00


	//----- nvinfo : EIATTR_KPARAM_INFO
	.align		4
.L_433:
        /*0068*/ 	.byte	0x04, 0x17
        /*006a*/ 	.short	(.L_435 - .L_434)
.L_434:
        /*006c*/ 	.word	0x00000000
        /*0070*/ 	.short	0x0006
        /*0072*/ 	.short	0x0030
        /*0074*/ 	.byte	0x00, 0xf5, 0x21, 0x00


	//----- nvinfo : EIATTR_KPARAM_INFO
	.align		4
.L_435:
        /*0078*/ 	.byte	0x04, 0x17
        /*007a*/ 	.short	(.L_437 - .L_436)
.L_436:
        /*007c*/ 	.word	0x00000000
        /*0080*/ 	.short	0x0005
        /*0082*/ 	.short	0x0028
        /*0084*/ 	.byte	0x00, 0xf5, 0x21, 0x00


	//----- nvinfo : EIATTR_KPARAM_INFO
	.align		4
.L_437:
        /*0088*/ 	.byte	0x04, 0x17
        /*008a*/ 	.short	(.L_439 - .L_438)
.L_438:
        /*008c*/ 	.word	0x00000000
        /*0090*/ 	.short	0x0004
        /*0092*/ 	.short	0x0020
        /*0094*/ 	.byte	0x00, 0xf5, 0x21, 0x00


	//----- nvinfo : EIATTR_KPARAM_INFO
	.align		4
.L_439:
        /*0098*/ 	.byte	0x04, 0x17
        /*009a*/ 	.short	(.L_441 - .L_440)
.L_440:
        /*009c*/ 	.word	0x00000000
        /*00a0*/ 	.short	0x0003
        /*00a2*/ 	.short	0x0018
        /*00a4*/ 	.byte	0x00, 0xf5, 0x21, 0x00


	//----- nvinfo : EIATTR_KPARAM_INFO
	.align		4
.L_441:
        /*00a8*/ 	.byte	0x04, 0x17
        /*00aa*/ 	.short	(.L_443 - .L_442)
.L_442:
        /*00ac*/ 	.word	0x00000000
        /*00b0*/ 	.short	0x0002
        /*00b2*/ 	.short	0x0010
        /*00b4*/ 	.byte	0x00, 0xf5, 0x21, 0x00


	//----- nvinfo : EIATTR_KPARAM_INFO
	.align		4
.L_443:
        /*00b8*/ 	.byte	0x04, 0x17
        /*00ba*/ 	.short	(.L_445 - .L_444)
.L_444:
        /*00bc*/ 	.word	0x00000000
        /*00c0*/ 	.short	0x0001
        /*00c2*/ 	.short	0x0008
        /*00c4*/ 	.byte	0x00, 0xf5, 0x21, 0x00


	//----- nvinfo : EIATTR_KPARAM_INFO
	.align		4
.L_445:
        /*00c8*/ 	.byte	0x04, 0x17
        /*00ca*/ 	.short	(.L_447 - .L_446)
.L_446:
        /*00cc*/ 	.word	0x00000000
        /*00d0*/ 	.short	0x0000
        /*00d2*/ 	.short	0x0000
        /*00d4*/ 	.byte	0x00, 0xf5, 0x21, 0x00


	//----- nvinfo : EIATTR_SPARSE_MMA_MASK
	.align		4
.L_447:
        /*00d8*/ 	.byte	0x03, 0x50
        /*00da*/ 	.short	0x0000


	//----- nvinfo : EIATTR_MAXREG_COUNT
	.align		4
        /*00dc*/ 	.byte	0x03, 0x1b
        /*00de*/ 	.short	0x00ff


	//----- nvinfo : EIATTR_NUM_BARRIERS
	.align		4
        /*00e0*/ 	.byte	0x02, 0x4c
        /*00e2*/ 	.byte	0x01
	.zero		1


	//----- nvinfo : EIATTR_MERCURY_ISA_VERSION
	.align		4
        /*00e4*/ 	.byte	0x03, 0x5f
        /*00e6*/ 	.short	0x0101


	//----- nvinfo : EIATTR_VRC_CTA_INIT_COUNT
	.align		4
        /*00e8*/ 	.byte	0x02, 0x4a
	.zero		1
	.zero		1


	//----- nvinfo : EIATTR_EXIT_INSTR_OFFSETS
	.align		4
        /*00ec*/ 	.byte	0x04, 0x1c
        /*00ee*/ 	.short	(.L_449 - .L_448)


	//   ....[0]....
.L_448:
        /*00f0*/ 	.word	0x00001490


	//   ....[1]....
        /*00f4*/ 	.word	0x000017f0


	//----- nvinfo : EIATTR_CBANK_PARAM_SIZE
	.align		4
.L_449:
        /*00f8*/ 	.byte	0x03, 0x19
        /*00fa*/ 	.short	0x005c


	//----- nvinfo : EIATTR_PARAM_CBANK
	.align		4
        /*00fc*/ 	.byte	0x04, 0x0a
        /*00fe*/ 	.short	(.L_451 - .L_450)
	.align		4
.L_450:
        /*0100*/ 	.word	index@(.nv.constant0._Z16xnor_5_4bit_gemmPjS_S_S_S_S_S_S_S_Pfiii)
        /*0104*/ 	.short	0x0380
        /*0106*/ 	.short	0x005c


	//----- nvinfo : EIATTR_SW_WAR
	.align		4
.L_451:
        /*0108*/ 	.byte	0x04, 0x36
        /*010a*/ 	.short	(.L_453 - .L_452)
.L_452:
        /*010c*/ 	.word	0x00000008
.L_453:


//--------------------- .nv.info._Z16xnor_5_3bit_gemmPjS_S_S_S_S_S_S_Pfiii --------------------------
	.section	.nv.info._Z16xnor_5_3bit_gemmPjS_S_S_S_S_S_S_Pfiii,"",@"SHT_CUDA_INFO"
	.sectionflags	@""
	.align	4


	//----- nvinfo : EIATTR_CUDA_API_VERSION
	.align		4
        /*0000*/ 	.byte	0x04, 0x37
        /*0002*/ 	.short	(.L_455 - .L_454)
.L_454:
        /*0004*/ 	.word	0x00000082


	//----- nvinfo : EIATTR_KPARAM_INFO
	.align		4
.L_455:
        /*0008*/ 	.byte	0x04, 0x17
        /*000a*/ 	.short	(.L_457 - .L_456)
.L_456:
        /*000c*/ 	.word	0x00000000
        /*0010*/ 	.short	0x000b
        /*0012*/ 	.short	0x0050
        /*0014*/ 	.byte	0x00, 0xf0, 0x11, 0x00


	//----- nvinfo : EIATTR_KPARAM_INFO
	.align		4
.L_457:
        /*0018*/ 	.byte	0x04, 0x17
        /*001a*/ 	.short	(.L_459 - .L_458)
.L_458:
        /*001c*/ 	.word	0x00000000
        /*0020*/ 	.short	0x000a
        /*0022*/ 	.short	0x004c
        /*0024*/ 	.byte	0x00, 0xf0, 0x11, 0x00


	//----- nvinfo : EIATTR_KPARAM_INFO
	.align		4
.L_459:
        /*0028*/ 	.byte	0x04, 0x17
        /*002a*/ 	.short	(.L_461 - .L_460)
.L_460:
        /*002c*/ 	.word	0x00000000
        /*0030*/ 	.short	0x0009
        /*0032*/ 	.short	0x0048
        /*0034*/ 	.byte	0x00, 0xf0, 0x11, 0x00


	//----- nvinfo : EIATTR_KPARAM_INFO
	.align		4
.L_461:
        /*0038*/ 	.byte	0x04, 0x17
        /*003a*/ 	.short	(.L_463 - .L_462)
.L_462:
        /*003c*/ 	.word	0x00000000
        /*0040*/ 	.short	0x0008
        /*0042*/ 	.short	0x0040
        /*0044*/ 	.byte	0x00, 0xf5, 0x21, 0x00


	//----- nvinfo : EIATTR_KPARAM_INFO
	.align		4
.L_463:
        /*0048*/ 	.byte	0x04, 0x17
        /*004a*/ 	.short	(.L_465 - .L_464)
.L_464:
        /*004c*/ 	.word	0x00000000
        /*0050*/ 	.short	0x0007
        /*0052*/ 	.short	0x0038
        /*0054*/ 	.byte	0x00, 0xf5, 0x21, 0x00


	//----- nvinfo : EIATTR_KPARAM_INFO
	.align		4
.L_465:
        /*0058*/ 	.byte	0x04, 0x17
        /*005a*/ 	.short	(.L_467 - .L_466)
.L_466:
        /*005c*/ 	.word	0x00000000
        /*0060*/ 	.short	0x0006
        /*0062*/ 	.short	0x0030
        /*0064*/ 	.byte	0x00, 0xf5, 0x21, 0x00


	//----- nvinfo : EIATTR_KPARAM_INFO
	.align		4
.L_467:
        /*0068*/ 	.byte	0x04, 0x17
        /*006a*/ 	.short	(.L_469 - .L_468)
.L_468:
        /*006c*/ 	.word	0x00000000
        /*0070*/ 	.short	0x0005
        /*0072*/ 	.short	0x0028
        /*0074*/ 	.byte	0x00, 0xf5, 0x21, 0x00


	//----- nvinfo : EIATTR_KPARAM_INFO
	.align		4
.L_469:
        /*0078*/ 	.byte	0x04, 0x17
        /*007a*/ 	.short	(.L_471 - .L_470)
.L_470:
        /*007c*/ 	.word	0x00000000
        /*0080*/ 	.short	0x0004
        /*0082*/ 	.short	0x0020
        /*0084*/ 	.byte	0x00, 0xf5, 0x21, 0x00


	//----- nvinfo : EIATTR_KPARAM_INFO
	.align		4
.L_471:
        /*0088*/ 	.byte	0x04, 0x17
        /*008a*/ 	.short	(.L_473 - .L_472)
.L_472:
        /*008c*/ 	.word	0x00000000
        /*0090*/ 	.short	0x0003
        /*0092*/ 	.short	0x0018
        /*0094*/ 	.byte	0x00, 0xf5, 0x21, 0x00


	//----- nvinfo : EIATTR_KPARAM_INFO
	.align		4
.L_473:
        /*0098*/ 	.byte	0x04, 0x17
        /*009a*/ 	.short	(.L_475 - .L_474)
.L_474:
        /*009c*/ 	.word	0x00000000
        /*00a0*/ 	.short	0x0002
        /*00a2*/ 	.short	0x0010
        /*00a4*/ 	.byte	0x00, 0xf5, 0x21, 0x00


	//----- nvinfo : EIATTR_KPARAM_INFO
	.align		4
.L_475:
        /*00a8*/ 	.byte	0x04, 0x17
        /*00aa*/ 	.short	(.L_477 - .L_476)
.L_476:
        /*00ac*/ 	.word	0x00000000
        /*00b0*/ 	.short	0x0001
        /*00b2*/ 	.short	0x0008
        /*00b4*/ 	.byte	0x00, 0xf5, 0x21, 0x00


	//----- nvinfo : EIATTR_KPARAM_INFO
	.align		4
.L_477:
        /*00b8*/ 	.byte	0x04, 0x17
        /*00ba*/ 	.short	(.L_479 - .L_478)
.L_478:
        /*00bc*/ 	.word	0x00000000
        /*00c0*/ 	.short	0x0000
        /*00c2*/ 	.short	0x0000
        /*00c4*/ 	.byte	0x00, 0xf5, 0x21, 0x00


	//----- nvinfo : EIATTR_SPARSE_MMA_MASK
	.align		4
.L_479:
        /*00c8*/ 	.byte	0x03, 0x50
        /*00ca*/ 	.short	0x0000


	//----- nvinfo : EIATTR_MAXREG_COUNT
	.align		4
        /*00cc*/ 	.byte	0x03, 0x1b
        /*00ce*/ 	.short	0x00ff


	//----- nvinfo : EIATTR_NUM_BARRIERS
	.align		4
        /*00d0*/ 	.byte	0x02, 0x4c
        /*00d2*/ 	.byte	0x01
	.zero		1


	//----- nvinfo : EIATTR_MERCURY_ISA_VERSION
	.align		4
        /*00d4*/ 	.byte	0x03, 0x5f
        /*00d6*/ 	.short	0x0101


	//----- nvinfo : EIATTR_VRC_CTA_INIT_COUNT
	.align		4
        /*00d8*/ 	.byte	0x02, 0x4a
	.zero		1
	.zero		1


	//----- nvinfo : EIATTR_EXIT_INSTR_OFFSETS
	.align		4
        /*00dc*/ 	.byte	0x04, 0x1c
        /*00de*/ 	.short	(.L_481 - .L_480)


	//   ....[0]....
.L_480:
        /*00e0*/ 	.word	0x00001080


	//   ....[1]....
        /*00e4*/ 	.word	0x00001340


	//----- nvinfo : EIATTR_CBANK_PARAM_SIZE
	.align		4
.L_481:
        /*00e8*/ 	.byte	0x03, 0x19
        /*00ea*/ 	.short	0x0054


	//----- nvinfo : EIATTR_PARAM_CBANK
	.align		4
        /*00ec*/ 	.byte	0x04, 0x0a
        /*00ee*/ 	.short	(.L_483 - .L_482)
	.align		4
.L_482:
        /*00f0*/ 	.word	index@(.nv.constant0._Z16xnor_5_3bit_gemmPjS_S_S_S_S_S_S_Pfiii)
        /*00f4*/ 	.short	0x0380
        /*00f6*/ 	.short	0x0054


	//----- nvinfo : EIATTR_SW_WAR
	.align		4
.L_483:
        /*00f8*/ 	.byte	0x04, 0x36
        /*00fa*/ 	.short	(.L_485 - .L_484)
.L_484:
        /*00fc*/ 	.word	0x00000008
.L_485:


//--------------------- .nv.info._Z16xnor_5_2bit_gemmPjS_S_S_S_S_S_Pfiii --------------------------
	.section	.nv.info._Z16xnor_5_2bit_gemmPjS_S_S_S_S_S_Pfiii,"",@"SHT_CUDA_INFO"
	.sectionflags	@""
	.align	4


	//----- nvinfo : EIATTR_CUDA_API_VERSION
	.align		4
        /*0000*/ 	.byte	0x04, 0x37
        /*0002*/ 	.short	(.L_487 - .L_486)
.L_486:
        /*0004*/ 	.word	0x00000082


	//----- nvinfo : EIATTR_KPARAM_INFO
	.align		4
.L_487:
        /*0008*/ 	.byte	0x04, 0x17
        /*000a*/ 	.short	(.L_489 - .L_488)
.L_488:
        /*000c*/ 	.word	0x00000000
        /*0010*/ 	.short	0x000a
        /*0012*/ 	.short	0x0048
        /*0014*/ 	.byte	0x00, 0xf0, 0x11, 0x00


	//----- nvinfo : EIATTR_KPARAM_INFO
	.align		4
.L_489:
        /*0018*/ 	.byte	0x04, 0x17
        /*001a*/ 	.short	(.L_491 - .L_490)
.L_490:
        /*001c*/ 	.word	0x00000000
        /*0020*/ 	.short	0x0009
        /*0022*/ 	.short	0x0044
        /*0024*/ 	.byte	0x00, 0xf0, 0x11, 0x00


	//----- nvinfo : EIATTR_KPARAM_INFO
	.align		4
.L_491:
        /*0028*/ 	.byte	0x04, 0x17
        /*002a*/ 	.short	(.L_493 - .L_492)
.L_492:
        /*002c*/ 	.word	0x00000000
        /*0030*/ 	.short	0x0008
        /*0032*/ 	.short	0x0040
        /*0034*/ 	.byte	0x00, 0xf0, 0x11, 0x00


	//----- nvinfo : EIATTR_KPARAM_INFO
	.align		4
.L_493:
        /*0038*/ 	.byte	0x04, 0x17
        /*003a*/ 	.short	(.L_495 - .L_494)
.L_494:
        /*003c*/ 	.word	0x00000000
        /*0040*/ 	.short	0x0007
        /*0042*/ 	.short	0x0038
        /*0044*/ 	.byte	0x00, 0xf5, 0x21, 0x00


	//----- nvinfo : EIATTR_KPARAM_INFO
	.align		4
.L_495:
        /*0048*/ 	.byte	0x04, 0x17
        /*004a*/ 	.short	(.L_497 - .L_496)
.L_496:
        /*004c*/ 	.word	0x00000000
        /*0050*/ 	.short	0x0006
        /*0052*/ 	.short	0x0030
        /*0054*/ 	.byte	0x00, 0xf5, 0x21, 0x00


	//----- nvinfo : EIATTR_KPARAM_INFO
	.align		4
.L_497:
        /*0058*/ 	.byte	0x04, 0x17
        /*005a*/ 	.short	(.L_499 - .L_498)
.L_498:
        /*005c*/ 	.word	0x00000000
        /*0060*/ 	.short	0x0005
        /*0062*/ 	.short	0x0028
        /*0064*/ 	.byte	0x00, 0xf5, 0x21, 0x00


	//----- nvinfo : EIATTR_KPARAM_INFO
	.align		4
.L_499:
        /*0068*/ 	.byte	0x04, 0x17
        /*006a*/ 	.short	(.L_501 - .L_500)
.L_500:
        /*006c*/ 	.word	0x00000000
        /*0070*/ 	.short	0x0004
        /*0072*/ 	.short	0x0020
        /*0074*/ 	.byte	0x00, 0xf5, 0x21, 0x00


	//----- nvinfo : EIATTR_KPARAM_INFO
	.align		4
.L_501:
        /*0078*/ 	.byte	0x04, 0x17
        /*007a*/ 	.short	(.L_503 - .L_502)
.L_502:
        /*007c*/ 	.word	0x00000000
        /*0080*/ 	.short	0x0003
        /*0082*/ 	.short	0x0018
        /*0084*/ 	.byte	0x00, 0xf5, 0x21, 0x00


	//----- nvinfo : EIATTR_KPARAM_INFO
	.align		4
.L_503:
        /*0088*/ 	.byte	0x04, 0x17
        /*008a*/ 	.short	(.L_505 - .L_504)
.L_504:
        /*008c*/ 	.word	0x00000000
        /*0090*/ 	.short	0x0002
        /*0092*/ 	.short	0x0010
        /*0094*/ 	.byte	0x00, 0xf5, 0x21, 0x00


	//----- nvinfo : EIATTR_KPARAM_INFO
	.align		4
.L_505:
        /*0098*/ 	.byte	0x04, 0x17
        /*009a*/ 	.short	(.L_507 - .L_506)
.L_506:
        /*009c*/ 	.word	0x00000000
        /*00a0*/ 	.short	0x0001
        /*00a2*/ 	.short	0x0008
        /*00a4*/ 	.byte	0x00, 0xf5, 0x21, 0x00


	//----- nvinfo : EIATTR_KPARAM_INFO
	.align		4
.L_507:
        /*00a8*/ 	.byte	0x04, 0x17
        /*00aa*/ 	.short	(.L_509 - .L_508)
.L_508:
        /*00ac*/ 	.word	0x00000000
        /*00b0*/ 	.short	0x0000
        /*00b2*/ 	.short	0x0000
        /*00b4*/ 	.byte	0x00, 0xf5, 0x21, 0x00


	//----- nvinfo : EIATTR_SPARSE_MMA_MASK
	.align		4
.L_509:
        /*00b8*/ 	.byte	0x03, 0x50
        /*00ba*/ 	.short	0x0000


	//----- nvinfo : EIATTR_MAXREG_COUNT
	.align		4
        /*00bc*/ 	.byte	0x03, 0x1b
        /*00be*/ 	.short	0x00ff


	//----- nvinfo : EIATTR_NUM_BARRIERS
	.align		4
        /*00c0*/ 	.byte	0x02, 0x4c
        /*00c2*/ 	.byte	0x01
	.zero		1


	//----- nvinfo : EIATTR_MERCURY_ISA_VERSION
	.align		4
        /*00c4*/ 	.byte	0x03, 0x5f
        /*00c6*/ 	.short	0x0101


	//----- nvinfo : EIATTR_VRC_CTA_INIT_COUNT
	.align		4
        /*00c8*/ 	.byte	0x02, 0x4a
	.zero		1
	.zero		1


	//----- nvinfo : EIATTR_EXIT_INSTR_OFFSETS
	.align		4
        /*00cc*/ 	.byte	0x04, 0x1c
        /*00ce*/ 	.short	(.L_511 - .L_510)


	//   ....[0]....
.L_510:
        /*00d0*/ 	.word	0x00000c60


	//   ....[1]....
        /*00d4*/ 	.word	0x00000e80


	//----- nvinfo : EIATTR_CBANK_PARAM_SIZE
	.align		4
.L_511:
        /*00d8*/ 	.byte	0x03, 0x19
        /*00da*/ 	.short	0x004c


	//----- nvinfo : EIATTR_PARAM_CBANK
	.align		4
        /*00dc*/ 	.byte	0x04, 0x0a
        /*00de*/ 	.short	(.L_513 - .L_512)
	.align		4
.L_512:
        /*00e0*/ 	.word	index@(.nv.constant0._Z16xnor_5_2bit_gemmPjS_S_S_S_S_S_Pfiii)
        /*00e4*/ 	.short	0x0380
        /*00e6*/ 	.short	0x004c


	//----- nvinfo : EIATTR_SW_WAR
	.align		4
.L_513:
        /*00e8*/ 	.byte	0x04, 0x36
        /*00ea*/ 	.short	(.L_515 - .L_514)
.L_514:
        /*00ec*/ 	.word	0x00000008
.L_515:


//--------------------- .nv.info._Z16xnor_5_1bit_gemmPjS_S_S_S_S_Pfiii --------------------------
	.section	.nv.info._Z16xnor_5_1bit_gemmPjS_S_S_S_S_Pfiii,"",@"SHT_CUDA_INFO"
	.sectionflags	@""
	.align	4


	//----- nvinfo : EIATTR_CUDA_API_VERSION
	.align		4
        /*0000*/ 	.byte	0x04, 0x37
        /*0002*/ 	.short	(.L_517 - .L_516)
.L_516:
        /*0004*/ 	.word	0x00000082


	//----- nvinfo : EIATTR_KPARAM_INFO
	.align		4
.L_517:
        /*0008*/ 	.byte	0x04, 0x17
        /*000a*/ 	.short	(.L_519 - .L_518)
.L_518:
        /*000c*/ 	.word	0x00000000
        /*0010*/ 	.short	0x0009
        /*0012*/ 	.short	0x0040
        /*0014*/ 	.byte	0x00, 0xf0, 0x11, 0x00


	//----- nvinfo : EIATTR_KPARAM_INFO
	.align		4
.L_519:
        /*0018*/ 	.byte	0x04, 0x17
        /*001a*/ 	.short	(.L_521 - .L_520)
.L_520:
        /*001c*/ 	.word	0x00000000
        /*0020*/ 	.short	0x0008
        /*0022*/ 	.short	0x003c
        /*0024*/ 	.byte	0x00, 0xf0, 0x11, 0x00


	//----- nvinfo : EIATTR_KPARAM_INFO
	.align		4
.L_521:
        /*0028*/ 	.byte	0x04, 0x17
        /*002a*/ 	.short	(.L_523 - .L_522)
.L_522:
        /*002c*/ 	.word	0x00000000
        /*0030*/ 	.short	0x0007
        /*0032*/ 	.short	0x0038
        /*0034*/ 	.byte	0x00, 0xf0, 0x11, 0x00


	//----- nvinfo : EIATTR_KPARAM_INFO
	.align		4
.L_523:
        /*0038*/ 	.byte	0x04, 0x17
        /*003a*/ 	.short	(.L_525 - .L_524)
.L_524:
        /*003c*/ 	.word	0x00000000
        /*0040*/ 	.short	0x0006
        /*0042*/ 	.short	0x0030
        /*0044*/ 	.byte	0x00, 0xf5, 0x21, 0x00


	//----- nvinfo : EIATTR_KPARAM_INFO
	.align		4
.L_525:
        /*0048*/ 	.byte	0x04, 0x17
        /*004a*/ 	.short	(.L_527 - .L_526)
.L_526:
        /*004c*/ 	.word	0x00000000
        /*0050*/ 	.short	0x0005
        /*0052*/ 	.short	0x0028
        /*0054*/ 	.byte	0x00, 0xf5, 0x21, 0x00


	//----- nvinfo : EIATTR_KPARAM_INFO
	.align		4
.L_527:
        /*0058*/ 	.byte	0x04, 0x17
        /*005a*/ 	.short	(.L_529 - .L_528)
.L_528:
        /*005c*/ 	.word	0x00000000
        /*0060*/ 	.short	0x0004
        /*0062*/ 	.short	0x0020
        /*0064*/ 	.byte	0x00, 0xf5, 0x21, 0x00


	//----- nvinfo : EIATTR_KPARAM_INFO
	.align		4
.L_529:
        /*0068*/ 	.byte	0x04, 0x17
        /*006a*/ 	.short	(.L_531 - .L_530)
.L_530:
        /*006c*/ 	.word	0x00000000
        /*0070*/ 	.short	0x0003
        /*0072*/ 	.short	0x0018
        /*0074*/ 	.byte	0x00, 0xf5, 0x21, 0x00


	//----- nvinfo : EIATTR_KPARAM_INFO
	.align		4
.L_531:
        /*0078*/ 	.byte	0x04, 0x17
        /*007a*/ 	.short	(.L_533 - .L_532)
.L_532:
        /*007c*/ 	.word	0x00000000
        /*0080*/ 	.short	0x0002
        /*0082*/ 	.short	0x0010
        /*0084*/ 	.byte	0x00, 0xf5, 0x21, 0x00


	//----- nvinfo : EIATTR_KPARAM_INFO
	.align		4
.L_533:
        /*0088*/ 	.byte	0x04, 0x17
        /*008a*/ 	.short	(.L_535 - .L_534)
.L_534:
        /*008c*/ 	.word	0x00000000
        /*0090*/ 	.short	0x0001
        /*0092*/ 	.short	0x0008
        /*0094*/ 	.byte	0x00, 0xf5, 0x21, 0x00


	//----- nvinfo : EIATTR_KPARAM_INFO
	.align		4
.L_535:
        /*0098*/ 	.byte	0x04, 0x17
        /*009a*/ 	.short	(.L_537 - .L_536)
.L_536:
        /*009c*/ 	.word	0x00000000
        /*00a0*/ 	.short	0x0000
        /*00a2*/ 	.short	0x0000
        /*00a4*/ 	.byte	0x00, 0xf5, 0x21, 0x00


	//----- nvinfo : EIATTR_SPARSE_MMA_MASK
	.align		4
.L_537:
        /*00a8*/ 	.byte	0x03, 0x50
        /*00aa*/ 	.short	0x0000


	//----- nvinfo : EIATTR_MAXREG_COUNT
	.align		4
        /*00ac*/ 	.byte	0x03, 0x1b
        /*00ae*/ 	.short	0x00ff


	//----- nvinfo : EIATTR_NUM_BARRIERS
	.align		4
        /*00b0*/ 	.byte	0x02, 0x4c
        /*00b2*/ 	.byte	0x01
	.zero		1


	//----- nvinfo : EIATTR_MERCURY_ISA_VERSION
	.align		4
        /*00b4*/ 	.byte	0x03, 0x5f
        /*00b6*/ 	.short	0x0101


	//----- nvinfo : EIATTR_VRC_CTA_INIT_COUNT
	.align		4
        /*00b8*/ 	.byte	0x02, 0x4a
	.zero		1
	.zero		1


	//----- nvinfo : EIATTR_EXIT_INSTR_OFFSETS
	.align		4
        /*00bc*/ 	.byte	0x04, 0x1c
        /*00be*/ 	.short	(.L_539 - .L_538)


	//   ....[0]....
.L_538:
        /*00c0*/ 	.word	0x00001530


	//   ....[1]....
        /*00c4*/ 	.word	0x00001690


	//----- nvinfo : EIATTR_CBANK_PARAM_SIZE
	.align		4
.L_539:
        /*00c8*/ 	.byte	0x03, 0x19
        /*00ca*/ 	.short	0x0044


	//----- nvinfo : EIATTR_PARAM_CBANK
	.align		4
        /*00cc*/ 	.byte	0x04, 0x0a
        /*00ce*/ 	.short	(.L_541 - .L_540)
	.align		4
.L_540:
        /*00d0*/ 	.word	index@(.nv.constant0._Z16xnor_5_1bit_gemmPjS_S_S_S_S_Pfiii)
        /*00d4*/ 	.short	0x0380
        /*00d6*/ 	.short	0x0044


	//----- nvinfo : EIATTR_SW_WAR
	.align		4
.L_541:
        /*00d8*/ 	.byte	0x04, 0x36
        /*00da*/ 	.short	(.L_543 - .L_542)
.L_542:
        /*00dc*/ 	.word	0x00000008
.L_543:


//--------------------- .nv.info._Z16xnor_4_4bit_gemmPjS_S_S_S_S_S_S_Pfiii --------------------------
	.section	.nv.info._Z16xnor_4_4bit_gemmPjS_S_S_S_S_S_S_Pfiii,"",@"SHT_CUDA_INFO"
	.sectionflags	@""
	.align	4


	//----- nvinfo : EIATTR_CUDA_API_VERSION
	.align		4
        /*0000*/ 	.byte	0x04, 0x37
        /*0002*/ 	.short	(.L_545 - .L_544)
.L_544:
        /*0004*/ 	.word	0x00000082


	//----- nvinfo : EIATTR_KPARAM_INFO
	.align		4
.L_545:
        /*0008*/ 	.byte	0x04, 0x17
        /*000a*/ 	.short	(.L_547 - .L_546)
.L_546:
        /*000c*/ 	.word	0x00000000
        /*0010*/ 	.short	0x000b
        /*0012*/ 	.short	0x0050
        /*0014*/ 	.byte	0x00, 0xf0, 0x11, 0x00


	//----- nvinfo : EIATTR_KPARAM_INFO
	.align		4
.L_547:
        /*0018*/ 	.byte	0x04, 0x17
        /*001a*/ 	.short	(.L_549 - .L_548)
.L_548:
        /*001c*/ 	.word	0x00000000
        /*0020*/ 	.short	0x000a
        /*0022*/ 	.short	0x004c
        /*0024*/ 	.byte	0x00, 0xf0, 0x11, 0x00


	//----- nvinfo : EIATTR_KPARAM_INFO
	.align		4
.L_549:
        /*0028*/ 	.byte	0x04, 0x17
        /*002a*/ 	.short	(.L_551 - .L_550)
.L_550:
        /*002c*/ 	.word	0x00000000
        /*0030*/ 	.short	0x0009
        /*0032*/ 	.short	0x0048
        /*0034*/ 	.byte	0x00, 0xf0, 0x11, 0x00


	//----- nvinfo : EIATTR_KPARAM_INFO
	.align		4
.L_551:
        /*0038*/ 	.byte	0x04, 0x17
        /*003a*/ 	.short	(.L_553 - .L_552)
.L_552:
        /*003c*/ 	.word	0x00000000
        /*0040*/ 	.short	0x0008
        /*0042*/ 	.short	0x0040
        /*0044*/ 	.byte	0x00, 0xf5, 0x21, 0x00


	//----- nvinfo : EIATTR_KPARAM_INFO
	.align		4
.L_553:
        /*0048*/ 	.byte	0x04, 0x17
        /*004a*/ 	.short	(.L_555 - .L_554)
.L_554:
        /*004c*/ 	.word	0x00000000
        /*0050*/ 	.short	0x0007
        /*0052*/ 	.short	0x0038
        /*0054*/ 	.byte	0x00, 0xf5, 0x21, 0x00


	//----- nvinfo : EIATTR_KPARAM_INFO
	.align		4
.L_555:
        /*0058*/ 	.byte	0x04, 0x17
        /*005a*/ 	.short	(.L_557 - .L_556)
.L_556:
        /*005c*/ 	.word	0x00000000
        /*0060*/ 	.short	0x0006
        /*0062*/ 	.short	0x0030
        /*0064*/ 	.byte	0x00, 0xf5, 0x21, 0x00


	//----- nvinfo : EIATTR_KPARAM_INFO
	.align		4
.L_557:
        /*0068*/ 	.byte	0x04, 0x17
        /*006a*/ 	.short	(.L_559 - .L_558)
.L_558:
        /*006c*/ 	.word	0x00000000
        /*0070*/ 	.short	0x0005
        /*0072*/ 	.short	0x0028
        /*0074*/ 	.byte	0x00, 0xf5, 0x21, 0x00


	//----- nvinfo : EIATTR_KPARAM_INFO
	.align		4
.L_559:
        /*0078*/ 	.byte	0x04, 0x17
        /*007a*/ 	.short	(.L_561 - .L_560)
.L_560:
        /*007c*/ 	.word	0x00000000
        /*0080*/ 	.short	0x0004
        /*0082*/ 	.short	0x0020
        /*0084*/ 	.byte	0x00, 0xf5, 0x21, 0x00


	//----- nvinfo : EIATTR_KPARAM_INFO
	.align		4
.L_561:
        /*0088*/ 	.byte	0x04, 0x17
        /*008a*/ 	.short	(.L_563 - .L_562)
.L_562:
        /*008c*/ 	.word	0x00000000
        /*0090*/ 	.short	0x0003
        /*0092*/ 	.short	0x0018
        /*0094*/ 	.byte	0x00, 0xf5, 0x21, 0x00


	//----- nvinfo : EIATTR_KPARAM_INFO
	.align		4
.L_563:
        /*0098*/ 	.byte	0x04, 0x17
        /*009a*/ 	.short	(.L_565 - .L_564)
.L_564:
        /*009c*/ 	.word	0x00000000
        /*00a0*/ 	.short	0x0002
        /*00a2*/ 	.short	0x0010
        /*00a4*/ 	.byte	0x00, 0xf5, 0x21, 0x00


	//----- nvinfo : EIATTR_KPARAM_INFO
	.align		4
.L_565:
        /*00a8*/ 	.byte	0x04, 0x17
        /*00aa*/ 	.short	(.L_567 - .L_566)
.L_566:
        /*00ac*/ 	.word	0x00000000
        /*00b0*/ 	.short	0x0001
        /*00b2*/ 	.short	0x0008
        /*00b4*/ 	.byte	0x00, 0xf5, 0x21, 0x00


	//----- nvinfo : EIATTR_KPARAM_INFO
	.align		4
.L_567:
        /*00b8*/ 	.byte	0x04, 0x17
        /*00ba*/ 	.short	(.L_569 - .L_568)
.L_568:
        /*00bc*/ 	.word	0x00000000
        /*00c0*/ 	.short	0x0000
        /*00c2*/ 	.short	0x0000
        /*00c4*/ 	.byte	0x00, 0xf5, 0x21, 0x00


	//----- nvinfo : EIATTR_SPARSE_MMA_MASK
	.align		4
.L_569:
        /*00c8*/ 	.byte	0x03, 0x50
        /*00ca*/ 	.short	0x0000


	//----- nvinfo : EIATTR_MAXREG_COUNT
	.align		4
        /*00cc*/ 	.byte	0x03, 0x1b
        /*00ce*/ 	.short	0x00ff


	//----- nvinfo : EIATTR_NUM_BARRIERS
	.align		4
        /*00d0*/ 	.byte	0x02, 0x4c
        /*00d2*/ 	.byte	0x01
	.zero		1


	//----- nvinfo : EIATTR_MERCURY_ISA_VERSION
	.align		4
        /*00d4*/ 	.byte	0x03, 0x5f
        /*00d6*/ 	.short	0x0101


	//----- nvinfo : EIATTR_VRC_CTA_INIT_COUNT
	.align		4
        /*00d8*/ 	.byte	0x02, 0x4a
	.zero		1
	.zero		1


	//----- nvinfo : EIATTR_EXIT_INSTR_OFFSETS
	.align		4
        /*00dc*/ 	.byte	0x04, 0x1c
        /*00de*/ 	.short	(.L_571 - .L_570)


	//   ....[0]....
.L_570:
        /*00e0*/ 	.word	0x00001090


	//   ....[1]....
        /*00e4*/ 	.word	0x00001370


	//----- nvinfo : EIATTR_CBANK_PARAM_SIZE
	.align		4
.L_571:
        /*00e8*/ 	.byte	0x03, 0x19
        /*00ea*/ 	.short	0x0054


	//----- nvinfo : EIATTR_PARAM_CBANK
	.align		4
        /*00ec*/ 	.byte	0x04, 0x0a
        /*00ee*/ 	.short	(.L_573 - .L_572)
	.align		4
.L_572:
        /*00f0*/ 	.word	index@(.nv.constant0._Z16xnor_4_4bit_gemmPjS_S_S_S_S_S_S_Pfiii)
        /*00f4*/ 	.short	0x0380
        /*00f6*/ 	.short	0x0054


	//----- nvinfo : EIATTR_SW_WAR
	.align		4
.L_573:
        /*00f8*/ 	.byte	0x04, 0x36
        /*00fa*/ 	.short	(.L_575 - .L_574)
.L_574:
        /*00fc*/ 	.word	0x00000008
.L_575:


//--------------------- .nv.info._Z16xnor_4_3bit_gemmPjS_S_S_S_S_S_Pfiii --------------------------
	.section	.nv.info._Z16xnor_4_3bit_gemmPjS_S_S_S_S_S_Pfiii,"",@"SHT_CUDA_INFO"
	.sectionflags	@""
	.align	4


	//----- nvinfo : EIATTR_CUDA_API_VERSION
	.align		4
        /*0000*/ 	.byte	0x04, 0x37
        /*0002*/ 	.short	(.L_577 - .L_576)
.L_576:
        /*0004*/ 	.word	0x00000082


	//----- nvinfo : EIATTR_KPARAM_INFO
	.align		4
.L_577:
        /*0008*/ 	.byte	0x04, 0x17
        /*000a*/ 	.short	(.L_579 - .L_578)
.L_578:
        /*000c*/ 	.word	0x00000000
        /*0010*/ 	.short	0x000a
        /*0012*/ 	.short	0x0048
        /*0014*/ 	.byte	0x00, 0xf0, 0x11, 0x00


	//----- nvinfo : EIATTR_KPARAM_INFO
	.align		4
.L_579:
        /*0018*/ 	.byte	0x04, 0x17
        /*001a*/ 	.short	(.L_581 - .L_580)
.L_580:
        /*001c*/ 	.word	0x00000000
        /*0020*/ 	.short	0x0009
        /*0022*/ 	.short	0x0044
        /*0024*/ 	.byte	0x00, 0xf0, 0x11, 0x00


	//----- nvinfo : EIATTR_KPARAM_INFO
	.align		4
.L_581:
        /*0028*/ 	.byte	0x04, 0x17
        /*002a*/ 	.short	(.L_583 - .L_582)
.L_582:
        /*002c*/ 	.word	0x00000000
        /*0030*/ 	.short	0x0008
        /*0032*/ 	.short	0x0040
        /*0034*/ 	.byte	0x00, 0xf0, 0x11, 0x00


	//----- nvinfo : EIATTR_KPARAM_INFO
	.align		4
.L_583:
        /*0038*/ 	.byte	0x04, 0x17
        /*003a*/ 	.short	(.L_585 - .L_584)
.L_584:
        /*003c*/ 	.word	0x00000000
        /*0040*/ 	.short	0x0007
        /*0042*/ 	.short	0x0038
        /*0044*/ 	.byte	0x00, 0xf5, 0x21, 0x00


	//----- nvinfo : EIATTR_KPARAM_INFO
	.align		4
.L_585:
        /*0048*/ 	.byte	0x04, 0x17
        /*004a*/ 	.short	(.L_587 - .L_586)
.L_586:
        /*004c*/ 	.word	0x00000000
        /*0050*/ 	.short	0x0006
        /*0052*/ 	.short	0x0030
        /*0054*/ 	.byte	0x00, 0xf5, 0x21, 0x00


	//----- nvinfo : EIATTR_KPARAM_INFO
	.align		4
.L_587:
        /*0058*/ 	.byte	0x04, 0x17
        /*005a*/ 	.short	(.L_589 - .L_588)
.L_588:
        /*005c*/ 	.word	0x00000000
        /*0060*/ 	.short	0x0005
        /*0062*/ 	.short	0x0028
        /*0064*/ 	.byte	0x00, 0xf5, 0x21, 0x00


	//----- nvinfo : EIATTR_KPARAM_INFO
	.align		4
.L_589:
        /*0068*/ 	.byte	0x04, 0x17
        /*006a*/ 	.short	(.L_591 - .L_590)
.L_590:
        /*006c*/ 	.word	0x00000000
        /*0070*/ 	.short	0x0004
        /*0072*/ 	.short	0x0020
        /*0074*/ 	.byte	0x00, 0xf5, 0x21, 0x00


	//----- nvinfo : EIATTR_KPARAM_INFO
	.align		4
.L_591:
        /*0078*/ 	.byte	0x04, 0x17
        /*007a*/ 	.short	(.L_593 - .L_592)
.L_592:
        /*007c*/ 	.word	0x00000000
        /*0080*/ 	.short	0x0003
        /*0082*/ 	.short	0x0018
        /*0084*/ 	.byte	0x00, 0xf5, 0x21, 0x00


	//----- nvinfo : EIATTR_KPARAM_INFO
	.align		4
.L_593:
        /*0088*/ 	.byte	0x04, 0x17
        /*008a*/ 	.short	(.L_595 - .L_594)
.L_594:
        /*008c*/ 	.word	0x00000000
        /*0090*/ 	.short	0x0002
        /*0092*/ 	.short	0x0010
        /*0094*/ 	.byte	0x00, 0xf5, 0x21, 0x00


	//----- nvinfo : EIATTR_KPARAM_INFO
	.align		4
.L_595:
        /*0098*/ 	.byte	0x04, 0x17
        /*009a*/ 	.short	(.L_597 - .L_596)
.L_596:
        /*009c*/ 	.word	0x00000000
        /*00a0*/ 	.short	0x0001
        /*00a2*/ 	.short	0x0008
        /*00a4*/ 	.byte	0x00, 0xf5, 0x21, 0x00


	//----- nvinfo : EIATTR_KPARAM_INFO
	.align		4
.L_597:
        /*00a8*/ 	.byte	0x04, 0x17
        /*00aa*/ 	.short	(.L_599 - .L_598)
.L_598:
        /*00ac*/ 	.word	0x00000000
        /*00b0*/ 	.short	0x0000
        /*00b2*/ 	.short	0x0000
        /*00b4*/ 	.byte	0x00, 0xf5, 0x21, 0x00


	//----- nvinfo : EIATTR_SPARSE_MMA_MASK
	.align		4
.L_599:
        /*00b8*/ 	.byte	0x03, 0x50
        /*00ba*/ 	.short	0x0000


	//----- nvinfo : EIATTR_MAXREG_COUNT
	.align		4
        /*00bc*/ 	.byte	0x03, 0x1b
        /*00be*/ 	.short	0x00ff


	//----- nvinfo : EIATTR_NUM_BARRIERS
	.align		4
        /*00c0*/ 	.byte	0x02, 0x4c
        /*00c2*/ 	.byte	0x01
	.zero		1


	//----- nvinfo : EIATTR_MERCURY_ISA_VERSION
	.align		4
        /*00c4*/ 	.byte	0x03, 0x5f
        /*00c6*/ 	.short	0x0101


	//----- nvinfo : EIATTR_VRC_CTA_INIT_COUNT
	.align		4
        /*00c8*/ 	.byte	0x02, 0x4a
	.zero		1
	.zero		1


	//----- nvinfo : EIATTR_EXIT_INSTR_OFFSETS
	.align		4
        /*00cc*/ 	.byte	0x04, 0x1c
        /*00ce*/ 	.short	(.L_601 - .L_600)


	//   ....[0]....
.L_600:
        /*00d0*/ 	.word	0x00000e50


	//   ....[1]....
        /*00d4*/ 	.word	0x000010b0


	//----- nvinfo : EIATTR_CBANK_PARAM_SIZE
	.align		4
.L_601:
        /*00d8*/ 	.byte	0x03, 0x19
        /*00da*/ 	.short	0x004c


	//----- nvinfo : EIATTR_PARAM_CBANK
	.align		4
        /*00dc*/ 	.byte	0x04, 0x0a
        /*00de*/ 	.short	(.L_603 - .L_602)
	.align		4
.L_602:
        /*00e0*/ 	.word	index@(.nv.constant0._Z16xnor_4_3bit_gemmPjS_S_S_S_S_S_Pfiii)
        /*00e4*/ 	.short	0x0380
        /*00e6*/ 	.short	0x004c


	//----- nvinfo : EIATTR_SW_WAR
	.align		4
.L_603:
        /*00e8*/ 	.byte	0x04, 0x36
        /*00ea*/ 	.short	(.L_605 - .L_604)
.L_604:
        /*00ec*/ 	.word	0x00000008
.L_605:


//--------------------- .nv.info._Z16xnor_4_2bit_gemmPjS_S_S_S_S_Pfiii --------------------------
	.section	.nv.info._Z16xnor_4_2bit_gemmPjS_S_S_S_S_Pfiii,"",@"SHT_CUDA_INFO"
	.sectionflags	@""
	.align	4


	//----- nvinfo : EIATTR_CUDA_API_VERSION
	.align		4
        /*0000*/ 	.byte	0x04, 0x37
        /*0002*/ 	.short	(.L_607 - .L_606)
.L_606:
        /*0004*/ 	.word	0x00000082


	//----- nvinfo : EIATTR_KPARAM_INFO
	.align		4
.L_607:
        /*0008*/ 	.byte	0x04, 0x17
        /*000a*/ 	.short	(.L_609 - .L_608)
.L_608:
        /*000c*/ 	.word	0x00000000
        /*0010*/ 	.short	0x0009
        /*0012*/ 	.short	0x0040
        /*0014*/ 	.byte	0x00, 0xf0, 0x11, 0x00


	//----- nvinfo : EIATTR_KPARAM_INFO
	.align		4
.L_609:
        /*0018*/ 	.byte	0x04, 0x17
        /*001a*/ 	.short	(.L_611 - .L_610)
.L_610:
        /*001c*/ 	.word	0x00000000
        /*0020*/ 	.short	0x0008
        /*0022*/ 	.short	0x003c
        /*0024*/ 	.byte	0x00, 0xf0, 0x11, 0x00


	//----- nvinfo : EIATTR_KPARAM_INFO
	.align		4
.L_611:
        /*0028*/ 	.byte	0x04, 0x17
        /*002a*/ 	.short	(.L_613 - .L_612)
.L_612:
        /*002c*/ 	.word	0x00000000
        /*0030*/ 	.short	0x0007
        /*0032*/ 	.short	0x0038
        /*0034*/ 	.byte	0x00, 0xf0, 0x11, 0x00


	//----- nvinfo : EIATTR_KPARAM_INFO
	.align		4
.L_613:
        /*0038*/ 	.byte	0x04, 0x17
        /*003a*/ 	.short	(.L_615 - .L_614)
.L_614:
        /*003c*/ 	.word	0x00000000
        /*0040*/ 	.short	0x0006
        /*0042*/ 	.short	0x0030
        /*0044*/ 	.byte	0x00, 0xf5, 0x21, 0x00


	//----- nvinfo : EIATTR_KPARAM_INFO
	.align		4
.L_615:
        /*0048*/ 	.byte	0x04, 0x17
        /*004a*/ 	.short	(.L_617 - .L_616)
.L_616:
        /*004c*/ 	.word	0x00000000
        /*0050*/ 	.short	0x0005
        /*0052*/ 	.short	0x0028
        /*0054*/ 	.byte	0x00, 0xf5, 0x21, 0x00


	//----- nvinfo : EIATTR_KPARAM_INFO
	.align		4
.L_617:
        /*0058*/ 	.byte	0x04, 0x17
        /*005a*/ 	.short	(.L_619 - .L_618)
.L_618:
        /*005c*/ 	.word	0x00000000
        /*0060*/ 	.short	0x0004
        /*0062*/ 	.short	0x0020
        /*0064*/ 	.byte	0x00, 0xf5, 0x21, 0x00


	//----- nvinfo : EIATTR_KPARAM_INFO
	.align		4
.L_619:
        /*0068*/ 	.byte	0x04, 0x17
        /*006a*/ 	.short	(.L_621 - .L_620)
.L_620:
        /*006c*/ 	.word	0x00000000
        /*0070*/ 	.short	0x0003
        /*0072*/ 	.short	0x0018
        /*0074*/ 	.byte	0x00, 0xf5, 0x21, 0x00


	//----- nvinfo : EIATTR_KPARAM_INFO
	.align		4
.L_621:
        /*0078*/ 	.byte	0x04, 0x17
        /*007a*/ 	.short	(.L_623 - .L_622)
.L_622:
        /*007c*/ 	.word	0x00000000
        /*0080*/ 	.short	0x0002
        /*0082*/ 	.short	0x0010
        /*0084*/ 	.byte	0x00, 0xf5, 0x21, 0x00


	//----- nvinfo : EIATTR_KPARAM_INFO
	.align		4
.L_623:
        /*0088*/ 	.byte	0x04, 0x17
        /*008a*/ 	.short	(.L_625 - .L_624)
.L_624:
        /*008c*/ 	.word	0x00000000
        /*0090*/ 	.short	0x0001
        /*0092*/ 	.short	0x0008
        /*0094*/ 	.byte	0x00, 0xf5, 0x21, 0x00


	//----- nvinfo : EIATTR_KPARAM_INFO
	.align		4
.L_625:
        /*0098*/ 	.byte	0x04, 0x17
        /*009a*/ 	.short	(.L_627 - .L_626)
.L_626:
        /*009c*/ 	.word	0x00000000
        /*00a0*/ 	.short	0x0000
        /*00a2*/ 	.short	0x0000
        /*00a4*/ 	.byte	0x00, 0xf5, 0x21, 0x00


	//----- nvinfo : EIATTR_SPARSE_MMA_MASK
	.align		4
.L_627:
        /*00a8*/ 	.byte	0x03, 0x50
        /*00aa*/ 	.short	0x0000


	//----- nvinfo : EIATTR_MAXREG_COUNT
	.align		4
        /*00ac*/ 	.byte	0x03, 0x1b
        /*00ae*/ 	.short	0x00ff


	//----- nvinfo : EIATTR_NUM_BARRIERS
	.align		4
        /*00b0*/ 	.byte	0x02, 0x4c
        /*00b2*/ 	.byte	0x01
	.zero		1


	//----- nvinfo : EIATTR_MERCURY_ISA_VERSION
	.align		4
        /*00b4*/ 	.byte	0x03, 0x5f
        /*00b6*/ 	.short	0x0101


	//----- nvinfo : EIATTR_VRC_CTA_INIT_COUNT
	.align		4
        /*00b8*/ 	.byte	0x02, 0x4a
	.zero		1
	.zero		1


	//----- nvinfo : EIATTR_EXIT_INSTR_OFFSETS
	.align		4
        /*00bc*/ 	.byte	0x04, 0x1c
        /*00be*/ 	.short	(.L_629 - .L_628)


	//   ....[0]....
.L_628:
        /*00c0*/ 	.word	0x00001e60


	//   ....[1]....
        /*00c4*/ 	.word	0x00002040


	//----- nvinfo : EIATTR_CBANK_PARAM_SIZE
	.align		4
.L_629:
        /*00c8*/ 	.byte	0x03, 0x19
        /*00ca*/ 	.short	0x0044


	//----- nvinfo : EIATTR_PARAM_CBANK
	.align		4
        /*00cc*/ 	.byte	0x04, 0x0a
        /*00ce*/ 	.short	(.L_631 - .L_630)
	.align		4
.L_630:
        /*00d0*/ 	.word	index@(.nv.constant0._Z16xnor_4_2bit_gemmPjS_S_S_S_S_Pfiii)
        /*00d4*/ 	.short	0x0380
        /*00d6*/ 	.short	0x0044


	//----- nvinfo : EIATTR_SW_WAR
	.align		4
.L_631:
        /*00d8*/ 	.byte	0x04, 0x36
        /*00da*/ 	.short	(.L_633 - .L_632)
.L_632:
        /*00dc*/ 	.word	0x00000008
.L_633:


//--------------------- .nv.info._Z16xnor_4_1bit_gemmPjS_S_S_S_Pfiii --------------------------
	.section	.nv.info._Z16xnor_4_1bit_gemmPjS_S_S_S_Pfiii,"",@"SHT_CUDA_INFO"
	.sectionflags	@""
	.align	4


	//----- nvinfo : EIATTR_CUDA_API_VERSION
	.align		4
        /*0000*/ 	.byte	0x04, 0x37
        /*0002*/ 	.short	(.L_635 - .L_634)
.L_634:
        /*0004*/ 	.word	0x00000082


	//----- nvinfo : EIATTR_KPARAM_INFO
	.align		4
.L_635:
        /*0008*/ 	.byte	0x04, 0x17
        /*000a*/ 	.short	(.L_637 - .L_636)
.L_636:
        /*000c*/ 	.word	0x00000000
        /*0010*/ 	.short	0x0008
        /*0012*/ 	.short	0x0038
        /*0014*/ 	.byte	0x00, 0xf0, 0x11, 0x00


	//----- nvinfo : EIATTR_KPARAM_INFO
	.align		4
.L_637:
        /*0018*/ 	.byte	0x04, 0x17
        /*001a*/ 	.short	(.L_639 - .L_638)
.L_638:
        /*001c*/ 	.word	0x00000000
        /*0020*/ 	.short	0x0007
        /*0022*/ 	.short	0x0034
        /*0024*/ 	.byte	0x00, 0xf0, 0x11, 0x00


	//----- nvinfo : EIATTR_KPARAM_INFO
	.align		4
.L_639:
        /*0028*/ 	.byte	0x04, 0x17
        /*002a*/ 	.short	(.L_641 - .L_640)
.L_640:
        /*002c*/ 	.word	0x00000000
        /*0030*/ 	.short	0x0006
        /*0032*/ 	.short	0x0030
        /*0034*/ 	.byte	0x00, 0xf0, 0x11, 0x00


	//----- nvinfo : EIATTR_KPARAM_INFO
	.align		4
.L_641:
        /*0038*/ 	.byte	0x04, 0x17
        /*003a*/ 	.short	(.L_643 - .L_642)
.L_642:
        /*003c*/ 	.word	0x00000000
        /*0040*/ 	.short	0x0005
        /*0042*/ 	.short	0x0028
        /*0044*/ 	.byte	0x00, 0xf5, 0x21, 0x00


	//----- nvinfo : EIATTR_KPARAM_INFO
	.align		4
.L_643:
        /*0048*/ 	.byte	0x04, 0x17
        /*004a*/ 	.short	(.L_645 - .L_644)
.L_644:
        /*004c*/ 	.word	0x00000000
        /*0050*/ 	.short	0x0004
        /*0052*/ 	.short	0x0020
        /*0054*/ 	.byte	0x00, 0xf5, 0x21, 0x00


	//----- nvinfo : EIATTR_KPARAM_INFO
	.align		4
.L_645:
        /*0058*/ 	.byte	0x04, 0x17
        /*005a*/ 	.short	(.L_647 - .L_646)
.L_646:
        /*005c*/ 	.word	0x00000000
        /*0060*/ 	.short	0x0003
        /*0062*/ 	.short	0x0018
        /*0064*/ 	.byte	0x00, 0xf5, 0x21, 0x00


	//----- nvinfo : EIATTR_KPARAM_INFO
	.align		4
.L_647:
        /*0068*/ 	.byte	0x04, 0x17
        /*006a*/ 	.short	(.L_649 - .L_648)
.L_648:
        /*006c*/ 	.word	0x00000000
        /*0070*/ 	.short	0x0002
        /*0072*/ 	.short	0x0010
        /*0074*/ 	.byte	0x00, 0xf5, 0x21, 0x00


	//----- nvinfo : EIATTR_KPARAM_INFO
	.align		4
.L_649:
        /*0078*/ 	.byte	0x04, 0x17
        /*007a*/ 	.short	(.L_651 - .L_650)
.L_650:
        /*007c*/ 	.word	0x00000000
        /*0080*/ 	.short	0x0001
        /*0082*/ 	.short	0x0008
        /*0084*/ 	.byte	0x00, 0xf5, 0x21, 0x00


	//----- nvinfo : EIATTR_KPARAM_INFO
	.align		4
.L_651:
        /*0088*/ 	.byte	0x04, 0x17
        /*008a*/ 	.short	(.L_653 - .L_652)
.L_652:
        /*008c*/ 	.word	0x00000000
        /*0090*/ 	.short	0x0000
        /*0092*/ 	.short	0x0000
        /*0094*/ 	.byte	0x00, 0xf5, 0x21, 0x00


	//----- nvinfo : EIATTR_SPARSE_MMA_MASK
	.align		4
.L_653:
        /*0098*/ 	.byte	0x03, 0x50
        /*009a*/ 	.short	0x0000


	//----- nvinfo : EIATTR_MAXREG_COUNT
	.align		4
        /*009c*/ 	.byte	0x03, 0x1b
        /*009e*/ 	.short	0x00ff


	//----- nvinfo : EIATTR_NUM_BARRIERS
	.align		4
        /*00a0*/ 	.byte	0x02, 0x4c
        /*00a2*/ 	.byte	0x01
	.zero		1


	//----- nvinfo : EIATTR_MERCURY_ISA_VERSION
	.align		4
        /*00a4*/ 	.byte	0x03, 0x5f
        /*00a6*/ 	.short	0x0101


	//----- nvinfo : EIATTR_VRC_CTA_INIT_COUNT
	.align		4
        /*00a8*/ 	.byte	0x02, 0x4a
	.zero		1
	.zero		1


	//----- nvinfo : EIATTR_EXIT_INSTR_OFFSETS
	.align		4
        /*00ac*/ 	.byte	0x04, 0x1c
        /*00ae*/ 	.short	(.L_655 - .L_654)


	//   ....[0]....
.L_654:
        /*00b0*/ 	.word	0x000011e0


	//   ....[1]....
        /*00b4*/ 	.word	0x00001330


	//----- nvinfo : EIATTR_CBANK_PARAM_SIZE
	.align		4
.L_655:
        /*00b8*/ 	.byte	0x03, 0x19
        /*00ba*/ 	.short	0x003c


	//----- nvinfo : EIATTR_PARAM_CBANK
	.align		4
        /*00bc*/ 	.byte	0x04, 0x0a
        /*00be*/ 	.short	(.L_657 - .L_656)
	.align		4
.L_656:
        /*00c0*/ 	.word	index@(.nv.constant0._Z16xnor_4_1bit_gemmPjS_S_S_S_Pfiii)
        /*00c4*/ 	.short	0x0380
        /*00c6*/ 	.short	0x003c


	//----- nvinfo : EIATTR_SW_WAR
	.align		4
.L_657:
        /*00c8*/ 	.byte	0x04, 0x36
        /*00ca*/ 	.short	(.L_659 - .L_658)
.L_658:
        /*00cc*/ 	.word	0x00000008
.L_659:


//--------------------- .nv.info._Z16xnor_3_3bit_gemmPjS_S_S_S_S_Pfiii --------------------------
	.section	.nv.info._Z16xnor_3_3bit_gemmPjS_S_S_S_S_Pfiii,"",@"SHT_CUDA_INFO"
	.sectionflags	@""
	.align	4


	//----- nvinfo : EIATTR_CUDA_API_VERSION
	.align		4
        /*0000*/ 	.byte	0x04, 0x37
        /*0002*/ 	.short	(.L_661 - .L_660)
.L_660:
        /*0004*/ 	.word	0x00000082


	//----- nvinfo : EIATTR_KPARAM_INFO
	.align		4
.L_661:
        /*0008*/ 	.byte	0x04, 0x17
        /*000a*/ 	.short	(.L_663 - .L_662)
.L_662:
        /*000c*/ 	.word	0x00000000
        /*0010*/ 	.short	0x0009
        /*0012*/ 	.short	0x0040
        /*0014*/ 	.byte	0x00, 0xf0, 0x11, 0x00


	//----- nvinfo : EIATTR_KPARAM_INFO
	.align		4
.L_663:
        /*0018*/ 	.byte	0x04, 0x17
        /*001a*/ 	.short	(.L_665 - .L_664)
.L_664:
        /*001c*/ 	.word	0x00000000
        /*0020*/ 	.short	0x0008
        /*0022*/ 	.short	0x003c
        /*0024*/ 	.byte	0x00, 0xf0, 0x11, 0x00


	//----- nvinfo : EIATTR_KPARAM_INFO
	.align		4
.L_665:
        /*0028*/ 	.byte	0x04, 0x17
        /*002a*/ 	.short	(.L_667 - .L_666)
.L_666:
        /*002c*/ 	.word	0x00000000
        /*0030*/ 	.short	0x0007
        /*0032*/ 	.short	0x0038
        /*0034*/ 	.byte	0x00, 0xf0, 0x11, 0x00


	//----- nvinfo : EIATTR_KPARAM_INFO
	.align		4
.L_667:
        /*0038*/ 	.byte	0x04, 0x17
        /*003a*/ 	.short	(.L_669 - .L_668)
.L_668:
        /*003c*/ 	.word	0x00000000
        /*0040*/ 	.short	0x0006
        /*0042*/ 	.short	0x0030
        /*0044*/ 	.byte	0x00, 0xf5, 0x21, 0x00


	//----- nvinfo : EIATTR_KPARAM_INFO
	.align		4
.L_669:
        /*0048*/ 	.byte	0x04, 0x17
        /*004a*/ 	.short	(.L_671 - .L_670)
.L_670:
        /*004c*/ 	.word	0x00000000
        /*0050*/ 	.short	0x0005
        /*0052*/ 	.short	0x0028
        /*0054*/ 	.byte	0x00, 0xf5, 0x21, 0x00


	//----- nvinfo : EIATTR_KPARAM_INFO
	.align		4
.L_671:
        /*0058*/ 	.byte	0x04, 0x17
        /*005a*/ 	.short	(.L_673 - .L_672)
.L_672:
        /*005c*/ 	.word	0x00000000
        /*0060*/ 	.short	0x0004
        /*0062*/ 	.short	0x0020
        /*0064*/ 	.byte	0x00, 0xf5, 0x21, 0x00


	//----- nvinfo : EIATTR_KPARAM_INFO
	.align		4
.L_673:
        /*0068*/ 	.byte	0x04, 0x17
        /*006a*/ 	.short	(.L_675 - .L_674)
.L_674:
        /*006c*/ 	.word	0x00000000
        /*0070*/ 	.short	0x0003
        /*0072*/ 	.short	0x0018
        /*0074*/ 	.byte	0x00, 0xf5, 0x21, 0x00


	//----- nvinfo : EIATTR_KPARAM_INFO
	.align		4
.L_675:
        /*0078*/ 	.byte	0x04, 0x17
        /*007a*/ 	.short	(.L_677 - .L_676)
.L_676:
        /*007c*/ 	.word	0x00000000
        /*0080*/ 	.short	0x0002
        /*0082*/ 	.short	0x0010
        /*0084*/ 	.byte	0x00, 0xf5, 0x21, 0x00


	//----- nvinfo : EIATTR_KPARAM_INFO
	.align		4
.L_677:
        /*0088*/ 	.byte	0x04, 0x17
        /*008a*/ 	.short	(.L_679 - .L_678)
.L_678:
        /*008c*/ 	.word	0x00000000
        /*0090*/ 	.short	0x0001
        /*0092*/ 	.short	0x0008
        /*0094*/ 	.byte	0x00, 0xf5, 0x21, 0x00


	//----- nvinfo : EIATTR_KPARAM_INFO
	.align		4
.L_679:
        /*0098*/ 	.byte	0x04, 0x17
        /*009a*/ 	.short	(.L_681 - .L_680)
.L_680:
        /*009c*/ 	.word	0x00000000
        /*00a0*/ 	.short	0x0000
        /*00a2*/ 	.short	0x0000
        /*00a4*/ 	.byte	0x00, 0xf5, 0x21, 0x00


	//----- nvinfo : EIATTR_SPARSE_MMA_MASK
	.align		4
.L_681:
        /*00a8*/ 	.byte	0x03, 0x50
        /*00aa*/ 	.short	0x0000


	//----- nvinfo : EIATTR_MAXREG_COUNT
	.align		4
        /*00ac*/ 	.byte	0x03, 0x1b
        /*00ae*/ 	.short	0x00ff


	//----- nvinfo : EIATTR_NUM_BARRIERS
	.align		4
        /*00b0*/ 	.byte	0x02, 0x4c
        /*00b2*/ 	.byte	0x01
	.zero		1


	//----- nvinfo : EIATTR_MERCURY_ISA_VERSION
	.align		4
        /*00b4*/ 	.byte	0x03, 0x5f
        /*00b6*/ 	.short	0x0101


	//----- nvinfo : EIATTR_VRC_CTA_INIT_COUNT
	.align		4
        /*00b8*/ 	.byte	0x02, 0x4a
	.zero		1
	.zero		1


	//----- nvinfo : EIATTR_EXIT_INSTR_OFFSETS
	.align		4
        /*00bc*/ 	.byte	0x04, 0x1c
        /*00be*/ 	.short	(.L_683 - .L_682)


	//   ....[0]....
.L_682:
        /*00c0*/ 	.word	0x00000f10


	//   ....[1]....
        /*00c4*/ 	.word	0x00001100


	//----- nvinfo : EIATTR_CBANK_PARAM_SIZE
	.align		4
.L_683:
        /*00c8*/ 	.byte	0x03, 0x19
        /*00ca*/ 	.short	0x0044


	//----- nvinfo : EIATTR_PARAM_CBANK
	.align		4
        /*00cc*/ 	.byte	0x04, 0x0a
        /*00ce*/ 	.short	(.L_685 - .L_684)
	.align		4
.L_684:
        /*00d0*/ 	.word	index@(.nv.constant0._Z16xnor_3_3bit_gemmPjS_S_S_S_S_Pfiii)
        /*00d4*/ 	.short	0x0380
        /*00d6*/ 	.short	0x0044


	//----- nvinfo : EIATTR_SW_WAR
	.align		4
.L_685:
        /*00d8*/ 	.byte	0x04, 0x36
        /*00da*/ 	.short	(.L_687 - .L_686)
.L_686:
        /*00dc*/ 	.word	0x00000008
.L_687:


//--------------------- .nv.info._Z16xnor_3_2bit_gemmPjS_S_S_S_Pfiii --------------------------
	.section	.nv.info._Z16xnor_3_2bit_gemmPjS_S_S_S_Pfiii,"",@"SHT_CUDA_INFO"
	.sectionflags	@""
	.align	4


	//----- nvinfo : EIATTR_CUDA_API_VERSION
	.align		4
        /*0000*/ 	.byte	0x04, 0x37
        /*0002*/ 	.short	(.L_689 - .L_688)
.L_688:
        /*0004*/ 	.word	0x00000082


	//----- nvinfo : EIATTR_KPARAM_INFO
	.align		4
.L_689:
        /*0008*/ 	.byte	0x04, 0x17
        /*000a*/ 	.short	(.L_691 - .L_690)
.L_690:
        /*000c*/ 	.word	0x00000000
        /*0010*/ 	.short	0x0008
        /*0012*/ 	.short	0x0038
        /*0014*/ 	.byte	0x00, 0xf0, 0x11, 0x00


	//----- nvinfo : EIATTR_KPARAM_INFO
	.align		4
.L_691:
        /*0018*/ 	.byte	0x04, 0x17
        /*001a*/ 	.short	(.L_693 - .L_692)
.L_692:
        /*001c*/ 	.word	0x00000000
        /*0020*/ 	.short	0x0007
        /*0022*/ 	.short	0x0034
        /*0024*/ 	.byte	0x00, 0xf0, 0x11, 0x00


	//----- nvinfo : EIATTR_KPARAM_INFO
	.align		4
.L_693:
        /*0028*/ 	.byte	0x04, 0x17
        /*002a*/ 	.short	(.L_695 - .L_694)
.L_694:
        /*002c*/ 	.word	0x00000000
        /*0030*/ 	.short	0x0006
        /*0032*/ 	.short	0x0030
        /*0034*/ 	.byte	0x00, 0xf0, 0x11, 0x00


	//----- nvinfo : EIATTR_KPARAM_INFO
	.align		4
.L_695:
        /*0038*/ 	.byte	0x04, 0x17
        /*003a*/ 	.short	(.L_697 - .L_696)
.L_696:
        /*003c*/ 	.word	0x00000000
        /*0040*/ 	.short	0x0005
        /*0042*/ 	.short	0x0028
        /*0044*/ 	.byte	0x00, 0xf5, 0x21, 0x00


	//----- nvinfo : EIATTR_KPARAM_INFO
	.align		4
.L_697:
        /*0048*/ 	.byte	0x04, 0x17
        /*004a*/ 	.short	(.L_699 - .L_698)
.L_698:
        /*004c*/ 	.word	0x00000000
        /*0050*/ 	.short	0x0004
        /*0052*/ 	.short	0x0020
        /*0054*/ 	.byte	0x00, 0xf5, 0x21, 0x00


	//----- nvinfo : EIATTR_KPARAM_INFO
	.align		4
.L_699:
        /*0058*/ 	.byte	0x04, 0x17
        /*005a*/ 	.short	(.L_701 - .L_700)
.L_700:
        /*005c*/ 	.word	0x00000000
        /*0060*/ 	.short	0x0003
        /*0062*/ 	.short	0x0018
        /*0064*/ 	.byte	0x00, 0xf5, 0x21, 0x00


	//----- nvinfo : EIATTR_KPARAM_INFO
	.align		4
.L_701:
        /*0068*/ 	.byte	0x04, 0x17
        /*006a*/ 	.short	(.L_703 - .L_702)
.L_702:
        /*006c*/ 	.word	0x00000000
        /*0070*/ 	.short	0x0002
        /*0072*/ 	.short	0x0010
        /*0074*/ 	.byte	0x00, 0xf5, 0x21, 0x00


	//----- nvinfo : EIATTR_KPARAM_INFO
	.align		4
.L_703:
        /*0078*/ 	.byte	0x04, 0x17
        /*007a*/ 	.short	(.L_705 - .L_704)
.L_704:
        /*007c*/ 	.word	0x00000000
        /*0080*/ 	.short	0x0001
        /*0082*/ 	.short	0x0008
        /*0084*/ 	.byte	0x00, 0xf5, 0x21, 0x00


	//----- nvinfo : EIATTR_KPARAM_INFO
	.align		4
.L_705:
        /*0088*/ 	.byte	0x04, 0x17
        /*008a*/ 	.short	(.L_707 - .L_706)
.L_706:
        /*008c*/ 	.word	0x00000000
        /*0090*/ 	.short	0x0000
        /*0092*/ 	.short	0x0000
        /*0094*/ 	.byte	0x00, 0xf5, 0x21, 0x00


	//----- nvinfo : EIATTR_SPARSE_MMA_MASK
	.align		4
.L_707:
        /*0098*/ 	.byte	0x03, 0x50
        /*009a*/ 	.short	0x0000


	//----- nvinfo : EIATTR_MAXREG_COUNT
	.align		4
        /*009c*/ 	.byte	0x03, 0x1b
        /*009e*/ 	.short	0x00ff


	//----- nvinfo : EIATTR_NUM_BARRIERS
	.align		4
        /*00a0*/ 	.byte	0x02, 0x4c
        /*00a2*/ 	.byte	0x01
	.zero		1


	//----- nvinfo : EIATTR_MERCURY_ISA_VERSION
	.align		4
        /*00a4*/ 	.byte	0x03, 0x5f
        /*00a6*/ 	.short	0x0101


	//----- nvinfo : EIATTR_VRC_CTA_INIT_COUNT
	.align		4
        /*00a8*/ 	.byte	0x02, 0x4a
	.zero		1
	.zero		1


	//----- nvinfo : EIATTR_EXIT_INSTR_OFFSETS
	.align		4
        /*00ac*/ 	.byte	0x04, 0x1c
        /*00ae*/ 	.short	(.L_709 - .L_708)


	//   ....[0]....
.L_708:
        /*00b0*/ 	.word	0x00001840


	//   ....[1]....
        /*00b4*/ 	.word	0x000019e0


	//----- nvinfo : EIATTR_CBANK_PARAM_SIZE
	.align		4
.L_709:
        /*00b8*/ 	.byte	0x03, 0x19
        /*00ba*/ 	.short	0x003c


	//----- nvinfo : EIATTR_PARAM_CBANK
	.align		4
        /*00bc*/ 	.byte	0x04, 0x0a
        /*00be*/ 	.short	(.L_711 - .L_710)
	.align		4
.L_710:
        /*00c0*/ 	.word	index@(.nv.constant0._Z16xnor_3_2bit_gemmPjS_S_S_S_Pfiii)
        /*00c4*/ 	.short	0x0380
        /*00c6*/ 	.short	0x003c


	//----- nvinfo : EIATTR_SW_WAR
	.align		4
.L_711:
        /*00c8*/ 	.byte	0x04, 0x36
        /*00ca*/ 	.short	(.L_713 - .L_712)
.L_712:
        /*00cc*/ 	.word	0x00000008
.L_713:


//--------------------- .nv.info._Z16xnor_3_1bit_gemmPjS_S_S_Pfiii --------------------------
	.section	.nv.info._Z16xnor_3_1bit_gemmPjS_S_S_Pfiii,"",@"SHT_CUDA_INFO"
	.sectionflags	@""
	.align	4


	//----- nvinfo : EIATTR_CUDA_API_VERSION
	.align		4
        /*0000*/ 	.byte	0x04, 0x37
        /*0002*/ 	.short	(.L_715 - .L_714)
.L_714:
        /*0004*/ 	.word	0x00000082


	//----- nvinfo : EIATTR_KPARAM_INFO
	.align		4
.L_715:
        /*0008*/ 	.byte	0x04, 0x17
        /*000a*/ 	.short	(.L_717 - .L_716)
.L_716:
        /*000c*/ 	.word	0x00000000
        /*0010*/ 	.short	0x0007
        /*0012*/ 	.short	0x0030
        /*0014*/ 	.byte	0x00, 0xf0, 0x11, 0x00


	//----- nvinfo : EIATTR_KPARAM_INFO
	.align		4
.L_717:
        /*0018*/ 	.byte	0x04, 0x17
        /*001a*/ 	.short	(.L_719 - .L_718)
.L_718:
        /*001c*/ 	.word	0x00000000
        /*0020*/ 	.short	0x0006
        /*0022*/ 	.short	0x002c
        /*0024*/ 	.byte	0x00, 0xf0, 0x11, 0x00


	//----- nvinfo : EIATTR_KPARAM_INFO
	.align		4
.L_719:
        /*0028*/ 	.byte	0x04, 0x17
        /*002a*/ 	.short	(.L_721 - .L_720)
.L_720:
        /*002c*/ 	.word	0x00000000
        /*0030*/ 	.short	0x0005
        /*0032*/ 	.short	0x0028
        /*0034*/ 	.byte	0x00, 0xf0, 0x11, 0x00


	//----- nvinfo : EIATTR_KPARAM_INFO
	.align		4
.L_721:
        /*0038*/ 	.byte	0x04, 0x17
        /*003a*/ 	.short	(.L_723 - .L_722)
.L_722:
        /*003c*/ 	.word	0x00000000
        /*0040*/ 	.short	0x0004
        /*0042*/ 	.short	0x0020
        /*0044*/ 	.byte	0x00, 0xf5, 0x21, 0x00


	//----- nvinfo : EIATTR_KPARAM_INFO
	.align		4
.L_723:
        /*0048*/ 	.byte	0x04, 0x17
        /*004a*/ 	.short	(.L_725 - .L_724)
.L_724:
        /*004c*/ 	.word	0x00000000
        /*0050*/ 	.short	0x0003
        /*0052*/ 	.short	0x0018
        /*0054*/ 	.byte	0x00, 0xf5, 0x21, 0x00


	//----- nvinfo : EIATTR_KPARAM_INFO
	.align		4
.L_725:
        /*0058*/ 	.byte	0x04, 0x17
        /*005a*/ 	.short	(.L_727 - .L_726)
.L_726:
        /*005c*/ 	.word	0x00000000
        /*0060*/ 	.short	0x0002
        /*0062*/ 	.short	0x0010
        /*0064*/ 	.byte	0x00, 0xf5, 0x21, 0x00


	//----- nvinfo : EIATTR_KPARAM_INFO
	.align		4
.L_727:
        /*0068*/ 	.byte	0x04, 0x17
        /*006a*/ 	.short	(.L_729 - .L_728)
.L_728:
        /*006c*/ 	.word	0x00000000
        /*0070*/ 	.short	0x0001
        /*0072*/ 	.short	0x0008
        /*0074*/ 	.byte	0x00, 0xf5, 0x21, 0x00


	//----- nvinfo : EIATTR_KPARAM_INFO
	.align		4
.L_729:
        /*0078*/ 	.byte	0x04, 0x17
        /*007a*/ 	.short	(.L_731 - .L_730)
.L_730:
        /*007c*/ 	.word	0x00000000
        /*0080*/ 	.short	0x0000
        /*0082*/ 	.short	0x0000
        /*0084*/ 	.byte	0x00, 0xf5, 0x21, 0x00


	//----- nvinfo : EIATTR_SPARSE_MMA_MASK
	.align		4
.L_731:
        /*0088*/ 	.byte	0x03, 0x50
        /*008a*/ 	.short	0x0000


	//----- nvinfo : EIATTR_MAXREG_COUNT
	.align		4
        /*008c*/ 	.byte	0x03, 0x1b
        /*008e*/ 	.short	0x00ff


	//----- nvinfo : EIATTR_NUM_BARRIERS
	.align		4
        /*0090*/ 	.byte	0x02, 0x4c
        /*0092*/ 	.byte	0x01
	.zero		1


	//----- nvinfo : EIATTR_MERCURY_ISA_VERSION
	.align		4
        /*0094*/ 	.byte	0x03, 0x5f
        /*0096*/ 	.short	0x0101


	//----- nvinfo : EIATTR_VRC_CTA_INIT_COUNT
	.align		4
        /*0098*/ 	.byte	0x02, 0x4a
	.zero		1
	.zero		1


	//----- nvinfo : EIATTR_EXIT_INSTR_OFFSETS
	.align		4
        /*009c*/ 	.byte	0x04, 0x1c
        /*009e*/ 	.short	(.L_733 - .L_732)


	//   ....[0]....
.L_732:
        /*00a0*/ 	.word	0x00000e40


	//   ....[1]....
        /*00a4*/ 	.word	0x00000f50


	//----- nvinfo : EIATTR_CBANK_PARAM_SIZE
	.align		4
.L_733:
        /*00a8*/ 	.byte	0x03, 0x19
        /*00aa*/ 	.short	0x0034


	//----- nvinfo : EIATTR_PARAM_CBANK
	.align		4
        /*00ac*/ 	.byte	0x04, 0x0a
        /*00ae*/ 	.short	(.L_735 - .L_734)
	.align		4
.L_734:
        /*00b0*/ 	.word	index@(.nv.constant0._Z16xnor_3_1bit_gemmPjS_S_S_Pfiii)
        /*00b4*/ 	.short	0x0380
        /*00b6*/ 	.short	0x0034


	//----- nvinfo : EIATTR_SW_WAR
	.align		4
.L_735:
        /*00b8*/ 	.byte	0x04, 0x36
        /*00ba*/ 	.short	(.L_737 - .L_736)
.L_736:
        /*00bc*/ 	.word	0x00000008
.L_737:


//--------------------- .nv.info._Z13xnor_add_gemmPjS_S_S_Pfiii --------------------------
	.section	.nv.info._Z13xnor_add_gemmPjS_S_S_Pfiii,"",@"SHT_CUDA_INFO"
	.sectionflags	@""
	.align	4


	//----- nvinfo : EIATTR_CUDA_API_VERSION
	.align		4
        /*0000*/ 	.byte	0x04, 0x37
        /*0002*/ 	.short	(.L_739 - .L_738)
.L_738:
        /*0004*/ 	.word	0x00000082


	//----- nvinfo : EIATTR_KPARAM_INFO
	.align		4
.L_739:
        /*0008*/ 	.byte	0x04, 0x17
        /*000a*/ 	.short	(.L_741 - .L_740)
.L_740:
        /*000c*/ 	.word	0x00000000
        /*0010*/ 	.short	0x0007
        /*0012*/ 	.short	0x0030
        /*0014*/ 	.byte	0x00, 0xf0, 0x11, 0x00


	//----- nvinfo : EIATTR_KPARAM_INFO
	.align		4
.L_741:
        /*0018*/ 	.byte	0x04, 0x17
        /*001a*/ 	.short	(.L_743 - .L_742)
.L_742:
        /*001c*/ 	.word	0x00000000
        /*0020*/ 	.short	0x0006
        /*0022*/ 	.short	0x002c
        /*0024*/ 	.byte	0x00, 0xf0, 0x11, 0x00


	//----- nvinfo : EIATTR_KPARAM_INFO
	.align		4
.L_743:
        /*0028*/ 	.byte	0x04, 0x17
        /*002a*/ 	.short	(.L_745 - .L_744)
.L_744:
        /*002c*/ 	.word	0x00000000
        /*0030*/ 	.short	0x0005
        /*0032*/ 	.short	0x0028
        /*0034*/ 	.byte	0x00, 0xf0, 0x11, 0x00


	//----- nvinfo : EIATTR_KPARAM_INFO
	.align		4
.L_745:
        /*0038*/ 	.byte	0x04, 0x17
        /*003a*/ 	.short	(.L_747 - .L_746)
.L_746:
        /*003c*/ 	.word	0x00000000
        /*0040*/ 	.short	0x0004
        /*0042*/ 	.short	0x0020
        /*0044*/ 	.byte	0x00, 0xf5, 0x21, 0x00


	//----- nvinfo : EIATTR_KPARAM_INFO
	.align		4
.L_747:
        /*0048*/ 	.byte	0x04, 0x17
        /*004a*/ 	.short	(.L_749 - .L_748)
.L_748:
        /*004c*/ 	.word	0x00000000
        /*0050*/ 	.short	0x0003
        /*0052*/ 	.short	0x0018
        /*0054*/ 	.byte	0x00, 0xf5, 0x21, 0x00


	//----- nvinfo : EIATTR_KPARAM_INFO
	.align		4
.L_749:
        /*0058*/ 	.byte	0x04, 0x17
        /*005a*/ 	.short	(.L_751 - .L_750)
.L_750:
        /*005c*/ 	.word	0x00000000
        /*0060*/ 	.short	0x0002
        /*0062*/ 	.short	0x0010
        /*0064*/ 	.byte	0x00, 0xf5, 0x21, 0x00


	//----- nvinfo : EIATTR_KPARAM_INFO
	.align		4
.L_751:
        /*0068*/ 	.byte	0x04, 0x17
        /*006a*/ 	.short	(.L_753 - .L_752)
.L_752:
        /*006c*/ 	.word	0x00000000
        /*0070*/ 	.short	0x0001
        /*0072*/ 	.short	0x0008
        /*0074*/ 	.byte	0x00, 0xf5, 0x21, 0x00


	//----- nvinfo : EIATTR_KPARAM_INFO
	.align		4
.L_753:
        /*0078*/ 	.byte	0x04, 0x17
        /*007a*/ 	.short	(.L_755 - .L_754)
.L_754:
        /*007c*/ 	.word	0x00000000
        /*0080*/ 	.short	0x0000
        /*0082*/ 	.short	0x0000
        /*0084*/ 	.byte	0x00, 0xf5, 0x21, 0x00


	//----- nvinfo : EIATTR_SPARSE_MMA_MASK
	.align		4
.L_755:
        /*0088*/ 	.byte	0x03, 0x50
        /*008a*/ 	.short	0x0000


	//----- nvinfo : EIATTR_MAXREG_COUNT
	.align		4
        /*008c*/ 	.byte	0x03, 0x1b
        /*008e*/ 	.short	0x00ff


	//----- nvinfo : EIATTR_NUM_BARRIERS
	.align		4
        /*0090*/ 	.byte	0x02, 0x4c
        /*0092*/ 	.byte	0x01
	.zero		1


	//----- nvinfo : EIATTR_MERCURY_ISA_VERSION
	.align		4
        /*0094*/ 	.byte	0x03, 0x5f
        /*0096*/ 	.short	0x0101


	//----- nvinfo : EIATTR_VRC_CTA_INIT_COUNT
	.align		4
        /*0098*/ 	.byte	0x02, 0x4a
	.zero		1
	.zero		1


	//----- nvinfo : EIATTR_EXIT_INSTR_OFFSETS
	.align		4
        /*009c*/ 	.byte	0x04, 0x1c
        /*009e*/ 	.short	(.L_757 - .L_756)


	//   ....[0]....
.L_756:
        /*00a0*/ 	.word	0x000011f0


	//   ....[1]....
        /*00a4*/ 	.word	0x00001330


	//----- nvinfo : EIATTR_CBANK_PARAM_SIZE
	.align		4
.L_757:
        /*00a8*/ 	.byte	0x03, 0x19
        /*00aa*/ 	.short	0x0034


	//----- nvinfo : EIATTR_PARAM_CBANK
	.align		4
        /*00ac*/ 	.byte	0x04, 0x0a
        /*00ae*/ 	.short	(.L_759 - .L_758)
	.align		4
.L_758:
        /*00b0*/ 	.word	index@(.nv.constant0._Z13xnor_add_gemmPjS_S_S_Pfiii)
        /*00b4*/ 	.short	0x0380
        /*00b6*/ 	.short	0x0034


	//----- nvinfo : EIATTR_SW_WAR
	.align		4
.L_759:
        /*00b8*/ 	.byte	0x04, 0x36
        /*00ba*/ 	.short	(.L_761 - .L_760)
.L_760:
        /*00bc*/ 	.word	0x00000008
.L_761:


//--------------------- .nv.info._Z16xnor_2_1bit_gemmPjS_S_Pfiii --------------------------
	.section	.nv.info._Z16xnor_2_1bit_gemmPjS_S_Pfiii,"",@"SHT_CUDA_INFO"
	.sectionflags	@""
	.align	4


	//----- nvinfo : EIATTR_CUDA_API_VERSION
	.align		4
        /*0000*/ 	.byte	0x04, 0x37
        /*0002*/ 	.short	(.L_763 - .L_762)
.L_762:
        /*0004*/ 	.word	0x00000082


	//----- nvinfo : EIATTR_KPARAM_INFO
	.align		4
.L_763:
        /*0008*/ 	.byte	0x04, 0x17
        /*000a*/ 	.short	(.L_765 - .L_764)
.L_764:
        /*000c*/ 	.word	0x00000000
        /*0010*/ 	.short	0x0006
        /*0012*/ 	.short	0x0028
        /*0014*/ 	.byte	0x00, 0xf0, 0x11, 0x00


	//----- nvinfo : EIATTR_KPARAM_INFO
	.align		4
.L_765:
        /*0018*/ 	.byte	0x04, 0x17
        /*001a*/ 	.short	(.L_767 - .L_766)
.L_766:
        /*001c*/ 	.word	0x00000000
        /*0020*/ 	.short	0x0005
        /*0022*/ 	.short	0x0024
        /*0024*/ 	.byte	0x00, 0xf0, 0x11, 0x00


	//----- nvinfo : EIATTR_KPARAM_INFO
	.align		4
.L_767:
        /*0028*/ 	.byte	0x04, 0x17
        /*002a*/ 	.short	(.L_769 - .L_768)
.L_768:
        /*002c*/ 	.word	0x00000000
        /*0030*/ 	.short	0x0004
        /*0032*/ 	.short	0x0020
        /*0034*/ 	.byte	0x00, 0xf0, 0x11, 0x00


	//----- nvinfo : EIATTR_KPARAM_INFO
	.align		4
.L_769:
        /*0038*/ 	.byte	0x04, 0x17
        /*003a*/ 	.short	(.L_771 - .L_770)
.L_770:
        /*003c*/ 	.word	0x00000000
        /*0040*/ 	.short	0x0003
        /*0042*/ 	.short	0x0018
        /*0044*/ 	.byte	0x00, 0xf5, 0x21, 0x00


	//----- nvinfo : EIATTR_KPARAM_INFO
	.align		4
.L_771:
        /*0048*/ 	.byte	0x04, 0x17
        /*004a*/ 	.short	(.L_773 - .L_772)
.L_772:
        /*004c*/ 	.word	0x00000000
        /*0050*/ 	.short	0x0002
        /*0052*/ 	.short	0x0010
        /*0054*/ 	.byte	0x00, 0xf5, 0x21, 0x00


	//----- nvinfo : EIATTR_KPARAM_INFO
	.align		4
.L_773:
        /*0058*/ 	.byte	0x04, 0x17
        /*005a*/ 	.short	(.L_775 - .L_774)
.L_774:
        /*005c*/ 	.word	0x00000000
        /*0060*/ 	.short	0x0001
        /*0062*/ 	.short	0x0008
        /*0064*/ 	.byte	0x00, 0xf5, 0x21, 0x00


	//----- nvinfo : EIATTR_KPARAM_INFO
	.align		4
.L_775:
        /*0068*/ 	.byte	0x04, 0x17
        /*006a*/ 	.short	(.L_777 - .L_776)
.L_776:
        /*006c*/ 	.word	0x00000000
        /*0070*/ 	.short	0x0000
        /*0072*/ 	.short	0x0000
        /*0074*/ 	.byte	0x00, 0xf5, 0x21, 0x00


	//----- nvinfo : EIATTR_SPARSE_MMA_MASK
	.align		4
.L_777:
        /*0078*/ 	.byte	0x03, 0x50
        /*007a*/ 	.short	0x0000


	//----- nvinfo : EIATTR_MAXREG_COUNT
	.align		4
        /*007c*/ 	.byte	0x03, 0x1b
        /*007e*/ 	.short	0x00ff


	//----- nvinfo : EIATTR_NUM_BARRIERS
	.align		4
        /*0080*/ 	.byte	0x02, 0x4c
        /*0082*/ 	.byte	0x01
	.zero		1


	//----- nvinfo : EIATTR_MERCURY_ISA_VERSION
	.align		4
        /*0084*/ 	.byte	0x03, 0x5f
        /*0086*/ 	.short	0x0101


	//----- nvinfo : EIATTR_VRC_CTA_INIT_COUNT
	.align		4
        /*0088*/ 	.byte	0x02, 0x4a
	.zero		1
	.zero		1


	//----- nvinfo : EIATTR_EXIT_INSTR_OFFSETS
	.align		4
        /*008c*/ 	.byte	0x04, 0x1c
        /*008e*/ 	.short	(.L_779 - .L_778)


	//   ....[0]....
.L_778:
        /*0090*/ 	.word	0x00000ac0


	//   ....[1]....
        /*0094*/ 	.word	0x00000ba0


	//----- nvinfo : EIATTR_CBANK_PARAM_SIZE
	.align		4
.L_779:
        /*0098*/ 	.byte	0x03, 0x19
        /*009a*/ 	.short	0x002c


	//----- nvinfo : EIATTR_PARAM_CBANK
	.align		4
        /*009c*/ 	.byte	0x04, 0x0a
        /*009e*/ 	.short	(.L_781 - .L_780)
	.align		4
.L_780:
        /*00a0*/ 	.word	index@(.nv.constant0._Z16xnor_2_1bit_gemmPjS_S_Pfiii)
        /*00a4*/ 	.short	0x0380
        /*00a6*/ 	.short	0x002c


	//----- nvinfo : EIATTR_SW_WAR
	.align		4
.L_781:
        /*00a8*/ 	.byte	0x04, 0x36
        /*00aa*/ 	.short	(.L_783 - .L_782)
.L_782:
        /*00ac*/ 	.word	0x00000008
.L_783:


//--------------------- .nv.info._Z9xnor_gemmPjS_Pfiii --------------------------
	.section	.nv.info._Z9xnor_gemmPjS_Pfiii,"",@"SHT_CUDA_INFO"
	.sectionflags	@""
	.align	4


	//----- nvinfo : EIATTR_CUDA_API_VERSION
	.align		4
        /*0000*/ 	.byte	0x04, 0x37
        /*0002*/ 	.short	(.L_785 - .L_784)
.L_784:
        /*0004*/ 	.word	0x00000082


	//----- nvinfo : EIATTR_KPARAM_INFO
	.align		4
.L_785:
        /*0008*/ 	.byte	0x04, 0x17
        /*000a*/ 	.short	(.L_787 - .L_786)
.L_786:
        /*000c*/ 	.word	0x00000000
        /*0010*/ 	.short	0x0005
        /*0012*/ 	.short	0x0020
        /*0014*/ 	.byte	0x00, 0xf0, 0x11, 0x00


	//----- nvinfo : EIATTR_KPARAM_INFO
	.align		4
.L_787:
        /*0018*/ 	.byte	0x04, 0x17
        /*001a*/ 	.short	(.L_789 - .L_788)
.L_788:
        /*001c*/ 	.word	0x00000000
        /*0020*/ 	.short	0x0004
        /*0022*/ 	.short	0x001c
        /*0024*/ 	.byte	0x00, 0xf0, 0x11, 0x00


	//----- nvinfo : EIATTR_KPARAM_INFO
	.align		4
.L_789:
        /*0028*/ 	.byte	0x04, 0x17
        /*002a*/ 	.short	(.L_791 - .L_790)
.L_790:
        /*002c*/ 	.word	0x00000000
        /*0030*/ 	.short	0x0003
        /*0032*/ 	.short	0x0018
        /*0034*/ 	.byte	0x00, 0xf0, 0x11, 0x00


	//----- nvinfo : EIATTR_KPARAM_INFO
	.align		4
.L_791:
        /*0038*/ 	.byte	0x04, 0x17
        /*003a*/ 	.short	(.L_793 - .L_792)
.L_792:
        /*003c*/ 	.word	0x00000000
        /*0040*/ 	.short	0x0002
        /*0042*/ 	.short	0x0010
        /*0044*/ 	.byte	0x00, 0xf5, 0x21, 0x00


	//----- nvinfo : EIATTR_KPARAM_INFO
	.align		4
.L_793:
        /*0048*/ 	.byte	0x04, 0x17
        /*004a*/ 	.short	(.L_795 - .L_794)
.L_794:
        /*004c*/ 	.word	0x00000000
        /*0050*/ 	.short	0x0001
        /*0052*/ 	.short	0x0008
        /*0054*/ 	.byte	0x00, 0xf5, 0x21, 0x00


	//----- nvinfo : EIATTR_KPARAM_INFO
	.align		4
.L_795:
        /*0058*/ 	.byte	0x04, 0x17
        /*005a*/ 	.short	(.L_797 - .L_796)
.L_796:
        /*005c*/ 	.word	0x00000000
        /*0060*/ 	.short	0x0000
        /*0062*/ 	.short	0x0000
        /*0064*/ 	.byte	0x00, 0xf5, 0x21, 0x00


	//----- nvinfo : EIATTR_SPARSE_MMA_MASK
	.align		4
.L_797:
        /*0068*/ 	.byte	0x03, 0x50
        /*006a*/ 	.short	0x0000


	//----- nvinfo : EIATTR_MAXREG_COUNT
	.align		4
        /*006c*/ 	.byte	0x03, 0x1b
        /*006e*/ 	.short	0x00ff


	//----- nvinfo : EIATTR_NUM_BARRIERS
	.align		4
        /*0070*/ 	.byte	0x02, 0x4c
        /*0072*/ 	.byte	0x01
	.zero		1


	//----- nvinfo : EIATTR_MERCURY_ISA_VERSION
	.align		4
        /*0074*/ 	.byte	0x03, 0x5f
        /*0076*/ 	.short	0x0101


	//----- nvinfo : EIATTR_VRC_CTA_INIT_COUNT
	.align		4
        /*0078*/ 	.byte	0x02, 0x4a
	.zero		1
	.zero		1


	//----- nvinfo : EIATTR_EXIT_INSTR_OFFSETS
	.align		4
        /*007c*/ 	.byte	0x04, 0x1c
        /*007e*/ 	.short	(.L_799 - .L_798)


	//   ....[0]....
.L_798:
        /*0080*/ 	.word	0x00000760


	//   ....[1]....
        /*0084*/ 	.word	0x00000830


	//----- nvinfo : EIATTR_CBANK_PARAM_SIZE
	.align		4
.L_799:
        /*0088*/ 	.byte	0x03, 0x19
        /*008a*/ 	.short	0x0024


	//----- nvinfo : EIATTR_PARAM_CBANK
	.align		4
        /*008c*/ 	.byte	0x04, 0x0a
        /*008e*/ 	.short	(.L_801 - .L_800)
	.align		4
.L_800:
        /*0090*/ 	.word	index@(.nv.constant0._Z9xnor_gemmPjS_Pfiii)
        /*0094*/ 	.short	0x0380
        /*0096*/ 	.short	0x0024


	//----- nvinfo : EIATTR_SW_WAR
	.align		4
.L_801:
        /*0098*/ 	.byte	0x04, 0x36
        /*009a*/ 	.short	(.L_803 - .L_802)
.L_802:
        /*009c*/ 	.word	0x00000008
.L_803:


//--------------------- .nv.info._Z25deconcatenate_rows_kernelPjPfi --------------------------
	.section	.nv.info._Z25deconcatenate_rows_kernelPjPfi,"",@"SHT_CUDA_INFO"
	.sectionflags	@""
	.align	4


	//----- nvinfo : EIATTR_CUDA_API_VERSION
	.align		4
        /*0000*/ 	.byte	0x04, 0x37
        /*0002*/ 	.short	(.L_805 - .L_804)
.L_804:
        /*0004*/ 	.word	0x00000082


	//----- nvinfo : EIATTR_KPARAM_INFO
	.align		4
.L_805:
        /*0008*/ 	.byte	0x04, 0x17
        /*000a*/ 	.short	(.L_807 - .L_806)
.L_806:
        /*000c*/ 	.word	0x00000000
        /*0010*/ 	.short	0x0002
        /*0012*/ 	.short	0x0010
        /*0014*/ 	.byte	0x00, 0xf0, 0x11, 0x00


	//----- nvinfo : EIATTR_KPARAM_INFO
	.align		4
.L_807:
        /*0018*/ 	.byte	0x04, 0x17
        /*001a*/ 	.short	(.L_809 - .L_808)
.L_808:
        /*001c*/ 	.word	0x00000000
        /*0020*/ 	.short	0x0001
        /*0022*/ 	.short	0x0008
        /*0024*/ 	.byte	0x00, 0xf5, 0x21, 0x00


	//----- nvinfo : EIATTR_KPARAM_INFO
	.align		4
.L_809:
        /*0028*/ 	.byte	0x04, 0x17
        /*002a*/ 	.short	(.L_811 - .L_810)
.L_810:
        /*002c*/ 	.word	0x00000000
        /*0030*/ 	.short	0x0000
        /*0032*/ 	.short	0x0000
        /*0034*/ 	.byte	0x00, 0xf5, 0x21, 0x00


	//----- nvinfo : EIATTR_SPARSE_MMA_MASK
	.align		4
.L_811:
        /*0038*/ 	.byte	0x03, 0x50
        /*003a*/ 	.short	0x0000


	//----- nvinfo : EIATTR_MAXREG_COUNT
	.align		4
        /*003c*/ 	.byte	0x03, 0x1b
        /*003e*/ 	.short	0x00ff


	//----- nvinfo : EIATTR_EXTERNS
	.align		4
        /*0040*/ 	.byte	0x04, 0x0f
        /*0042*/ 	.short	(.L_813 - .L_812)


	//   ....[0]....
	.align		4
.L_812:
        /*0044*/ 	.word	index@(malloc)


	//   ....[1]....
	.align		4
        /*0048*/ 	.word	index@(free)


	//----- nvinfo : EIATTR_MERCURY_ISA_VERSION
	.align		4
.L_813:
        /*004c*/ 	.byte	0x03, 0x5f
        /*004e*/ 	.short	0x0101


	//----- nvinfo : EIATTR_VRC_CTA_INIT_COUNT
	.align		4
        /*0050*/ 	.byte	0x02, 0x4a
	.zero		1
	.zero		1


	//----- nvinfo : EIATTR_SYSCALL_OFFSETS
	.align		4
        /*0054*/ 	.byte	0x04, 0x46
        /*0056*/ 	.short	(.L_815 - .L_814)


	//   ....[0]....
.L_814:
        /*0058*/ 	.word	0x00000180


	//   ....[1]....
        /*005c*/ 	.word	0x00000d90


	//----- nvinfo : EIATTR_EXIT_INSTR_OFFSETS
	.align		4
.L_815:
        /*0060*/ 	.byte	0x04, 0x1c
        /*0062*/ 	.short	(.L_817 - .L_816)


	//   ....[0]....
.L_816:
        /*0064*/ 	.word	0x00000030


	//   ....[1]....
        /*0068*/ 	.word	0x00000e00


	//----- nvinfo : EIATTR_CRS_STACK_SIZE
	.align		4
.L_817:
        /*006c*/ 	.byte	0x04, 0x1e
        /*006e*/ 	.short	(.L_819 - .L_818)
.L_818:
        /*0070*/ 	.word	0x00000000


	//----- nvinfo : EIATTR_CBANK_PARAM_SIZE
	.align		4
.L_819:
        /*0074*/ 	.byte	0x03, 0x19
        /*0076*/ 	.short	0x0014


	//----- nvinfo : EIATTR_PARAM_CBANK
	.align		4
        /*0078*/ 	.byte	0x04, 0x0a
        /*007a*/ 	.short	(.L_821 - .L_820)
	.align		4
.L_820:
        /*007c*/ 	.word	index@(.nv.constant0._Z25deconcatenate_rows_kernelPjPfi)
        /*0080*/ 	.short	0x0380
        /*0082*/ 	.short	0x0014


	//----- nvinfo : EIATTR_SW_WAR
	.align		4
.L_821:
        /*0084*/ 	.byte	0x04, 0x36
        /*0086*/ 	.short	(.L_823 - .L_822)
.L_822:
        /*0088*/ 	.word	0x00000008
.L_823:


//--------------------- .nv.info._Z23concatenate_cols_kernelPfPjii --------------------------
	.section	.nv.info._Z23concatenate_cols_kernelPfPjii,"",@"SHT_CUDA_INFO"
	.sectionflags	@""
	.align	4


	//----- nvinfo : EIATTR_CUDA_API_VERSION
	.align		4
        /*0000*/ 	.byte	0x04, 0x37
        /*0002*/ 	.short	(.L_825 - .L_824)
.L_824:
        /*0004*/ 	.word	0x00000082


	//----- nvinfo : EIATTR_KPARAM_INFO
	.align		4
.L_825:
        /*0008*/ 	.byte	0x04, 0x17
        /*000a*/ 	.short	(.L_827 - .L_826)
.L_826:
        /*000c*/ 	.word	0x00000000
        /*0010*/ 	.short	0x0003
        /*0012*/ 	.short	0x0014
        /*0014*/ 	.byte	0x00, 0xf0, 0x11, 0x00


	//----- nvinfo : EIATTR_KPARAM_INFO
	.align		4
.L_827:
        /*0018*/ 	.byte	0x04, 0x17
        /*001a*/ 	.short	(.L_829 - .L_828)
.L_828:
        /*001c*/ 	.word	0x00000000
        /*0020*/ 	.short	0x0002
        /*0022*/ 	.short	0x0010
        /*0024*/ 	.byte	0x00, 0xf0, 0x11, 0x00


	//----- nvinfo : EIATTR_KPARAM_INFO
	.align		4
.L_829:
        /*0028*/ 	.byte	0x04, 0x17
        /*002a*/ 	.short	(.L_831 - .L_830)
.L_830:
        /*002c*/ 	.word	0x00000000
        /*0030*/ 	.short	0x0001
        /*0032*/ 	.short	0x0008
        /*0034*/ 	.byte	0x00, 0xf5, 0x21, 0x00


	//----- nvinfo : EIATTR_KPARAM_INFO
	.align		4
.L_831:
        /*0038*/ 	.byte	0x04, 0x17
        /*003a*/ 	.short	(.L_833 - .L_832)
.L_832:
        /*003c*/ 	.word	0x00000000
        /*0040*/ 	.short	0x0000
        /*0042*/ 	.short	0x0000
        /*0044*/ 	.byte	0x00, 0xf5, 0x21, 0x00


	//----- nvinfo : EIATTR_SPARSE_MMA_MASK
	.align		4
.L_833:
        /*0048*/ 	.byte	0x03, 0x50
        /*004a*/ 	.short	0x0000


	//----- nvinfo : EIATTR_MAXREG_COUNT
	.align		4
        /*004c*/ 	.byte	0x03, 0x1b
        /*004e*/ 	.short	0x00ff


	//----- nvinfo : EIATTR_EXTERNS
	.align		4
        /*0050*/ 	.byte	0x04, 0x0f
        /*0052*/ 	.short	(.L_835 - .L_834)


	//   ....[0]....
	.align		4
.L_834:
        /*0054*/ 	.word	index@(malloc)


	//   ....[1]....
	.align		4
        /*0058*/ 	.word	index@(free)


	//----- nvinfo : EIATTR_MERCURY_ISA_VERSION
	.align		4
.L_835:
        /*005c*/ 	.byte	0x03, 0x5f
        /*005e*/ 	.short	0x0101


	//----- nvinfo : EIATTR_VRC_CTA_INIT_COUNT
	.align		4
        /*0060*/ 	.byte	0x02, 0x4a
	.zero		1
	.zero		1


	//----- nvinfo : EIATTR_SYSCALL_OFFSETS
	.align		4
        /*0064*/ 	.byte	0x04, 0x46
        /*0066*/ 	.short	(.L_837 - .L_836)


	//   ....[0]....
.L_836:
        /*0068*/ 	.word	0x000000d0


	//   ....[1]....
        /*006c*/ 	.word	0x00000d90


	//----- nvinfo : EIATTR_EXIT_INSTR_OFFSETS
	.align		4
.L_837:
        /*0070*/ 	.byte	0x04, 0x1c
        /*0072*/ 	.short	(.L_839 - .L_838)


	//   ....[0]....
.L_838:
        /*0074*/ 	.word	0x00000070


	//   ....[1]....
        /*0078*/ 	.word	0x00000da0


	//----- nvinfo : EIATTR_CRS_STACK_SIZE
	.align		4
.L_839:
        /*007c*/ 	.byte	0x04, 0x1e
        /*007e*/ 	.short	(.L_841 - .L_840)
.L_840:
        /*0080*/ 	.word	0x00000000


	//----- nvinfo : EIATTR_CBANK_PARAM_SIZE
	.align		4
.L_841:
        /*0084*/ 	.byte	0x03, 0x19
        /*0086*/ 	.short	0x0018


	//----- nvinfo : EIATTR_PARAM_CBANK
	.align		4
        /*0088*/ 	.byte	0x04, 0x0a
        /*008a*/ 	.short	(.L_843 - .L_842)
	.align		4
.L_842:
        /*008c*/ 	.word	index@(.nv.constant0._Z23concatenate_cols_kernelPfPjii)
        /*0090*/ 	.short	0x0380
        /*0092*/ 	.short	0x0018


	//----- nvinfo : EIATTR_SW_WAR
	.align		4
.L_843:
        /*0094*/ 	.byte	0x04, 0x36
        /*0096*/ 	.short	(.L_845 - .L_844)
.L_844:
        /*0098*/ 	.word	0x00000008
.L_845:


//--------------------- .nv.info._Z23concatenate_rows_kernelPfPji --------------------------
	.section	.nv.info._Z23concatenate_rows_kernelPfPji,"",@"SHT_CUDA_INFO"
	.sectionflags	@""
	.align	4


	//----- nvinfo : EIATTR_CUDA_API_VERSION
	.align		4
        /*0000*/ 	.byte	0x04, 0x37
        /*0002*/ 	.short	(.L_847 - .L_846)
.L_846:
        /*0004*/ 	.word	0x00000082


	//----- nvinfo : EIATTR_KPARAM_INFO
	.align		4
.L_847:
        /*0008*/ 	.byte	0x04, 0x17
        /*000a*/ 	.short	(.L_849 - .L_848)
.L_848:
        /*000c*/ 	.word	0x00000000
        /*0010*/ 	.short	0x0002
        /*0012*/ 	.short	0x0010
        /*0014*/ 	.byte	0x00, 0xf0, 0x11, 0x00


	//----- nvinfo : EIATTR_KPARAM_INFO
	.align		4
.L_849:
        /*0018*/ 	.byte	0x04, 0x17
        /*001a*/ 	.short	(.L_851 - .L_850)
.L_850:
        /*001c*/ 	.word	0x00000000
        /*0020*/ 	.short	0x0001
        /*0022*/ 	.short	0x0008
        /*0024*/ 	.byte	0x00, 0xf5, 0x21, 0x00


	//----- nvinfo : EIATTR_KPARAM_INFO
	.align		4
.L_851:
        /*0028*/ 	.byte	0x04, 0x17
        /*002a*/ 	.short	(.L_853 - .L_852)
.L_852:
        /*002c*/ 	.word	0x00000000
        /*0030*/ 	.short	0x0000
        /*0032*/ 	.short	0x0000
        /*0034*/ 	.byte	0x00, 0xf5, 0x21, 0x00


	//----- nvinfo : EIATTR_SPARSE_MMA_MASK
	.align		4
.L_853:
        /*0038*/ 	.byte	0x03, 0x50
        /*003a*/ 	.short	0x0000


	//----- nvinfo : EIATTR_MAXREG_COUNT
	.align		4
        /*003c*/ 	.byte	0x03, 0x1b
        /*003e*/ 	.short	0x00ff


	//----- nvinfo : EIATTR_MERCURY_ISA_VERSION
	.align		4
        /*0040*/ 	.byte	0x03, 0x5f
        /*0042*/ 	.short	0x0101


	//----- nvinfo : EIATTR_VRC_CTA_INIT_COUNT
	.align		4
        /*0044*/ 	.byte	0x02, 0x4a
	.zero		1
	.zero		1


	//----- nvinfo : EIATTR_EXIT_INSTR_OFFSETS
	.align		4
        /*0048*/ 	.byte	0x04, 0x1c
        /*004a*/ 	.short	(.L_855 - .L_854)


	//   ....[0]....
.L_854:
        /*004c*/ 	.word	0x00000070


	//   ....[1]....
        /*0050*/ 	.word	0x000007f0


	//----- nvinfo : EIATTR_CBANK_PARAM_SIZE
	.align		4
.L_855:
        /*0054*/ 	.byte	0x03, 0x19
        /*0056*/ 	.short	0x0014


	//----- nvinfo : EIATTR_PARAM_CBANK
	.align		4
        /*0058*/ 	.byte	0x04, 0x0a
        /*005a*/ 	.short	(.L_857 - .L_856)
	.align		4
.L_856:
        /*005c*/ 	.word	index@(.nv.constant0._Z23concatenate_rows_kernelPfPji)
        /*0060*/ 	.short	0x0380
        /*0062*/ 	.short	0x0014


	//----- nvinfo : EIATTR_SW_WAR
	.align		4
.L_857:
        /*0064*/ 	.byte	0x04, 0x36
        /*0066*/ 	.short	(.L_859 - .L_858)
.L_858:
        /*0068*/ 	.word	0x00000008
.L_859:


//--------------------- .nv.info._Z13gemm_additionPfS_S_S_S_iii --------------------------
	.section	.nv.info._Z13gemm_additionPfS_S_S_S_iii,"",@"SHT_CUDA_INFO"
	.sectionflags	@""
	.align	4


	//----- nvinfo : EIATTR_CUDA_API_VERSION
	.align		4
        /*0000*/ 	.byte	0x04, 0x37
        /*0002*/ 	.short	(.L_861 - .L_860)
.L_860:
        /*0004*/ 	.word	0x00000082


	//----- nvinfo : EIATTR_KPARAM_INFO
	.align		4
.L_861:
        /*0008*/ 	.byte	0x04, 0x17
        /*000a*/ 	.short	(.L_863 - .L_862)
.L_862:
        /*000c*/ 	.word	0x00000000
        /*0010*/ 	.short	0x0007
        /*0012*/ 	.short	0x0030
        /*0014*/ 	.byte	0x00, 0xf0, 0x11, 0x00


	//----- nvinfo : EIATTR_KPARAM_INFO
	.align		4
.L_863:
        /*0018*/ 	.byte	0x04, 0x17
        /*001a*/ 	.short	(.L_865 - .L_864)
.L_864:
        /*001c*/ 	.word	0x00000000
        /*0020*/ 	.short	0x0006
        /*0022*/ 	.short	0x002c
        /*0024*/ 	.byte	0x00, 0xf0, 0x11, 0x00


	//----- nvinfo : EIATTR_KPARAM_INFO
	.align		4
.L_865:
        /*0028*/ 	.byte	0x04, 0x17
        /*002a*/ 	.short	(.L_867 - .L_866)
.L_866:
        /*002c*/ 	.word	0x00000000
        /*0030*/ 	.short	0x0005
        /*0032*/ 	.short	0x0028
        /*0034*/ 	.byte	0x00, 0xf0, 0x11, 0x00


	//----- nvinfo : EIATTR_KPARAM_INFO
	.align		4
.L_867:
        /*0038*/ 	.byte	0x04, 0x17
        /*003a*/ 	.short	(.L_869 - .L_868)
.L_868:
        /*003c*/ 	.word	0x00000000
        /*0040*/ 	.short	0x0004
        /*0042*/ 	.short	0x0020
        /*0044*/ 	.byte	0x00, 0xf5, 0x21, 0x00


	//----- nvinfo : EIATTR_KPARAM_INFO
	.align		4
.L_869:
        /*0048*/ 	.byte	0x04, 0x17
        /*004a*/ 	.short	(.L_871 - .L_870)
.L_870:
        /*004c*/ 	.word	0x00000000
        /*0050*/ 	.short	0x0003
        /*0052*/ 	.short	0x0018
        /*0054*/ 	.byte	0x00, 0xf5, 0x21, 0x00


	//----- nvinfo : EIATTR_KPARAM_INFO
	.align		4
.L_871:
        /*0058*/ 	.byte	0x04, 0x17
        /*005a*/ 	.short	(.L_873 - .L_872)
.L_872:
        /*005c*/ 	.word	0x00000000
        /*0060*/ 	.short	0x0002
        /*0062*/ 	.short	0x0010
        /*0064*/ 	.byte	0x00, 0xf5, 0x21, 0x00


	//----- nvinfo : EIATTR_KPARAM_INFO
	.align		4
.L_873:
        /*0068*/ 	.byte	0x04, 0x17
        /*006a*/ 	.short	(.L_875 - .L_874)
.L_874:
        /*006c*/ 	.word	0x00000000
        /*0070*/ 	.short	0x0001
        /*0072*/ 	.short	0x0008
        /*0074*/ 	.byte	0x00, 0xf5, 0x21, 0x00


	//----- nvinfo : EIATTR_KPARAM_INFO
	.align		4
.L_875:
        /*0078*/ 	.byte	0x04, 0x17
        /*007a*/ 	.short	(.L_877 - .L_876)
.L_876:
        /*007c*/ 	.word	0x00000000
        /*0080*/ 	.short	0x0000
        /*0082*/ 	.short	0x0000
        /*0084*/ 	.byte	0x00, 0xf5, 0x21, 0x00


	//----- nvinfo : EIATTR_SPARSE_MMA_MASK
	.align		4
.L_877:
        /*0088*/ 	.byte	0x03, 0x50
        /*008a*/ 	.short	0x0000


	//----- nvinfo : EIATTR_MAXREG_COUNT
	.align		4
        /*008c*/ 	.byte	0x03, 0x1b
        /*008e*/ 	.short	0x00ff


	//----- nvinfo : EIATTR_MERCURY_ISA_VERSION
	.align		4
        /*0090*/ 	.byte	0x03, 0x5f
        /*0092*/ 	.short	0x0101


	//----- nvinfo : EIATTR_VRC_CTA_INIT_COUNT
	.align		4
        /*0094*/ 	.byte	0x02, 0x4a
	.zero		1
	.zero		1


	//----- nvinfo : EIATTR_EXIT_INSTR_OFFSETS
	.align		4
        /*0098*/ 	.byte	0x04, 0x1c
        /*009a*/ 	.short	(.L_879 - .L_878)


	//   ....[0]....
.L_878:
        /*009c*/ 	.word	0x000000e0


	//   ....[1]....
        /*00a0*/ 	.word	0x000002a0


	//----- nvinfo : EIATTR_CBANK_PARAM_SIZE
	.align		4
.L_879:
        /*00a4*/ 	.byte	0x03, 0x19
        /*00a6*/ 	.short	0x0034


	//----- nvinfo : EIATTR_PARAM_CBANK
	.align		4
        /*00a8*/ 	.byte	0x04, 0x0a
        /*00aa*/ 	.short	(.L_881 - .L_880)
	.align		4
.L_880:
        /*00ac*/ 	.word	index@(.nv.constant0._Z13gemm_additionPfS_S_S_S_iii)
        /*00b0*/ 	.short	0x0380
        /*00b2*/ 	.short	0x0034


	//----- nvinfo : EIATTR_SW_WAR
	.align		4
.L_881:
        /*00b4*/ 	.byte	0x04, 0x36
        /*00b6*/ 	.short	(.L_883 - .L_882)
.L_882:
        /*00b8*/ 	.word	0x00000008
.L_883:


//--------------------- .nv.info._Z4gemmPfS_S_iii --------------------------
	.section	.nv.info._Z4gemmPfS_S_iii,"",@"SHT_CUDA_INFO"
	.sectionflags	@""
	.align	4


	//----- nvinfo : EIATTR_CUDA_API_VERSION
	.align		4
        /*0000*/ 	.byte	0x04, 0x37
        /*0002*/ 	.short	(.L_885 - .L_884)
.L_884:
        /*0004*/ 	.word	0x00000082


	//----- nvinfo : EIATTR_KPARAM_INFO
	.align		4
.L_885:
        /*0008*/ 	.byte	0x04, 0x17
        /*000a*/ 	.short	(.L_887 - .L_886)
.L_886:
        /*000c*/ 	.word	0x00000000
        /*0010*/ 	.short	0x0005
        /*0012*/ 	.short	0x0020
        /*0014*/ 	.byte	0x00, 0xf0, 0x11, 0x00


	//----- nvinfo : EIATTR_KPARAM_INFO
	.align		4
.L_887:
        /*0018*/ 	.byte	0x04, 0x17
        /*001a*/ 	.short	(.L_889 - .L_888)
.L_888:
        /*001c*/ 	.word	0x00000000
        /*0020*/ 	.short	0x0004
        /*0022*/ 	.short	0x001c
        /*0024*/ 	.byte	0x00, 0xf0, 0x11, 0x00


	//----- nvinfo : EIATTR_KPARAM_INFO
	.align		4
.L_889:
        /*0028*/ 	.byte	0x04, 0x17
        /*002a*/ 	.short	(.L_891 - .L_890)
.L_890:
        /*002c*/ 	.word	0x00000000
        /*0030*/ 	.short	0x0003
        /*0032*/ 	.short	0x0018
        /*0034*/ 	.byte	0x00, 0xf0, 0x11, 0x00


	//----- nvinfo : EIATTR_KPARAM_INFO
	.align		4
.L_891:
        /*0038*/ 	.byte	0x04, 0x17
        /*003a*/ 	.short	(.L_893 - .L_892)
.L_892:
        /*003c*/ 	.word	0x00000000
        /*0040*/ 	.short	0x0002
        /*0042*/ 	.short	0x0010
        /*0044*/ 	.byte	0x00, 0xf5, 0x21, 0x00


	//----- nvinfo : EIATTR_KPARAM_INFO
	.align		4
.L_893:
        /*0048*/ 	.byte	0x04, 0x17
        /*004a*/ 	.short	(.L_895 - .L_894)
.L_894:
        /*004c*/ 	.word	0x00000000
        /*0050*/ 	.short	0x0001
        /*0052*/ 	.short	0x0008
        /*0054*/ 	.byte	0x00, 0xf5, 0x21, 0x00


	//----- nvinfo : EIATTR_KPARAM_INFO
	.align		4
.L_895:
        /*0058*/ 	.byte	0x04, 0x17
        /*005a*/ 	.short	(.L_897 - .L_896)
.L_896:
        /*005c*/ 	.word	0x00000000
        /*0060*/ 	.short	0x0000
        /*0062*/ 	.short	0x0000
        /*0064*/ 	.byte	0x00, 0xf5, 0x21, 0x00


	//----- nvinfo : EIATTR_SPARSE_MMA_MASK
	.align		4
.L_897:
        /*0068*/ 	.byte	0x03, 0x50
        /*006a*/ 	.short	0x0000


	//----- nvinfo : EIATTR_MAXREG_COUNT
	.align		4
        /*006c*/ 	.byte	0x03, 0x1b
        /*006e*/ 	.short	0x00ff


	//----- nvinfo : EIATTR_NUM_BARRIERS
	.align		4
        /*0070*/ 	.byte	0x02, 0x4c
        /*0072*/ 	.byte	0x01
	.zero		1


	//----- nvinfo : EIATTR_MERCURY_ISA_VERSION
	.align		4
        /*0074*/ 	.byte	0x03, 0x5f
        /*0076*/ 	.short	0x0101


	//----- nvinfo : EIATTR_VRC_CTA_INIT_COUNT
	.align		4
        /*0078*/ 	.byte	0x02, 0x4a
	.zero		1
	.zero		1


	//----- nvinfo : EIATTR_EXIT_INSTR_OFFSETS
	.align		4
        /*007c*/ 	.byte	0x04, 0x1c
        /*007e*/ 	.short	(.L_899 - .L_898)


	//   ....[0]....
.L_898:
        /*0080*/ 	.word	0x00001a60


	//   ....[1]....
        /*0084*/ 	.word	0x00001b00


	//----- nvinfo : EIATTR_CBANK_PARAM_SIZE
	.align		4
.L_899:
        /*0088*/ 	.byte	0x03, 0x19
        /*008a*/ 	.short	0x0024


	//----- nvinfo : EIATTR_PARAM_CBANK
	.align		4
        /*008c*/ 	.byte	0x04, 0x0a
        /*008e*/ 	.short	(.L_901 - .L_900)
	.align		4
.L_900:
        /*0090*/ 	.word	index@(.nv.constant0._Z4gemmPfS_S_iii)
        /*0094*/ 	.short	0x0380
        /*0096*/ 	.short	0x0024


	//----- nvinfo : EIATTR_SW_WAR
	.align		4
.L_901:
        /*0098*/ 	.byte	0x04, 0x36
        /*009a*/ 	.short	(.L_903 - .L_902)
.L_902:
        /*009c*/ 	.word	0x00000008
.L_903:


//--------------------- .nv.info._Z19prod_real_virt_4bitPfS_S_S_S_iii --------------------------
	.section	.nv.info._Z19prod_real_virt_4bitPfS_S_S_S_iii,"",@"SHT_CUDA_INFO"
	.sectionflags	@""
	.align	4


	//----- nvinfo : EIATTR_CUDA_API_VERSION
	.align		4
        /*0000*/ 	.byte	0x04, 0x37
        /*0002*/ 	.short	(.L_905 - .L_904)
.L_904:
        /*0004*/ 	.word	0x00000082


	//----- nvinfo : EIATTR_KPARAM_INFO
	.align		4
.L_905:
        /*0008*/ 	.byte	0x04, 0x17
        /*000a*/ 	.short	(.L_907 - .L_906)
.L_906:
        /*000c*/ 	.word	0x00000000
        /*0010*/ 	.short	0x0007
        /*0012*/ 	.short	0x0030
        /*0014*/ 	.byte	0x00, 0xf0, 0x11, 0x00


	//----- nvinfo : EIATTR_KPARAM_INFO
	.align		4
.L_907:
        /*0018*/ 	.byte	0x04, 0x17
        /*001a*/ 	.short	(.L_909 - .L_908)
.L_908:
        /*001c*/ 	.word	0x00000000
        /*0020*/ 	.short	0x0006
        /*0022*/ 	.short	0x002c
        /*0024*/ 	.byte	0x00, 0xf0, 0x11, 0x00


	//----- nvinfo : EIATTR_KPARAM_INFO
	.align		4
.L_909:
        /*0028*/ 	.byte	0x04, 0x17
        /*002a*/ 	.short	(.L_911 - .L_910)
.L_910:
        /*002c*/ 	.word	0x00000000
        /*0030*/ 	.short	0x0005
        /*0032*/ 	.short	0x0028
        /*0034*/ 	.byte	0x00, 0xf0, 0x11, 0x00


	//----- nvinfo : EIATTR_KPARAM_INFO
	.align		4
.L_911:
        /*0038*/ 	.byte	0x04, 0x17
        /*003a*/ 	.short	(.L_913 - .L_912)
.L_912:
        /*003c*/ 	.word	0x00000000
        /*0040*/ 	.short	0x0004
        /*0042*/ 	.short	0x0020
        /*0044*/ 	.byte	0x00, 0xf5, 0x21, 0x00


	//----- nvinfo : EIATTR_KPARAM_INFO
	.align		4
.L_913:
        /*0048*/ 	.byte	0x04, 0x17
        /*004a*/ 	.short	(.L_915 - .L_914)
.L_914:
        /*004c*/ 	.word	0x00000000
        /*0050*/ 	.short	0x0003
        /*0052*/ 	.short	0x0018
        /*0054*/ 	.byte	0x00, 0xf5, 0x21, 0x00


	//----- nvinfo : EIATTR_KPARAM_INFO
	.align		4
.L_915:
        /*0058*/ 	.byte	0x04, 0x17
        /*005a*/ 	.short	(.L_917 - .L_916)
.L_916:
        /*005c*/ 	.word	0x00000000
        /*0060*/ 	.short	0x0002
        /*0062*/ 	.short	0x0010
        /*0064*/ 	.byte	0x00, 0xf5, 0x21, 0x00


	//----- nvinfo : EIATTR_KPARAM_INFO
	.align		4
.L_917:
        /*0068*/ 	.byte	0x04, 0x17
        /*006a*/ 	.short	(.L_919 - .L_918)
.L_918:
        /*006c*/ 	.word	0x00000000
        /*0070*/ 	.short	0x0001
        /*0072*/ 	.short	0x0008
        /*0074*/ 	.byte	0x00, 0xf5, 0x21, 0x00


	//----- nvinfo : EIATTR_KPARAM_INFO
	.align		4
.L_919:
        /*0078*/ 	.byte	0x04, 0x17
        /*007a*/ 	.short	(.L_921 - .L_920)
.L_920:
        /*007c*/ 	.word	0x00000000
        /*0080*/ 	.short	0x0000
        /*0082*/ 	.short	0x0000
        /*0084*/ 	.byte	0x00, 0xf5, 0x21, 0x00


	//----- nvinfo : EIATTR_SPARSE_MMA_MASK
	.align		4
.L_921:
        /*0088*/ 	.byte	0x03, 0x50
        /*008a*/ 	.short	0x0000


	//----- nvinfo : EIATTR_MAXREG_COUNT
	.align		4
        /*008c*/ 	.byte	0x03, 0x1b
        /*008e*/ 	.short	0x00ff


	//----- nvinfo : EIATTR_MERCURY_ISA_VERSION
	.align		4
        /*0090*/ 	.byte	0x03, 0x5f
        /*0092*/ 	.short	0x0101


	//----- nvinfo : EIATTR_VRC_CTA_INIT_COUNT
	.align		4
        /*0094*/ 	.byte	0x02, 0x4a
	.zero		1
	.zero		1


	//----- nvinfo : EIATTR_EXIT_INSTR_OFFSETS
	.align		4
        /*0098*/ 	.byte	0x04, 0x1c
        /*009a*/ 	.short	(.L_923 - .L_922)


	//   ....[0]....
.L_922:
        /*009c*/ 	.word	0x000000e0


	//   ....[1]....
        /*00a0*/ 	.word	0x00000510


	//   ....[2]....
        /*00a4*/ 	.word	0x00000550


	//----- nvinfo : EIATTR_CBANK_PARAM_SIZE
	.align		4
.L_923:
        /*00a8*/ 	.byte	0x03, 0x19
        /*00aa*/ 	.short	0x0034


	//----- nvinfo : EIATTR_PARAM_CBANK
	.align		4
        /*00ac*/ 	.byte	0x04, 0x0a
        /*00ae*/ 	.short	(.L_925 - .L_924)
	.align		4
.L_924:
        /*00b0*/ 	.word	index@(.nv.constant0._Z19prod_real_virt_4bitPfS_S_S_S_iii)
        /*00b4*/ 	.short	0x0380
        /*00b6*/ 	.short	0x0034


	//----- nvinfo : EIATTR_SW_WAR
	.align		4
.L_925:
        /*00b8*/ 	.byte	0x04, 0x36
        /*00ba*/ 	.short	(.L_927 - .L_926)
.L_926:
        /*00bc*/ 	.word	0x00000008
.L_927:


//--------------------- .nv.info._Z19prod_real_virt_3bitPfS_S_S_iii --------------------------
	.section	.nv.info._Z19prod_real_virt_3bitPfS_S_S_iii,"",@"SHT_CUDA_INFO"
	.sectionflags	@""
	.align	4


	//----- nvinfo : EIATTR_CUDA_API_VERSION
	.align		4
        /*0000*/ 	.byte	0x04, 0x37
        /*0002*/ 	.short	(.L_929 - .L_928)
.L_928:
        /*0004*/ 	.word	0x00000082


	//----- nvinfo : EIATTR_KPARAM_INFO
	.align		4
.L_929:
        /*0008*/ 	.byte	0x04, 0x17
        /*000a*/ 	.short	(.L_931 - .L_930)
.L_930:
        /*000c*/ 	.word	0x00000000
        /*0010*/ 	.short	0x0006
        /*0012*/ 	.short	0x0028
        /*0014*/ 	.byte	0x00, 0xf0, 0x11, 0x00


	//----- nvinfo : EIATTR_KPARAM_INFO
	.align		4
.L_931:
        /*0018*/ 	.byte	0x04, 0x17
        /*001a*/ 	.short	(.L_933 - .L_932)
.L_932:
        /*001c*/ 	.word	0x00000000
        /*0020*/ 	.short	0x0005
        /*0022*/ 	.short	0x0024
        /*0024*/ 	.byte	0x00, 0xf0, 0x11, 0x00


	//----- nvinfo : EIATTR_KPARAM_INFO
	.align		4
.L_933:
        /*0028*/ 	.byte	0x04, 0x17
        /*002a*/ 	.short	(.L_935 - .L_934)
.L_934:
        /*002c*/ 	.word	0x00000000
        /*0030*/ 	.short	0x0004
        /*0032*/ 	.short	0x0020
        /*0034*/ 	.byte	0x00, 0xf0, 0x11, 0x00


	//----- nvinfo : EIATTR_KPARAM_INFO
	.align		4
.L_935:
        /*0038*/ 	.byte	0x04, 0x17
        /*003a*/ 	.short	(.L_937 - .L_936)
.L_936:
        /*003c*/ 	.word	0x00000000
        /*0040*/ 	.short	0x0003
        /*0042*/ 	.short	0x0018
        /*0044*/ 	.byte	0x00, 0xf5, 0x21, 0x00


	//----- nvinfo : EIATTR_KPARAM_INFO
	.align		4
.L_937:
        /*0048*/ 	.byte	0x04, 0x17
        /*004a*/ 	.short	(.L_939 - .L_938)
.L_938:
        /*004c*/ 	.word	0x00000000
        /*0050*/ 	.short	0x0002
        /*0052*/ 	.short	0x0010
        /*0054*/ 	.byte	0x00, 0xf5, 0x21, 0x00


	//----- nvinfo : EIATTR_KPARAM_INFO
	.align		4
.L_939:
        /*0058*/ 	.byte	0x04, 0x17
        /*005a*/ 	.short	(.L_941 - .L_940)
.L_940:
        /*005c*/ 	.word	0x00000000
        /*0060*/ 	.short	0x0001
        /*0062*/ 	.short	0x0008
        /*0064*/ 	.byte	0x00, 0xf5, 0x21, 0x00


	//----- nvinfo : EIATTR_KPARAM_INFO
	.align		4
.L_941:
        /*0068*/ 	.byte	0x04, 0x17
        /*006a*/ 	.short	(.L_943 - .L_942)
.L_942:
        /*006c*/ 	.word	0x00000000
        /*0070*/ 	.short	0x0000
        /*0072*/ 	.short	0x0000
        /*0074*/ 	.byte	0x00, 0xf5, 0x21, 0x00


	//----- nvinfo : EIATTR_SPARSE_MMA_MASK
	.align		4
.L_943:
        /*0078*/ 	.byte	0x03, 0x50
        /*007a*/ 	.short	0x0000


	//----- nvinfo : EIATTR_MAXREG_COUNT
	.align		4
        /*007c*/ 	.byte	0x03, 0x1b
        /*007e*/ 	.short	0x00ff


	//----- nvinfo : EIATTR_MERCURY_ISA_VERSION
	.align		4
        /*0080*/ 	.byte	0x03, 0x5f
        /*0082*/ 	.short	0x0101


	//----- nvinfo : EIATTR_VRC_CTA_INIT_COUNT
	.align		4
        /*0084*/ 	.byte	0x02, 0x4a
	.zero		1
	.zero		1


	//----- nvinfo : EIATTR_EXIT_INSTR_OFFSETS
	.align		4
        /*0088*/ 	.byte	0x04, 0x1c
        /*008a*/ 	.short	(.L_945 - .L_944)


	//   ....[0]....
.L_944:
        /*008c*/ 	.word	0x000000e0


	//   ....[1]....
        /*0090*/ 	.word	0x000003a0


	//   ....[2]....
        /*0094*/ 	.word	0x000003e0


	//----- nvinfo : EIATTR_CBANK_PARAM_SIZE
	.align		4
.L_945:
        /*0098*/ 	.byte	0x03, 0x19
        /*009a*/ 	.short	0x002c


	//----- nvinfo : EIATTR_PARAM_CBANK
	.align		4
        /*009c*/ 	.byte	0x04, 0x0a
        /*009e*/ 	.short	(.L_947 - .L_946)
	.align		4
.L_946:
        /*00a0*/ 	.word	index@(.nv.constant0._Z19prod_real_virt_3bitPfS_S_S_iii)
        /*00a4*/ 	.short	0x0380
        /*00a6*/ 	.short	0x002c


	//----- nvinfo : EIATTR_SW_WAR
	.align		4
.L_947:
        /*00a8*/ 	.byte	0x04, 0x36
        /*00aa*/ 	.short	(.L_949 - .L_948)
.L_948:
        /*00ac*/ 	.word	0x00000008
.L_949:


//--------------------- .nv.info._Z14prod_real_virtPfS_S_iii --------------------------
	.section	.nv.info._Z14prod_real_virtPfS_S_iii,"",@"SHT_CUDA_INFO"
	.sectionflags	@""
	.align	4


	//----- nvinfo : EIATTR_CUDA_API_VERSION
	.align		4
        /*0000*/ 	.byte	0x04, 0x37
        /*0002*/ 	.short	(.L_951 - .L_950)
.L_950:
        /*0004*/ 	.word	0x00000082


	//----- nvinfo : EIATTR_KPARAM_INFO
	.align		4
.L_951:
        /*0008*/ 	.byte	0x04, 0x17
        /*000a*/ 	.short	(.L_953 - .L_952)
.L_952:
        /*000c*/ 	.word	0x00000000
        /*0010*/ 	.short	0x0005
        /*0012*/ 	.short	0x0020
        /*0014*/ 	.byte	0x00, 0xf0, 0x11, 0x00


	//----- nvinfo : EIATTR_KPARAM_INFO
	.align		4
.L_953:
        /*0018*/ 	.byte	0x04, 0x17
        /*001a*/ 	.short	(.L_955 - .L_954)
.L_954:
        /*001c*/ 	.word	0x00000000
        /*0020*/ 	.short	0x0004
        /*0022*/ 	.short	0x001c
        /*0024*/ 	.byte	0x00, 0xf0, 0x11, 0x00


	//----- nvinfo : EIATTR_KPARAM_INFO
	.align		4
.L_955:
        /*0028*/ 	.byte	0x04, 0x17
        /*002a*/ 	.short	(.L_957 - .L_956)
.L_956:
        /*002c*/ 	.word	0x00000000
        /*0030*/ 	.short	0x0003
        /*0032*/ 	.short	0x0018
        /*0034*/ 	.byte	0x00, 0xf0, 0x11, 0x00


	//----- nvinfo : EIATTR_KPARAM_INFO
	.align		4
.L_957:
        /*0038*/ 	.byte	0x04, 0x17
        /*003a*/ 	.short	(.L_959 - .L_958)
.L_958:
        /*003c*/ 	.word	0x00000000
        /*0040*/ 	.short	0x0002
        /*0042*/ 	.short	0x0010
        /*0044*/ 	.byte	0x00, 0xf5, 0x21, 0x00


	//----- nvinfo : EIATTR_KPARAM_INFO
	.align		4
.L_959:
        /*0048*/ 	.byte	0x04, 0x17
        /*004a*/ 	.short	(.L_961 - .L_960)
.L_960:
        /*004c*/ 	.word	0x00000000
        /*0050*/ 	.short	0x0001
        /*0052*/ 	.short	0x0008
        /*0054*/ 	.byte	0x00, 0xf5, 0x21, 0x00


	//----- nvinfo : EIATTR_KPARAM_INFO
	.align		4
.L_961:
        /*0058*/ 	.byte	0x04, 0x17
        /*005a*/ 	.short	(.L_963 - .L_962)
.L_962:
        /*005c*/ 	.word	0x00000000
        /*0060*/ 	.short	0x0000
        /*0062*/ 	.short	0x0000
        /*0064*/ 	.byte	0x00, 0xf5, 0x21, 0x00


	//----- nvinfo : EIATTR_SPARSE_MMA_MASK
	.align		4
.L_963:
        /*0068*/ 	.byte	0x03, 0x50
        /*006a*/ 	.short	0x0000


	//----- nvinfo : EIATTR_MAXREG_COUNT
	.align		4
        /*006c*/ 	.byte	0x03, 0x1b
        /*006e*/ 	.short	0x00ff


	//----- nvinfo : EIATTR_MERCURY_ISA_VERSION
	.align		4
        /*0070*/ 	.byte	0x03, 0x5f
        /*0072*/ 	.short	0x0101


	//----- nvinfo : EIATTR_VRC_CTA_INIT_COUNT
	.align		4
        /*0074*/ 	.byte	0x02, 0x4a
	.zero		1
	.zero		1


	//----- nvinfo : EIATTR_EXIT_INSTR_OFFSETS
	.align		4
        /*0078*/ 	.byte	0x04, 0x1c
        /*007a*/ 	.short	(.L_965 - .L_964)


	//   ....[0]....
.L_964:
        /*007c*/ 	.word	0x000000e0


	//   ....[1]....
        /*0080*/ 	.word	0x00000280


	//   ....[2]....
        /*0084*/ 	.word	0x000002c0


	//----- nvinfo : EIATTR_CBANK_PARAM_SIZE
	.align		4
.L_965:
        /*0088*/ 	.byte	0x03, 0x19
        /*008a*/ 	.short	0x0024


	//----- nvinfo : EIATTR_PARAM_CBANK
	.align		4
        /*008c*/ 	.byte	0x04, 0x0a
        /*008e*/ 	.short	(.L_967 - .L_966)
	.align		4
.L_966:
        /*0090*/ 	.word	index@(.nv.constant0._Z14prod_real_virtPfS_S_iii)
        /*0094*/ 	.short	0x0380
        /*0096*/ 	.short	0x0024


	//----- nvinfo : EIATTR_SW_WAR
	.align		4
.L_967:
        /*0098*/ 	.byte	0x04, 0x36
        /*009a*/ 	.short	(.L_969 - .L_968)
.L_968:
        /*009c*/ 	.word	0x00000008
.L_969:


//--------------------- .nv.callgraph             --------------------------
	.section	.nv.callgraph,"",@"SHT_CUDA_CALLGRAPH"
	.align	4
	.sectionentsize	8
	.align		4
        /*0000*/ 	.word	0x00000000
	.align		4
        /*0004*/ 	.word	0xffffffff
	.align		4
        /*0008*/ 	.word	index@(_Z25deconcatenate_rows_kernelPjPfi)
	.align		4
        /*000c*/ 	.word	index@(free)
	.align		4
        /*0010*/ 	.word	index@(_Z25deconcatenate_rows_kernelPjPfi)
	.align		4
        /*0014*/ 	.word	index@(malloc)
	.align		4
        /*0018*/ 	.word	index@(_Z23concatenate_cols_kernelPfPjii)
	.align		4
        /*001c*/ 	.word	index@(free)
	.align		4
        /*0020*/ 	.word	index@(_Z23concatenate_cols_kernelPfPjii)
	.align		4
        /*0024*/ 	.word	index@(malloc)
	.align		4
        /*0028*/ 	.word	0x00000000
	.align		4
        /*002c*/ 	.word	0xfffffffe
	.align		4
        /*0030*/ 	.word	0x00000000
	.align		4
        /*0034*/ 	.word	0xfffffffd
	.align		4
        /*0038*/ 	.word	0x00000000
	.align		4
        /*003c*/ 	.word	0xfffffffc


//--------------------- .nv.constant4             --------------------------
	.section	.nv.constant4,"a",@progbits
	.align	8
	.align		8
.nv.constant4:
        /*0000*/ 	.dword	malloc
	.align		8
        /*0008*/ 	.dword	free


//--------------------- .text._Z16xnor_6_6bit_gemmPjS_S_S_S_S_S_S_S_S_S_S_Pfiii --------------------------
	.section	.text._Z16xnor_6_6bit_gemmPjS_S_S_S_S_S_S_S_S_S_S_Pfiii,"ax",@progbits
	.align	128
        .global         _Z16xnor_6_6bit_gemmPjS_S_S_S_S_S_S_S_S_S_S_Pfiii
        .type           _Z16xnor_6_6bit_gemmPjS_S_S_S_S_S_S_S_S_S_S_Pfiii,@function
        .size           _Z16xnor_6_6bit_gemmPjS_S_S_S_S_S_S_S_S_S_S_Pfiii,(.L_x_94 - _Z16xnor_6_6bit_gemmPjS_S_S_S_S_S_S_S_S_S_S_Pfiii)
        .other          _Z16xnor_6_6bit_gemmPjS_S_S_S_S_S_S_S_S_S_S_Pfiii,@"STO_CUDA_ENTRY STV_DEFAULT"
_Z16xnor_6_6bit_gemmPjS_S_S_S_S_S_S_S_S_S_S_Pfiii:
.text._Z16xnor_6_6bit_gemmPjS_S_S_S_S_S_S_S_S_S_S_Pfiii:
[----:B------:R-:W-:Y:S01]  /*0000*/  LDC R1, c[0x0][0x37c] ;  /* 0x0000df00ff017b82 */ /* 0x000fe20000000800 */
[----:B------:R-:W0:Y:S07]  /*0010*/  LDCU UR12, c[0x0][0x3ec] ;  /* 0x00007d80ff0c77ac */ /* 0x000e2e0008000800 */
[----:B------:R-:W1:Y:S01]  /*0020*/  LDC R6, c[0x0][0x3f0] ;  /* 0x0000fc00ff067b82 */ /* 0x000e620000000800 */
[----:B------:R-:W2:Y:S01]  /*0030*/  S2R R0, SR_CTAID.Y ;  /* 0x0000000000007919 */ /* 0x000ea20000002600 */
[----:B------:R-:W-:-:S02]  /*0040*/  CS2R R50, SRZ ;  /* 0x0000000000327805 */ /* 0x000fc4000001ff00 */
[----:B------:R-:W-:Y:S02]  /*0050*/  CS2R R48, SRZ ;  /* 0x0000000000307805 */ /* 0x000fe4000001ff00 */
[----:B------:R-:W-:Y:S01]  /*0060*/  CS2R R46, SRZ ;  /* 0x00000000002e7805 */ /* 0x000fe2000001ff00 */
[----:B------:R-:W3:Y:S01]  /*0070*/  S2R R3, SR_TID.Y ;  /* 0x0000000000037919 */ /* 0x000ee20000002200 */
[----:B------:R-:W-:Y:S02]  /*0080*/  CS2R R44, SRZ ;  /* 0x00000000002c7805 */ /* 0x000fe4000001ff00 */
[----:B------:R-:W-:Y:S01]  /*0090*/  CS2R R42, SRZ ;  /* 0x00000000002a7805 */ /* 0x000fe2000001ff00 */
[----:B------:R-:W4:Y:S01]  /*00a0*/  S2UR UR5, SR_CTAID.X ;  /* 0x00000000000579c3 */ /* 0x000f220000002500 */
[----:B------:R-:W1:Y:S01]  /*00b0*/  S2R R2, SR_TID.X ;  /* 0x0000000000027919 */ /* 0x000e620000002100 */
[----:B------:R-:W-:Y:S02]  /*00c0*/  CS2R R40, SRZ ;  /* 0x0000000000287805 */ /* 0x000fe4000001ff00 */
[----:B------:R-:W-:-:S02]  /*00d0*/  CS2R R30, SRZ ;  /* 0x00000000001e7805 */ /* 0x000fc4000001ff00 */
[----:B------:R-:W-:Y:S02]  /*00e0*/  CS2R R28, SRZ ;  /* 0x00000000001c7805 */ /* 0x000fe4000001ff00 */
[----:B------:R-:W-:Y:S02]  /*00f0*/  CS2R R26, SRZ ;  /* 0x00000000001a7805 */ /* 0x000fe4000001ff00 */
[----:B------:R-:W-:Y:S02]  /*0100*/  CS2R R24, SRZ ;  /* 0x0000000000187805 */ /* 0x000fe4000001ff00 */
[----:B------:R-:W-:Y:S02]  /*0110*/  CS2R R22, SRZ ;  /* 0x0000000000167805 */ /* 0x000fe4000001ff00 */
[----:B------:R-:W-:Y:S01]  /*0120*/  CS2R R20, SRZ ;  /* 0x0000000000147805 */ /* 0x000fe2000001ff00 */
[----:B0-----:R-:W-:Y:S01]  /*0130*/  UISETP.GE.AND UP0, UPT, UR12, 0x10, UPT ;  /* 0x000000100c00788c */ /* 0x001fe2000bf06270 */
[----:B------:R-:W-:-:S02]  /*0140*/  CS2R R18, SRZ ;  /* 0x0000000000127805 */ /* 0x000fc4000001ff00 */
[----:B------:R-:W-:Y:S02]  /*0150*/  CS2R R16, SRZ ;  /* 0x0000000000107805 */ /* 0x000fe4000001ff00 */
[----:B------:R-:W-:Y:S02]  /*0160*/  CS2R R14, SRZ ;  /* 0x00000000000e7805 */ /* 0x000fe4000001ff00 */
[----:B------:R-:W-:Y:S02]  /*0170*/  CS2R R12, SRZ ;  /* 0x00000000000c7805 */ /* 0x000fe4000001ff00 */
[----:B------:R-:W-:Y:S02]  /*0180*/  CS2R R10, SRZ ;  /* 0x00000000000a7805 */ /* 0x000fe4000001ff00 */
[----:B------:R-:W-:Y:S01]  /*0190*/  CS2R R8, SRZ ;  /* 0x0000000000087805 */ /* 0x000fe2000001ff00 */
[----:B-1----:R-:W-:Y:S01]  /*01a0*/  IMAD.SHL.U32 R5, R6, 0x10, RZ ;  /* 0x0000001006057824 */ /* 0x002fe200078e00ff */
[----:B------:R-:W0:Y:S01]  /*01b0*/  LDCU.64 UR14, c[0x0][0x358] ;  /* 0x00006b00ff0e77ac */ /* 0x000e220008000a00 */
[----:B----4-:R-:W-:Y:S01]  /*01c0*/  USHF.L.U32 UR5, UR5, 0x4, URZ ;  /* 0x0000000405057899 */ /* 0x010fe200080006ff */
[----:B--23--:R-:W-:Y:S11]  /*01d0*/  BRA.U !UP0, `(.L_x_0) ;  /* 0x0000001508787547 */ /* 0x00cff6000b800000 */
[----:B------:R-:W1:Y:S01]  /*01e0*/  S2UR UR11, SR_CgaCtaId ;  /* 0x00000000000b79c3 */ /* 0x000e620000008800 */
[----:B------:R-:W-:Y:S01]  /*01f0*/  UMOV UR4, 0x400 ;  /* 0x0000040000047882 */ /* 0x000fe20000000000 */
[----:B------:R-:W-:Y:S02]  /*0200*/  USHF.R.S32.HI UR10, URZ, 0x1f, UR12 ;  /* 0x0000001fff0a7899 */ /* 0x000fe4000801140c */
[----:B------:R-:W-:Y:S01]  /*0210*/  IMAD R4, R0, UR12, RZ ;  /* 0x0000000c00047c24 */ /* 0x000fe2000f8e02ff */
[----:B------:R-:W-:Y:S01]  /*0220*/  UIADD3 UR6, UPT, UPT, UR4, 0x400, URZ ;  /* 0x0000040004067890 */ /* 0x000fe2000fffe0ff */
[C-C-:B------:R-:W-:Y:S01]  /*0230*/  IMAD R7, R3.reuse, UR12, R2.reuse ;  /* 0x0000000c03077c24 */ /* 0x140fe2000f8e0202 */
[----:B------:R-:W-:Y:S01]  /*0240*/  UIADD3 UR7, UPT, UPT, UR4, 0x800, URZ ;  /* 0x0000080004077890 */ /* 0x000fe2000fffe0ff */
[----:B------:R-:W-:Y:S01]  /*0250*/  HFMA2 R58, -RZ, RZ, 0, 0 ;  /* 0x00000000ff3a7431 */ /* 0x000fe200000001ff */
[----:B------:R-:W-:Y:S01]  /*0260*/  UIADD3 UR8, UPT, UPT, UR4, 0xc00, URZ ;  /* 0x00000c0004087890 */ /* 0x000fe2000fffe0ff */
[----:B------:R-:W-:Y:S01]  /*0270*/  IMAD R4, R4, 0x10, R7 ;  /* 0x0000001004047824 */ /* 0x000fe200078e0207 */
[----:B------:R-:W-:Y:S01]  /*0280*/  UIADD3 UR9, UPT, UPT, UR4, 0x1000, URZ ;  /* 0x0000100004097890 */ /* 0x000fe2000fffe0ff */
[----:B------:R-:W-:Y:S01]  /*0290*/  IMAD R6, R3, R6, R2 ;  /* 0x0000000603067224 */ /* 0x000fe200078e0202 */
[----:B------:R-:W-:Y:S01]  /*02a0*/  ULEA.HI UR10, UR10, UR12, URZ, 0x4 ;  /* 0x0000000c0a0a7291 */ /* 0x000fe2000f8f20ff */
[----:B------:R-:W-:-:S02]  /*02b0*/  CS2R R8, SRZ ;  /* 0x0000000000087805 */ /* 0x000fc4000001ff00 */
[----:B------:R-:W-:Y:S02]  /*02c0*/  CS2R R10, SRZ ;  /* 0x00000000000a7805 */ /* 0x000fe4000001ff00 */
[----:B------:R-:W-:Y:S02]  /*02d0*/  CS2R R12, SRZ ;  /* 0x00000000000c7805 */ /* 0x000fe4000001ff00 */
[----:B------:R-:W-:Y:S02]  /*02e0*/  CS2R R14, SRZ ;  /* 0x00000000000e7805 */ /* 0x000fe4000001ff00 */
[----:B------:R-:W-:Y:S02]  /*02f0*/  CS2R R16, SRZ ;  /* 0x0000000000107805 */ /* 0x000fe4000001ff00 */
[----:B------:R-:W-:Y:S02]  /*0300*/  CS2R R18, SRZ ;  /* 0x0000000000127805 */ /* 0x000fe4000001ff00 */
[----:B------:R-:W-:-:S02]  /*0310*/  CS2R R20, SRZ ;  /* 0x0000000000147805 */ /* 0x000fc4000001ff00 */
[----:B------:R-:W-:Y:S02]  /*0320*/  CS2R R22, SRZ ;  /* 0x0000000000167805 */ /* 0x000fe4000001ff00 */
[----:B------:R-:W-:Y:S02]  /*0330*/  CS2R R24, SRZ ;  /* 0x0000000000187805 */ /* 0x000fe4000001ff00 */
[----:B------:R-:W-:Y:S02]  /*0340*/  CS2R R26, SRZ ;  /* 0x00000000001a7805 */ /* 0x000fe4000001ff00 */
[----:B------:R-:W-:Y:S01]  /*0350*/  CS2R R28, SRZ ;  /* 0x00000000001c7805 */ /* 0x000fe2000001ff00 */
[----:B-1----:R-:W-:Y:S01]  /*0360*/  ULEA UR13, UR11, UR4, 0x18 ;  /* 0x000000040b0d7291 */ /* 0x002fe2000f8ec0ff */
[----:B------:R-:W-:Y:S01]  /*0370*/  CS2R R30, SRZ ;  /* 0x00000000001e7805 */ /* 0x000fe2000001ff00 */
[----:B------:R-:W-:Y:S01]  /*0380*/  UIADD3 UR4, UPT, UPT, UR4, 0x1400, URZ ;  /* 0x0000140004047890 */ /* 0x000fe2000fffe0ff */
[----:B------:R-:W-:Y:S01]  /*0390*/  CS2R R40, SRZ ;  /* 0x0000000000287805 */ /* 0x000fe2000001ff00 */
[----:B------:R-:W-:Y:S01]  /*03a0*/  ULEA UR6, UR11, UR6, 0x18 ;  /* 0x000000060b067291 */ /* 0x000fe2000f8ec0ff */
        /* <DEDUP_REMOVED lines=8> */
[----:B------:R-:W-:-:S02]  /*0430*/  CS2R R50, SRZ ;  /* 0x0000000000327805 */ /* 0x000fc4000001ff00 */
[C---:B------:R-:W-:Y:S01]  /*0440*/  LEA R52, R3.reuse, UR13, 0x6 ;  /* 0x0000000d03347c11 */ /* 0x040fe2000f8e30ff */
[----:B------:R-:W-:Y:S01]  /*0450*/  USHF.R.S32.HI UR10, URZ, 0x4, UR10 ;  /* 0x00000004ff0a7899 */ /* 0x000fe2000801140a */
[C---:B------:R-:W-:Y:S02]  /*0460*/  LEA R53, R3.reuse, UR6, 0x6 ;  /* 0x0000000603357c11 */ /* 0x040fe4000f8e30ff */
[C---:B------:R-:W-:Y:S02]  /*0470*/  LEA R54, R3.reuse, UR7, 0x6 ;  /* 0x0000000703367c11 */ /* 0x040fe4000f8e30ff */
[C---:B------:R-:W-:Y:S02]  /*0480*/  LEA R55, R3.reuse, UR8, 0x6 ;  /* 0x0000000803377c11 */ /* 0x040fe4000f8e30ff */
[C---:B------:R-:W-:Y:S02]  /*0490*/  LEA R56, R3.reuse, UR9, 0x6 ;  /* 0x0000000903387c11 */ /* 0x040fe4000f8e30ff */
[----:B------:R-:W-:-:S07]  /*04a0*/  LEA R57, R3, UR4, 0x6 ;  /* 0x0000000403397c11 */ /* 0x000fce000f8e30ff */
.L_x_2:
[----:B------:R-:W1:Y:S01]  /*04b0*/  LDCU.128 UR16, c[0x0][0x3b0] ;  /* 0x00007600ff1077ac */ /* 0x000e620008000c00 */
[----:B------:R-:W-:Y:S01]  /*04c0*/  IMAD R7, R5, R58, UR5 ;  /* 0x0000000505077e24 */ /* 0x000fe2000f8e023a */
[----:B------:R-:W2:Y:S01]  /*04d0*/  LDC.64 R66, c[0x0][0x388] ;  /* 0x0000e200ff427b82 */ /* 0x000ea20000000a00 */
[----:B------:R-:W-:Y:S01]  /*04e0*/  IMAD R63, R58, 0x10, R4 ;  /* 0x000000103a3f7824 */ /* 0x000fe200078e0204 */
[----:B------:R-:W3:Y:S02]  /*04f0*/  LDCU.128 UR20, c[0x0][0x3c0] ;  /* 0x00007800ff1477ac */ /* 0x000ee40008000c00 */
[----:B------:R-:W-:Y:S02]  /*0500*/  SHF.R.S32.HI R33, RZ, 0x1f, R7 ;  /* 0x0000001fff217819 */ /* 0x000fe40000011407 */
[C---:B------:R-:W-:Y:S02]  /*0510*/  IADD3 R7, P0, PT, R6.reuse, R7, RZ ;  /* 0x0000000706077210 */ /* 0x040fe40007f1e0ff */
[----:B------:R-:W4:Y:S02]  /*0520*/  LDC.64 R68, c[0x0][0x380] ;  /* 0x0000e000ff447b82 */ /* 0x000f240000000a00 */
[----:B------:R-:W-:Y:S01]  /*0530*/  LEA.HI.X.SX32 R60, R6, R33, 0x1, P0 ;  /* 0x00000021063c7211 */ /* 0x000fe200000f0eff */
[----:B------:R-:W-:-:S03]  /*0540*/  IMAD.SHL.U32 R61, R7, 0x4, RZ ;  /* 0x00000004073d7824 */ /* 0x000fc600078e00ff */
[----:B------:R-:W-:Y:S02]  /*0550*/  SHF.L.U64.HI R60, R7, 0x2, R60 ;  /* 0x00000002073c7819 */ /* 0x000fe4000001023c */
[----:B-1----:R-:W-:Y:S01]  /*0560*/  IADD3 R34, P0, PT, R61, UR16, RZ ;  /* 0x000000103d227c10 */ /* 0x002fe2000ff1e0ff */
[----:B------:R-:W1:Y:S03]  /*0570*/  LDC.64 R32, c[0x0][0x390] ;  /* 0x0000e400ff207b82 */ /* 0x000e660000000a00 */
[----:B------:R-:W-:-:S05]  /*0580*/  IADD3.X R35, PT, PT, R60, UR17, RZ, P0, !PT ;  /* 0x000000113c237c10 */ /* 0x000fca00087fe4ff */
[----:B0-----:R0:W5:Y:S01]  /*0590*/  LDG.E R62, desc[UR14][R34.64] ;  /* 0x0000000e223e7981 */ /* 0x001162000c1e1900 */
[----:B------:R-:W3:Y:S08]  /*05a0*/  LDC.64 R38, c[0x0][0x398] ;  /* 0x0000e600ff267b82 */ /* 0x000ef00000000a00 */
[----:B------:R-:W3:Y:S01]  /*05b0*/  LDC.64 R36, c[0x0][0x3a0] ;  /* 0x0000e800ff247b82 */ /* 0x000ee20000000a00 */
[----:B--2---:R-:W-:-:S04]  /*05c0*/  IMAD.WIDE.U32 R66, R63, 0x4, R66 ;  /* 0x000000043f427825 */ /* 0x004fc800078e0042 */
[C---:B----4-:R-:W-:Y:S01]  /*05d0*/  IMAD.WIDE.U32 R68, R63.reuse, 0x4, R68 ;  /* 0x000000043f447825 */ /* 0x050fe200078e0044 */
[----:B------:R2:W4:Y:S02]  /*05e0*/  LDG.E R59, desc[UR14][R66.64] ;  /* 0x0000000e423b7981 */ /* 0x000524000c1e1900 */
[----:B0-----:R-:W2:Y:S01]  /*05f0*/  LDC.64 R34, c[0x0][0x3a8] ;  /* 0x0000ea00ff227b82 */ /* 0x001ea20000000a00 */
[----:B-1----:R-:W-:Y:S01]  /*0600*/  IMAD.WIDE.U32 R64, R63, 0x4, R32 ;  /* 0x000000043f407825 */ /* 0x002fe200078e0020 */
[----:B------:R-:W-:Y:S01]  /*0610*/  IADD3 R32, P0, PT, R61, UR18, RZ ;  /* 0x000000123d207c10 */ /* 0x000fe2000ff1e0ff */
[----:B------:R-:W5:Y:S03]  /*0620*/  LDG.E R7, desc[UR14][R68.64] ;  /* 0x0000000e44077981 */ /* 0x000f66000c1e1900 */
[----:B------:R-:W-:Y:S01]  /*0630*/  IADD3.X R33, PT, PT, R60, UR19, RZ, P0, !PT ;  /* 0x000000133c217c10 */ /* 0x000fe200087fe4ff */
[----:B------:R-:W0:Y:S01]  /*0640*/  LDCU.128 UR16, c[0x0][0x3d0] ;  /* 0x00007a00ff1077ac */ /* 0x000e220008000c00 */
[C---:B---3--:R-:W-:Y:S01]  /*0650*/  IMAD.WIDE.U32 R38, R63.reuse, 0x4, R38 ;  /* 0x000000043f267825 */ /* 0x048fe200078e0026 */
[----:B------:R-:W3:Y:S05]  /*0660*/  LDG.E R64, desc[UR14][R64.64] ;  /* 0x0000000e40407981 */ /* 0x000eea000c1e1900 */
[----:B------:R-:W3:Y:S01]  /*0670*/  LDG.E R38, desc[UR14][R38.64] ;  /* 0x0000000e26267981 */ /* 0x000ee2000c1e1900 */
[----:B------:R-:W-:-:S03]  /*0680*/  IMAD.WIDE.U32 R36, R63, 0x4, R36 ;  /* 0x000000043f247825 */ /* 0x000fc600078e0024 */
[----:B------:R-:W3:Y:S04]  /*0690*/  LDG.E R65, desc[UR14][R32.64] ;  /* 0x0000000e20417981 */ /* 0x000ee8000c1e1900 */
[----:B------:R0:W3:Y:S01]  /*06a0*/  LDG.E R68, desc[UR14][R36.64] ;  /* 0x0000000e24447981 */ /* 0x0000e2000c1e1900 */
[----:B--2---:R-:W-:Y:S01]  /*06b0*/  IMAD.WIDE.U32 R66, R63, 0x4, R34 ;  /* 0x000000043f427825 */ /* 0x004fe200078e0022 */
[----:B------:R-:W-:-:S04]  /*06c0*/  IADD3 R34, P0, PT, R61, UR20, RZ ;  /* 0x000000143d227c10 */ /* 0x000fc8000ff1e0ff */
[----:B------:R-:W-:Y:S01]  /*06d0*/  IADD3.X R35, PT, PT, R60, UR21, RZ, P0, !PT ;  /* 0x000000153c237c10 */ /* 0x000fe200087fe4ff */
[----:B------:R-:W2:Y:S04]  /*06e0*/  LDG.E R66, desc[UR14][R66.64] ;  /* 0x0000000e42427981 */ /* 0x000ea8000c1e1900 */
[----:B------:R1:W2:Y:S01]  /*06f0*/  LDG.E R63, desc[UR14][R34.64] ;  /* 0x0000000e223f7981 */ /* 0x0002a2000c1e1900 */
[C---:B0-----:R-:W-:Y:S02]  /*0700*/  IADD3 R36, P1, PT, R61.reuse, UR18, RZ ;  /* 0x000000123d247c10 */ /* 0x041fe4000ff3e0ff */
[----:B-1----:R-:W-:-:S04]  /*0710*/  IADD3 R34, P0, PT, R61, UR22, RZ ;  /* 0x000000163d227c10 */ /* 0x002fc8000ff1e0ff */
[C---:B------:R-:W-:Y:S02]  /*0720*/  IADD3.X R35, PT, PT, R60.reuse, UR23, RZ, P0, !PT ;  /* 0x000000173c237c10 */ /* 0x040fe400087fe4ff */
[----:B------:R-:W-:Y:S02]  /*0730*/  IADD3 R32, P0, PT, R61, UR16, RZ ;  /* 0x000000103d207c10 */ /* 0x000fe4000ff1e0ff */
[C---:B------:R-:W-:Y:S01]  /*0740*/  IADD3.X R37, PT, PT, R60.reuse, UR19, RZ, P1, !PT ;  /* 0x000000133c257c10 */ /* 0x040fe20008ffe4ff */
[----:B------:R0:W2:Y:S01]  /*0750*/  LDG.E R69, desc[UR14][R34.64] ;  /* 0x0000000e22457981 */ /* 0x0000a2000c1e1900 */
[----:B------:R-:W-:-:S04]  /*0760*/  IADD3.X R33, PT, PT, R60, UR17, RZ, P0, !PT ;  /* 0x000000113c217c10 */ /* 0x000fc800087fe4ff */
[----:B------:R-:W2:Y:S04]  /*0770*/  LDG.E R37, desc[UR14][R36.64] ;  /* 0x0000000e24257981 */ /* 0x000ea8000c1e1900 */
[----:B------:R1:W2:Y:S01]  /*0780*/  LDG.E R60, desc[UR14][R32.64] ;  /* 0x0000000e203c7981 */ /* 0x0002a2000c1e1900 */
[----:B------:R-:W1:Y:S01]  /*0790*/  S2UR UR13, SR_CgaCtaId ;  /* 0x00000000000d79c3 */ /* 0x000e620000008800 */
[----:B------:R-:W-:Y:S01]  /*07a0*/  UMOV UR12, 0x400 ;  /* 0x00000400000c7882 */ /* 0x000fe20000000000 */
[----:B------:R-:W-:Y:S01]  /*07b0*/  SHF.L.U32 R39, R2, 0x2, RZ ;  /* 0x0000000202277819 */ /* 0x000fe200000006ff */
[----:B------:R-:W-:Y:S02]  /*07c0*/  UIADD3 UR4, UPT, UPT, UR12, 0x1800, URZ ;  /* 0x000018000c047890 */ /* 0x000fe4000fffe0ff */
[----:B------:R-:W-:-:S02]  /*07d0*/  UIADD3 UR7, UPT, UPT, UR12, 0x1c00, URZ ;  /* 0x00001c000c077890 */ /* 0x000fc4000fffe0ff */
[--C-:B------:R-:W-:Y:S01]  /*07e0*/  IMAD.IADD R61, R52, 0x1, R39.reuse ;  /* 0x00000001343d7824 */ /* 0x100fe200078e0227 */
[----:B0-----:R-:W-:Y:S01]  /*07f0*/  IADD3 R35, PT, PT, R54, R39, RZ ;  /* 0x0000002736237210 */ /* 0x001fe20007ffe0ff */
[--C-:B------:R-:W-:Y:S01]  /*0800*/  IMAD.IADD R34, R53, 0x1, R39.reuse ;  /* 0x0000000135227824 */ /* 0x100fe200078e0227 */
[----:B------:R-:W-:Y:S01]  /*0810*/  UIADD3 UR8, UPT, UPT, UR12, 0x2000, URZ ;  /* 0x000020000c087890 */ /* 0x000fe2000fffe0ff */
[----:B-1----:R-:W-:Y:S01]  /*0820*/  IMAD.IADD R33, R55, 0x1, R39 ;  /* 0x0000000137217824 */ /* 0x002fe200078e0227 */
[----:B------:R-:W-:Y:S02]  /*0830*/  UIADD3 UR9, UPT, UPT, UR12, 0x2400, URZ ;  /* 0x000024000c097890 */ /* 0x000fe4000fffe0ff */
[----:B------:R-:W-:Y:S02]  /*0840*/  ULEA UR6, UR13, UR4, 0x18 ;  /* 0x000000040d067291 */ /* 0x000fe4000f8ec0ff */
[----:B------:R-:W-:Y:S02]  /*0850*/  UIADD3 UR4, UPT, UPT, UR12, 0x2800, URZ ;  /* 0x000028000c047890 */ /* 0x000fe4000fffe0ff */
[----:B------:R-:W-:-:S02]  /*0860*/  ULEA UR7, UR13, UR7, 0x18 ;  /* 0x000000070d077291 */ /* 0x000fc4000f8ec0ff */
[C---:B------:R-:W-:Y:S01]  /*0870*/  LEA R32, R3.reuse, UR6, 0x6 ;  /* 0x0000000603207c11 */ /* 0x040fe2000f8e30ff */
[----:B------:R-:W-:Y:S02]  /*0880*/  UIADD3 UR12, UPT, UPT, UR12, 0x2c00, URZ ;  /* 0x00002c000c0c7890 */ /* 0x000fe4000fffe0ff */
[----:B------:R-:W-:Y:S02]  /*0890*/  ULEA UR8, UR13, UR8, 0x18 ;  /* 0x000000080d087291 */ /* 0x000fe4000f8ec0ff */
[----:B------:R-:W-:Y:S02]  /*08a0*/  ULEA UR9, UR13, UR9, 0x18 ;  /* 0x000000090d097291 */ /* 0x000fe4000f8ec0ff */
[----:B------:R-:W-:Y:S02]  /*08b0*/  ULEA UR11, UR13, UR4, 0x18 ;  /* 0x000000040d0b7291 */ /* 0x000fe4000f8ec0ff */
[----:B------:R-:W-:Y:S01]  /*08c0*/  ULEA UR12, UR13, UR12, 0x18 ;  /* 0x0000000c0d0c7291 */ /* 0x000fe2000f8ec0ff */
[----:B------:R-:W-:-:S04]  /*08d0*/  LEA R36, R3, UR8, 0x6 ;  /* 0x0000000803247c11 */ /* 0x000fc8000f8e30ff */
[----:B------:R-:W-:Y:S01]  /*08e0*/  IADD3 R36, PT, PT, R39, R36, RZ ;  /* 0x0000002427247210 */ /* 0x000fe20007ffe0ff */
[----:B------:R-:W-:Y:S01]  /*08f0*/  VIADD R58, R58, 0x1 ;  /* 0x000000013a3a7836 */ /* 0x000fe20000000000 */
[----:B------:R-:W-:-:S04]  /*0900*/  UMOV UR4, URZ ;  /* 0x000000ff00047c82 */ /* 0x000fc80008000000 */
[----:B------:R-:W-:Y:S01]  /*0910*/  ISETP.NE.AND P0, PT, R58, UR10, PT ;  /* 0x0000000a3a007c0c */ /* 0x000fe2000bf05270 */
[----:B-----5:R0:W-:Y:S04]  /*0920*/  STS [R61], R7 ;  /* 0x000000073d007388 */ /* 0x0201e80000000800 */
[----:B----4-:R-:W-:Y:S04]  /*0930*/  STS [R34], R59 ;  /* 0x0000003b22007388 */ /* 0x010fe80000000800 */
[----:B---3--:R1:W-:Y:S01]  /*0940*/  STS [R35], R64 ;  /* 0x0000004023007388 */ /* 0x0083e20000000800 */
[----:B0-----:R-:W-:-:S03]  /*0950*/  IMAD.IADD R7, R56, 0x1, R39 ;  /* 0x0000000138077824 */ /* 0x001fc600078e0227 */
[----:B------:R0:W-:Y:S01]  /*0960*/  STS [R33], R38 ;  /* 0x0000002621007388 */ /* 0x0001e20000000800 */
[----:B-1----:R-:W-:Y:S01]  /*0970*/  IADD3 R35, PT, PT, R57, R39, RZ ;  /* 0x0000002739237210 */ /* 0x002fe20007ffe0ff */
[----:B0-----:R-:W-:Y:S01]  /*0980*/  IMAD.IADD R33, R39, 0x1, R32 ;  /* 0x0000000127217824 */ /* 0x001fe200078e0220 */
[C---:B------:R-:W-:Y:S02]  /*0990*/  LEA R32, R3.reuse, UR7, 0x6 ;  /* 0x0000000703207c11 */ /* 0x040fe4000f8e30ff */
[C---:B------:R-:W-:Y:S01]  /*09a0*/  LEA R38, R3.reuse, UR9, 0x6 ;  /* 0x0000000903267c11 */ /* 0x040fe2000f8e30ff */
[----:B------:R0:W-:Y:S01]  /*09b0*/  STS [R7], R68 ;  /* 0x0000004407007388 */ /* 0x0001e20000000800 */
[----:B------:R-:W-:Y:S01]  /*09c0*/  LEA R64, R3, UR11, 0x6 ;  /* 0x0000000b03407c11 */ /* 0x000fe2000f8e30ff */
[C---:B------:R-:W-:Y:S02]  /*09d0*/  IMAD.IADD R34, R39.reuse, 0x1, R32 ;  /* 0x0000000127227824 */ /* 0x040fe400078e0220 */
[C---:B------:R-:W-:Y:S01]  /*09e0*/  IMAD.IADD R38, R39.reuse, 0x1, R38 ;  /* 0x0000000127267824 */ /* 0x040fe200078e0226 */
[----:B--2---:R-:W-:Y:S01]  /*09f0*/  STS [R35], R66 ;  /* 0x0000004223007388 */ /* 0x004fe20000000800 */
[----:B------:R-:W-:Y:S01]  /*0a00*/  IMAD.IADD R59, R39, 0x1, R64 ;  /* 0x00000001273b7824 */ /* 0x000fe200078e0240 */
[----:B0-----:R-:W-:-:S02]  /*0a10*/  LEA R68, R3, UR12, 0x6 ;  /* 0x0000000c03447c11 */ /* 0x001fc4000f8e30ff */
[----:B------:R0:W-:Y:S02]  /*0a20*/  STS [R33], R62 ;  /* 0x0000003e21007388 */ /* 0x0001e40000000800 */
[----:B------:R-:W-:Y:S02]  /*0a30*/  IADD3 R68, PT, PT, R39, R68, RZ ;  /* 0x0000004427447210 */ /* 0x000fe40007ffe0ff */
[----:B------:R1:W-:Y:S04]  /*0a40*/  STS [R34], R65 ;  /* 0x0000004122007388 */ /* 0x0003e80000000800 */
[----:B------:R2:W-:Y:S04]  /*0a50*/  STS [R36], R63 ;  /* 0x0000003f24007388 */ /* 0x0005e80000000800 */
[----:B------:R3:W-:Y:S04]  /*0a60*/  STS [R38], R69 ;  /* 0x0000004526007388 */ /* 0x0007e80000000800 */
[----:B------:R3:W-:Y:S04]  /*0a70*/  STS [R59], R60 ;  /* 0x0000003c3b007388 */ /* 0x0007e80000000800 */
[----:B------:R3:W-:Y:S01]  /*0a80*/  STS [R68], R37 ;  /* 0x0000002544007388 */ /* 0x0007e20000000800 */
[----:B------:R-:W-:Y:S01]  /*0a90*/  IMAD.MOV.U32 R7, RZ, RZ, R52 ;  /* 0x000000ffff077224 */ /* 0x000fe200078e0034 */
[----:B------:R-:W-:Y:S01]  /*0aa0*/  MOV R32, R53 ;  /* 0x0000003500207202 */ /* 0x000fe20000000f00 */
[----:B0-----:R-:W-:Y:S01]  /*0ab0*/  IMAD.MOV.U32 R33, RZ, RZ, R54 ;  /* 0x000000ffff217224 */ /* 0x001fe200078e0036 */
[----:B------:R-:W-:Y:S01]  /*0ac0*/  MOV R35, R56 ;  /* 0x0000003800237202 */ /* 0x000fe20000000f00 */
[----:B-1----:R-:W-:-:S02]  /*0ad0*/  IMAD.MOV.U32 R34, RZ, RZ, R55 ;  /* 0x000000ffff227224 */ /* 0x002fc400078e0037 */
[----:B--2---:R-:W-:Y:S01]  /*0ae0*/  IMAD.MOV.U32 R36, RZ, RZ, R57 ;  /* 0x000000ffff247224 */ /* 0x004fe200078e0039 */
[----:B------:R-:W-:Y:S06]  /*0af0*/  BAR.SYNC.DEFER_BLOCKING 0x0 ;  /* 0x0000000000007b1d */ /* 0x000fec0000010000 */
.L_x_1:
[----:B------:R0:W-:Y:S01]  /*0b00*/  LDS R63, [R7] ;  /* 0x00000000073f7984 */ /* 0x0001e20000000800 */
[----:B------:R-:W-:-:S03]  /*0b10*/  UIADD3 UR4, UPT, UPT, UR4, 0x1, URZ ;  /* 0x0000000104047890 */ /* 0x000fc6000fffe0ff */
[----:B---3--:R-:W1:Y:S01]  /*0b20*/  LDS R60, [R39+UR7] ;  /* 0x00000007273c7984 */ /* 0x008e620008000800 */
[----:B------:R-:W-:-:S03]  /*0b30*/  UISETP.NE.AND UP0, UPT, UR4, 0x10, UPT ;  /* 0x000000100400788c */ /* 0x000fc6000bf05270 */
[----:B------:R-:W2:Y:S01]  /*0b40*/  LDS R62, [R39+UR6] ;  /* 0x00000006273e7984 */ /* 0x000ea20008000800 */
[----:B0-----:R-:W-:-:S03]  /*0b50*/  IADD3 R7, PT, PT, R7, 0x4, RZ ;  /* 0x0000000407077810 */ /* 0x001fc60007ffe0ff */
[----:B------:R-:W-:Y:S04]  /*0b60*/  LDS R38, [R39+UR9] ;  /* 0x0000000927267984 */ /* 0x000fe80008000800 */
[----:B------:R-:W0:Y:S04]  /*0b70*/  LDS R37, [R39+UR11] ;  /* 0x0000000b27257984 */ /* 0x000e280008000800 */
[----:B------:R-:W3:Y:S01]  /*0b80*/  LDS R59, [R39+UR8] ;  /* 0x00000008273b7984 */ /* 0x000ee20008000800 */
[-C--:B-1----:R-:W-:Y:S02]  /*0b90*/  LOP3.LUT R66, R60, R63.reuse, RZ, 0x3c, !PT ;  /* 0x0000003f3c427212 */ /* 0x082fe400078e3cff */
[----:B--2---:R-:W-:-:S02]  /*0ba0*/  LOP3.LUT R65, R62, R63, RZ, 0x3c, !PT ;  /* 0x0000003f3e417212 */ /* 0x004fc400078e3cff */
[----:B------:R0:W1:Y:S08]  /*0bb0*/  POPC R61, R66 ;  /* 0x00000042003d7309 */ /* 0x0000700000000000 */
[----:B------:R2:W4:Y:S01]  /*0bc0*/  POPC R64, R65 ;  /* 0x0000004100407309 */ /* 0x0005220000000000 */
[-C--:B0-----:R-:W-:Y:S02]  /*0bd0*/  LOP3.LUT R66, R37, R63.reuse, RZ, 0x3c, !PT ;  /* 0x0000003f25427212 */ /* 0x081fe400078e3cff */
[----:B---3--:R-:W-:-:S02]  /*0be0*/  LOP3.LUT R67, R59, R63, RZ, 0x3c, !PT ;  /* 0x0000003f3b437212 */ /* 0x008fc400078e3cff */
[----:B-1----:R-:W-:Y:S02]  /*0bf0*/  IADD3 R28, PT, PT, R61, R28, RZ ;  /* 0x0000001c3d1c7210 */ /* 0x002fe40007ffe0ff */
[----:B------:R0:W1:Y:S01]  /*0c00*/  LDS R61, [R39+UR12] ;  /* 0x0000000c273d7984 */ /* 0x0000620008000800 */
[----:B------:R-:W3:Y:S01]  /*0c10*/  POPC R66, R66 ;  /* 0x0000004200427309 */ /* 0x000ee20000000000 */
[----:B--2---:R-:W-:Y:S01]  /*0c20*/  LOP3.LUT R65, R38, R63, RZ, 0x3c, !PT ;  /* 0x0000003f26417212 */ /* 0x004fe200078e3cff */
[----:B----4-:R-:W-:Y:S02]  /*0c30*/  IMAD.IADD R27, R64, 0x1, R27 ;  /* 0x00000001401b7824 */ /* 0x010fe400078e021b */
[----:B------:R2:W4:Y:S04]  /*0c40*/  LDS R64, [R32] ;  /* 0x0000000020407984 */ /* 0x0005280000000800 */
[----:B------:R-:W5:Y:S01]  /*0c50*/  POPC R65, R65 ;  /* 0x0000004100417309 */ /* 0x000f620000000000 */
[----:B0-----:R-:W-:Y:S01]  /*0c60*/  VIADD R39, R39, 0x40 ;  /* 0x0000004027277836 */ /* 0x001fe20000000000 */
[----:B---3--:R-:W-:-:S06]  /*0c70*/  IADD3 R31, PT, PT, R66, R31, RZ ;  /* 0x0000001f421f7210 */ /* 0x008fcc0007ffe0ff */
[----:B------:R-:W0:Y:S01]  /*0c80*/  POPC R68, R67 ;  /* 0x0000004300447309 */ /* 0x000e220000000000 */
[----:B--2---:R-:W-:Y:S01]  /*0c90*/  IADD3 R32, PT, PT, R32, 0x4, RZ ;  /* 0x0000000420207810 */ /* 0x004fe20007ffe0ff */
[----:B-----5:R-:W-:Y:S02]  /*0ca0*/  IMAD.IADD R30, R65, 0x1, R30 ;  /* 0x00000001411e7824 */ /* 0x020fe400078e021e */
[----:B0-----:R-:W-:Y:S01]  /*0cb0*/  IMAD.IADD R29, R68, 0x1, R29 ;  /* 0x00000001441d7824 */ /* 0x001fe200078e021d */
[----:B-1----:R-:W-:-:S06]  /*0cc0*/  LOP3.LUT R63, R61, R63, RZ, 0x3c, !PT ;  /* 0x0000003f3d3f7212 */ /* 0x002fcc00078e3cff */
[----:B------:R-:W0:Y:S01]  /*0cd0*/  POPC R63, R63 ;  /* 0x0000003f003f7309 */ /* 0x000e220000000000 */
[-C--:B----4-:R-:W-:Y:S02]  /*0ce0*/  LOP3.LUT R65, R59, R64.reuse, RZ, 0x3c, !PT ;  /* 0x000000403b417212 */ /* 0x090fe400078e3cff */
[-C--:B------:R-:W-:Y:S02]  /*0cf0*/  LOP3.LUT R67, R62, R64.reuse, RZ, 0x3c, !PT ;  /* 0x000000403e437212 */ /* 0x080fe400078e3cff */
[----:B------:R-:W-:-:S03]  /*0d00*/  LOP3.LUT R69, R60, R64, RZ, 0x3c, !PT ;  /* 0x000000403c457212 */ /* 0x000fc600078e3cff */
[----:B------:R-:W1:Y:S01]  /*0d10*/  POPC R66, R65 ;  /* 0x0000004100427309 */ /* 0x000e620000000000 */
[----:B0-----:R-:W-:-:S07]  /*0d20*/  IMAD.IADD R40, R63, 0x1, R40 ;  /* 0x000000013f287824 */ /* 0x001fce00078e0228 */
[----:B------:R-:W0:Y:S01]  /*0d30*/  POPC R68, R67 ;  /* 0x0000004300447309 */ /* 0x000e220000000000 */
[----:B------:R2:W3:Y:S01]  /*0d40*/  LDS R63, [R33] ;  /* 0x00000000213f7984 */ /* 0x0004e20000000800 */
[----:B-1----:R-:W-:Y:S01]  /*0d50*/  IMAD.IADD R43, R66, 0x1, R43 ;  /* 0x00000001422b7824 */ /* 0x002fe200078e022b */
[----:B------:R-:W-:-:S05]  /*0d60*/  LOP3.LUT R66, R38, R64, RZ, 0x3c, !PT ;  /* 0x0000004026427212 */ /* 0x000fca00078e3cff */
[----:B------:R-:W1:Y:S01]  /*0d70*/  POPC R69, R69 ;  /* 0x0000004500457309 */ /* 0x000e620000000000 */
[----:B--2---:R-:W-:Y:S02]  /*0d80*/  VIADD R33, R33, 0x4 ;  /* 0x0000000421217836 */ /* 0x004fe40000000000 */
[----:B0-----:R-:W-:-:S05]  /*0d90*/  IMAD.IADD R41, R68, 0x1, R41 ;  /* 0x0000000144297824 */ /* 0x001fca00078e0229 */
[----:B------:R-:W0:Y:S01]  /*0da0*/  POPC R67, R66 ;  /* 0x0000004200437309 */ /* 0x000e220000000000 */
[----:B-1----:R-:W-:Y:S01]  /*0db0*/  IADD3 R42, PT, PT, R69, R42, RZ ;  /* 0x0000002a452a7210 */ /* 0x002fe20007ffe0ff */
[----:B0-----:R-:W-:Y:S01]  /*0dc0*/  IMAD.IADD R44, R67, 0x1, R44 ;  /* 0x00000001432c7824 */ /* 0x001fe200078e022c */
[-C--:B------:R-:W-:Y:S02]  /*0dd0*/  LOP3.LUT R67, R37, R64.reuse, RZ, 0x3c, !PT ;  /* 0x0000004025437212 */ /* 0x080fe400078e3cff */
[----:B------:R-:W-:-:S03]  /*0de0*/  LOP3.LUT R64, R61, R64, RZ, 0x3c, !PT ;  /* 0x000000403d407212 */ /* 0x000fc600078e3cff */
[----:B------:R0:W1:Y:S01]  /*0df0*/  POPC R68, R67 ;  /* 0x0000004300447309 */ /* 0x0000620000000000 */
[-C--:B---3--:R-:W-:Y:S02]  /*0e00*/  LOP3.LUT R65, R62, R63.reuse, RZ, 0x3c, !PT ;  /* 0x0000003f3e417212 */ /* 0x088fe400078e3cff */
[----:B------:R-:W-:-:S05]  /*0e10*/  LOP3.LUT R66, R59, R63, RZ, 0x3c, !PT ;  /* 0x0000003f3b427212 */ /* 0x000fca00078e3cff */
[----:B------:R2:W3:Y:S01]  /*0e20*/  POPC R69, R64 ;  /* 0x0000004000457309 */ /* 0x0004e20000000000 */
[----:B0-----:R-:W-:Y:S02]  /*0e30*/  LOP3.LUT R67, R38, R63, RZ, 0x3c, !PT ;  /* 0x0000003f26437212 */ /* 0x001fe400078e3cff */
[----:B-1----:R-:W-:-:S05]  /*0e40*/  IADD3 R45, PT, PT, R68, R45, RZ ;  /* 0x0000002d442d7210 */ /* 0x002fca0007ffe0ff */
[----:B------:R-:W0:Y:S01]  /*0e50*/  POPC R66, R66 ;  /* 0x0000004200427309 */ /* 0x000e220000000000 */
[----:B--2---:R1:W2:Y:S01]  /*0e60*/  LDS R64, [R34] ;  /* 0x0000000022407984 */ /* 0x0042a20000000800 */
[----:B---3--:R-:W-:-:S06]  /*0e70*/  IMAD.IADD R46, R69, 0x1, R46 ;  /* 0x00000001452e7824 */ /* 0x008fcc00078e022e */
[----:B------:R3:W4:Y:S01]  /*0e80*/  POPC R68, R65 ;  /* 0x0000004100447309 */ /* 0x0007220000000000 */
[----:B------:R-:W-:Y:S02]  /*0e90*/  LOP3.LUT R69, R60, R63, RZ, 0x3c, !PT ;  /* 0x0000003f3c457212 */ /* 0x000fe400078e3cff */
[----:B-1----:R-:W-:Y:S01]  /*0ea0*/  IADD3 R34, PT, PT, R34, 0x4, RZ ;  /* 0x0000000422227810 */ /* 0x002fe20007ffe0ff */
[----:B0-----:R-:W-:-:S04]  /*0eb0*/  IMAD.IADD R49, R66, 0x1, R49 ;  /* 0x0000000142317824 */ /* 0x001fc800078e0231 */
[----:B------:R-:W0:Y:S01]  /*0ec0*/  POPC R67, R67 ;  /* 0x0000004300437309 */ /* 0x000e220000000000 */
[-C--:B---3--:R-:W-:Y:S02]  /*0ed0*/  LOP3.LUT R65, R37, R63.reuse, RZ, 0x3c, !PT ;  /* 0x0000003f25417212 */ /* 0x088fe400078e3cff */
[----:B------:R-:W-:Y:S01]  /*0ee0*/  LOP3.LUT R63, R61, R63, RZ, 0x3c, !PT ;  /* 0x0000003f3d3f7212 */ /* 0x000fe200078e3cff */
[----:B----4-:R-:W-:-:S04]  /*0ef0*/  IMAD.IADD R47, R68, 0x1, R47 ;  /* 0x00000001442f7824 */ /* 0x010fc800078e022f */
[----:B------:R-:W1:Y:S01]  /*0f00*/  POPC R69, R69 ;  /* 0x0000004500457309 */ /* 0x000e620000000000 */
[----:B0-----:R-:W-:-:S07]  /*0f10*/  IMAD.IADD R50, R67, 0x1, R50 ;  /* 0x0000000143327824 */ /* 0x001fce00078e0232 */
[----:B------:R-:W0:Y:S01]  /*0f20*/  POPC R63, R63 ;  /* 0x0000003f003f7309 */ /* 0x000e220000000000 */
[----:B-1----:R-:W-:-:S07]  /*0f30*/  IADD3 R48, PT, PT, R69, R48, RZ ;  /* 0x0000003045307210 */ /* 0x002fce0007ffe0ff */
[----:B------:R1:W3:Y:S01]  /*0f40*/  POPC R68, R65 ;  /* 0x0000004100447309 */ /* 0x0002e20000000000 */
[-C--:B--2---:R-:W-:Y:S02]  /*0f50*/  LOP3.LUT R66, R62, R64.reuse, RZ, 0x3c, !PT ;  /* 0x000000403e427212 */ /* 0x084fe400078e3cff */
[----:B------:R-:W-:Y:S01]  /*0f60*/  LOP3.LUT R69, R59, R64, RZ, 0x3c, !PT ;  /* 0x000000403b457212 */ /* 0x000fe200078e3cff */
[----:B0-----:R-:W-:-:S04]  /*0f70*/  IMAD.IADD R26, R63, 0x1, R26 ;  /* 0x000000013f1a7824 */ /* 0x001fc800078e021a */
[----:B------:R-:W0:Y:S01]  /*0f80*/  POPC R66, R66 ;  /* 0x0000004200427309 */ /* 0x000e220000000000 */
[----:B------:R2:W4:Y:S01]  /*0f90*/  LDS R63, [R35] ;  /* 0x00000000233f7984 */ /* 0x0005220000000800 */
[-C--:B-1----:R-:W-:Y:S02]  /*0fa0*/  LOP3.LUT R65, R38, R64.reuse, RZ, 0x3c, !PT ;  /* 0x0000004026417212 */ /* 0x082fe400078e3cff */
[----:B---3--:R-:W-:Y:S02]  /*0fb0*/  IADD3 R51, PT, PT, R68, R51, RZ ;  /* 0x0000003344337210 */ /* 0x008fe40007ffe0ff */
[-C--:B------:R-:W-:Y:S02]  /*0fc0*/  LOP3.LUT R68, R60, R64.reuse, RZ, 0x3c, !PT ;  /* 0x000000403c447212 */ /* 0x080fe400078e3cff */
[----:B------:R-:W1:Y:S01]  /*0fd0*/  POPC R65, R65 ;  /* 0x0000004100417309 */ /* 0x000e620000000000 */
[----:B--2---:R-:W-:Y:S02]  /*0fe0*/  VIADD R35, R35, 0x4 ;  /* 0x0000000423237836 */ /* 0x004fe40000000000 */
[----:B0-----:R-:W-:Y:S01]  /*0ff0*/  IMAD.IADD R25, R66, 0x1, R25 ;  /* 0x0000000142197824 */ /* 0x001fe200078e0219 */
[----:B------:R-:W-:-:S04]  /*1000*/  LOP3.LUT R66, R37, R64, RZ, 0x3c, !PT ;  /* 0x0000004025427212 */ /* 0x000fc800078e3cff */
[----:B------:R-:W0:Y:S01]  /*1010*/  POPC R67, R68 ;  /* 0x0000004400437309 */ /* 0x000e220000000000 */
[----:B------:R-:W-:Y:S01]  /*1020*/  LOP3.LUT R64, R61, R64, RZ, 0x3c, !PT ;  /* 0x000000403d407212 */ /* 0x000fe200078e3cff */
[----:B-1----:R-:W-:-:S06]  /*1030*/  IMAD.IADD R22, R65, 0x1, R22 ;  /* 0x0000000141167824 */ /* 0x002fcc00078e0216 */
[----:B------:R-:W1:Y:S01]  /*1040*/  POPC R66, R66 ;  /* 0x0000004200427309 */ /* 0x000e620000000000 */
[----:B0-----:R-:W-:-:S07]  /*1050*/  IADD3 R24, PT, PT, R67, R24, RZ ;  /* 0x0000001843187210 */ /* 0x001fce0007ffe0ff */
[----:B------:R-:W0:Y:S01]  /*1060*/  POPC R69, R69 ;  /* 0x0000004500457309 */ /* 0x000e220000000000 */
[----:B-1----:R-:W-:-:S07]  /*1070*/  IADD3 R21, PT, PT, R66, R21, RZ ;  /* 0x0000001542157210 */ /* 0x002fce0007ffe0ff */
[----:B------:R1:W2:Y:S01]  /*1080*/  POPC R67, R64 ;  /* 0x0000004000437309 */ /* 0x0002a20000000000 */
[-C--:B----4-:R-:W-:Y:S02]  /*1090*/  LOP3.LUT R65, R59, R63.reuse, RZ, 0x3c, !PT ;  /* 0x0000003f3b417212 */ /* 0x090fe400078e3cff */
[----:B------:R-:W-:Y:S01]  /*10a0*/  LOP3.LUT R68, R62, R63, RZ, 0x3c, !PT ;  /* 0x0000003f3e447212 */ /* 0x000fe200078e3cff */
[----:B0-----:R-:W-:-:S04]  /*10b0*/  IMAD.IADD R23, R69, 0x1, R23 ;  /* 0x0000000145177824 */ /* 0x001fc800078e0217 */
[----:B------:R-:W0:Y:S01]  /*10c0*/  POPC R66, R65 ;  /* 0x0000004100427309 */ /* 0x000e220000000000 */
[-C--:B------:R-:W-:Y:S01]  /*10d0*/  LOP3.LUT R69, R38, R63.reuse, RZ, 0x3c, !PT ;  /* 0x0000003f26457212 */ /* 0x080fe200078e3cff */
[----:B-1----:R1:W3:Y:S01]  /*10e0*/  LDS R64, [R36] ;  /* 0x0000000024407984 */ /* 0x0022e20000000800 */
[----:B--2---:R-:W-:Y:S01]  /*10f0*/  IMAD.IADD R20, R67, 0x1, R20 ;  /* 0x0000000143147824 */ /* 0x004fe200078e0214 */
[----:B------:R-:W-:-:S04]  /*1100*/  LOP3.LUT R67, R60, R63, RZ, 0x3c, !PT ;  /* 0x0000003f3c437212 */ /* 0x000fc800078e3cff */
[----:B------:R-:W2:Y:S01]  /*1110*/  POPC R68, R68 ;  /* 0x0000004400447309 */ /* 0x000ea20000000000 */
[----:B-1----:R-:W-:Y:S01]  /*1120*/  IADD3 R36, PT, PT, R36, 0x4, RZ ;  /* 0x0000000424247810 */ /* 0x002fe20007ffe0ff */
[----:B0-----:R-:W-:Y:S01]  /*1130*/  IMAD.IADD R17, R66, 0x1, R17 ;  /* 0x0000000142117824 */ /* 0x001fe200078e0211 */
[----:B------:R-:W-:-:S05]  /*1140*/  LOP3.LUT R66, R37, R63, RZ, 0x3c, !PT ;  /* 0x0000003f25427212 */ /* 0x000fca00078e3cff */
[----:B------:R-:W0:Y:S01]  /*1150*/  POPC R67, R67 ;  /* 0x0000004300437309 */ /* 0x000e220000000000 */
[----:B------:R-:W-:Y:S01]  /*1160*/  LOP3.LUT R63, R61, R63, RZ, 0x3c, !PT ;  /* 0x0000003f3d3f7212 */ /* 0x000fe200078e3cff */
[----:B--2---:R-:W-:-:S06]  /*1170*/  IMAD.IADD R19, R68, 0x1, R19 ;  /* 0x0000000144137824 */ /* 0x004fcc00078e0213 */
[----:B------:R-:W1:Y:S01]  /*1180*/  POPC R69, R69 ;  /* 0x0000004500457309 */ /* 0x000e620000000000 */
[----:B0-----:R-:W-:-:S07]  /*1190*/  IADD3 R18, PT, PT, R67, R18, RZ ;  /* 0x0000001243127210 */ /* 0x001fce0007ffe0ff */
[----:B------:R-:W0:Y:S01]  /*11a0*/  POPC R66, R66 ;  /* 0x0000004200427309 */ /* 0x000e220000000000 */
[----:B-1----:R-:W-:-:S07]  /*11b0*/  IMAD.IADD R16, R69, 0x1, R16 ;  /* 0x0000000145107824 */ /* 0x002fce00078e0210 */
[----:B------:R-:W1:Y:S01]  /*11c0*/  POPC R63, R63 ;  /* 0x0000003f003f7309 */ /* 0x000e620000000000 */
[-C--:B---3--:R-:W-:Y:S02]  /*11d0*/  LOP3.LUT R62, R62, R64.reuse, RZ, 0x3c, !PT ;  /* 0x000000403e3e7212 */ /* 0x088fe400078e3cff */
[-C--:B------:R-:W-:Y:S02]  /*11e0*/  LOP3.LUT R65, R60, R64.reuse, RZ, 0x3c, !PT ;  /* 0x000000403c417212 */ /* 0x080fe400078e3cff */
[-C--:B------:R-:W-:Y:S02]  /*11f0*/  LOP3.LUT R61, R61, R64.reuse, RZ, 0x3c, !PT ;  /* 0x000000403d3d7212 */ /* 0x080fe400078e3cff */
[-C--:B------:R-:W-:Y:S01]  /*1200*/  LOP3.LUT R59, R59, R64.reuse, RZ, 0x3c, !PT ;  /* 0x000000403b3b7212 */ /* 0x080fe200078e3cff */
[----:B------:R-:W2:Y:S01]  /*1210*/  POPC R62, R62 ;  /* 0x0000003e003e7309 */ /* 0x000ea20000000000 */
[-C--:B------:R-:W-:Y:S02]  /*1220*/  LOP3.LUT R38, R38, R64.reuse, RZ, 0x3c, !PT ;  /* 0x0000004026267212 */ /* 0x080fe400078e3cff */
[----:B------:R-:W-:-:S02]  /*1230*/  LOP3.LUT R37, R37, R64, RZ, 0x3c, !PT ;  /* 0x0000004025257212 */ /* 0x000fc400078e3cff */
[----:B0-----:R-:W-:Y:S01]  /*1240*/  IADD3 R15, PT, PT, R66, R15, RZ ;  /* 0x0000000f420f7210 */ /* 0x001fe20007ffe0ff */
[----:B-1----:R-:W-:Y:S02]  /*1250*/  IMAD.IADD R14, R63, 0x1, R14 ;  /* 0x000000013f0e7824 */ /* 0x002fe400078e020e */
[----:B------:R-:W0:Y:S01]  /*1260*/  POPC R65, R65 ;  /* 0x0000004100417309 */ /* 0x000e220000000000 */
[----:B--2---:R-:W-:-:S07]  /*1270*/  IMAD.IADD R13, R62, 0x1, R13 ;  /* 0x000000013e0d7824 */ /* 0x004fce00078e020d */
[----:B------:R-:W1:Y:S01]  /*1280*/  POPC R60, R59 ;  /* 0x0000003b003c7309 */ /* 0x000e620000000000 */
[----:B0-----:R-:W-:-:S07]  /*1290*/  IADD3 R12, PT, PT, R65, R12, RZ ;  /* 0x0000000c410c7210 */ /* 0x001fce0007ffe0ff */
[----:B------:R-:W0:Y:S01]  /*12a0*/  POPC R67, R38 ;  /* 0x0000002600437309 */ /* 0x000e220000000000 */
[----:B-1----:R-:W-:-:S07]  /*12b0*/  IMAD.IADD R11, R60, 0x1, R11 ;  /* 0x000000013c0b7824 */ /* 0x002fce00078e020b */
[----:B------:R-:W1:Y:S01]  /*12c0*/  POPC R68, R37 ;  /* 0x0000002500447309 */ /* 0x000e620000000000 */
[----:B0-----:R-:W-:-:S07]  /*12d0*/  IMAD.IADD R10, R67, 0x1, R10 ;  /* 0x00000001430a7824 */ /* 0x001fce00078e020a */
[----:B------:R-:W0:Y:S01]  /*12e0*/  POPC R61, R61 ;  /* 0x0000003d003d7309 */ /* 0x000e220000000000 */
[----:B-1----:R-:W-:Y:S01]  /*12f0*/  IADD3 R9, PT, PT, R68, R9, RZ ;  /* 0x0000000944097210 */ /* 0x002fe20007ffe0ff */
[----:B0-----:R-:W-:Y:S01]  /*1300*/  IMAD.IADD R8, R61, 0x1, R8 ;  /* 0x000000013d087824 */ /* 0x001fe200078e0208 */
[----:B------:R-:W-:Y:S06]  /*1310*/  BRA.U UP0, `(.L_x_1) ;  /* 0xfffffff500f87547 */ /* 0x000fec000b83ffff */
[----:B------:R-:W-:Y:S06]  /*1320*/  BAR.SYNC.DEFER_BLOCKING 0x0 ;  /* 0x0000000000007b1d */ /* 0x000fec0000010000 */
[----:B------:R-:W-:Y:S05]  /*1330*/  @P0 BRA `(.L_x_2) ;  /* 0xfffffff0005c0947 */ /* 0x000fea000383ffff */
[----:B------:R-:W-:Y:S02]  /*1340*/  I2FP.F32.U32 R27, R27 ;  /* 0x0000001b001b7245 */ /* 0x000fe40000201000 */
[----:B------:R-:W-:Y:S02]  /*1350*/  I2FP.F32.U32 R28, R28 ;  /* 0x0000001c001c7245 */ /* 0x000fe40000201000 */
[----:B------:R-:W-:Y:S01]  /*1360*/  I2FP.F32.U32 R29, R29 ;  /* 0x0000001d001d7245 */ /* 0x000fe20000201000 */
[----:B------:R-:W-:Y:S01]  /*1370*/  FADD R27, R27, R27 ;  /* 0x0000001b1b1b7221 */ /* 0x000fe20000000000 */
        /* <DEDUP_REMOVED lines=65> */
[----:B------:R-:W-:-:S02]  /*1790*/  FADD R10, R10, R10 ;  /* 0x0000000a0a0a7221 */ /* 0x000fc40000000000 */
[----:B------:R-:W-:Y:S02]  /*17a0*/  FADD R9, R9, R9 ;  /* 0x0000000909097221 */ /* 0x000fe40000000000 */
[----:B------:R-:W-:-:S07]  /*17b0*/  FADD R8, R8, R8 ;  /* 0x0000000808087221 */ /* 0x000fce0000000000 */
.L_x_0:
[----:B------:R-:W1:Y:S01]  /*17c0*/  LDCU UR4, c[0x0][0x3e8] ;  /* 0x00007d00ff0477ac */ /* 0x000e620008000800 */
[----:B------:R-:W-:Y:S01]  /*17d0*/  IMAD R6, R0, 0x10, R3 ;  /* 0x0000001000067824 */ /* 0x000fe200078e0203 */
[----:B------:R-:W-:Y:S01]  /*17e0*/  IADD3 R4, PT, PT, R2, UR5, RZ ;  /* 0x0000000502047c10 */ /* 0x000fe2000fffe0ff */
[----:B------:R-:W2:Y:S03]  /*17f0*/  LDCU UR8, c[0x0][0x3f0] ;  /* 0x00007e00ff0877ac */ /* 0x000ea60008000800 */
[----:B-1----:R-:W-:-:S04]  /*1800*/  ISETP.GE.AND P0, PT, R6, UR4, PT ;  /* 0x0000000406007c0c */ /* 0x002fc8000bf06270 */
[----:B--2---:R-:W-:-:S13]  /*1810*/  ISETP.GE.OR P0, PT, R4, UR8, P0 ;  /* 0x0000000804007c0c */ /* 0x004fda0008706670 */
[----:B0-----:R-:W-:Y:S05]  /*1820*/  @P0 EXIT ;  /* 0x000000000000094d */ /* 0x001fea0003800000 */
[----:B------:R-:W0:Y:S01]  /*1830*/  LDCU UR4, c[0x0][0x3ec] ;  /* 0x00007d80ff0477ac */ /* 0x000e220008000800 */
[----:B------:R-:W1:Y:S01]  /*1840*/  LDCU.64 UR6, c[0x0][0x3e0] ;  /* 0x00007c00ff0677ac */ /* 0x000e620008000a00 */
[----:B0-----:R-:W-:-:S06]  /*1850*/  USHF.L.U32 UR4, UR4, 0x5, URZ ;  /* 0x0000000504047899 */ /* 0x001fcc00080006ff */
[----:B------:R-:W-:-:S05]  /*1860*/  I2FP.F32.S32 R4, UR4 ;  /* 0x0000000400047c45 */ /* 0x000fca0008201400 */
[C---:B------:R-:W-:Y:S01]  /*1870*/  FADD R28, -R4.reuse, R28 ;  /* 0x0000001c041c7221 */ /* 0x040fe20000000100 */
[C---:B------:R-:W-:Y:S01]  /*1880*/  FADD R27, -R4.reuse, R27 ;  /* 0x0000001b041b7221 */ /* 0x040fe20000000100 */
[C---:B------:R-:W-:Y:S01]  /*1890*/  FADD R6, -R4.reuse, R29 ;  /* 0x0000001d04067221 */ /* 0x040fe20000000100 */
[----:B------:R-:W-:Y:S01]  /*18a0*/  FADD R7, -R4, R30 ;  /* 0x0000001e04077221 */ /* 0x000fe20000000100 */
[----:B------:R-:W-:Y:S01]  /*18b0*/  FMUL R28, R28, 512 ;  /* 0x440000001c1c7820 */ /* 0x000fe20000400000 */
[C---:B------:R-:W-:Y:S01]  /*18c0*/  FADD R31, -R4.reuse, R31 ;  /* 0x0000001f041f7221 */ /* 0x040fe20000000100 */
[C---:B------:R-:W-:Y:S01]  /*18d0*/  FADD R41, -R4.reuse, R41 ;  /* 0x0000002904297221 */ /* 0x040fe20000000100 */
[C---:B------:R-:W-:Y:S01]  /*18e0*/  FADD R43, -R4.reuse, R43 ;  /* 0x0000002b042b7221 */ /* 0x040fe20000000100 */
[----:B------:R-:W-:Y:S01]  /*18f0*/  FFMA R27, R27, -1024, -R28 ;  /* 0xc48000001b1b7823 */ /* 0x000fe2000000081c */
[C---:B------:R-:W-:Y:S01]  /*1900*/  FADD R45, -R4.reuse, R45 ;  /* 0x0000002d042d7221 */ /* 0x040fe20000000100 */
[C---:B------:R-:W-:Y:S01]  /*1910*/  FADD R47, -R4.reuse, R47 ;  /* 0x0000002f042f7221 */ /* 0x040fe20000000100 */
[----:B------:R-:W-:Y:S01]  /*1920*/  FADD R49, -R4, R49 ;  /* 0x0000003104317221 */ /* 0x000fe20000000100 */
[----:B------:R-:W-:Y:S01]  /*1930*/  FFMA R6, R6, -256, R27 ;  /* 0xc380000006067823 */ /* 0x000fe2000000001b */
[C---:B------:R-:W-:Y:S01]  /*1940*/  FADD R51, -R4.reuse, R51 ;  /* 0x0000003304337221 */ /* 0x040fe20000000100 */
[C---:B------:R-:W-:Y:S01]  /*1950*/  FADD R25, -R4.reuse, R25 ;  /* 0x0000001904197221 */ /* 0x040fe20000000100 */
[C---:B------:R-:W-:Y:S01]  /*1960*/  FADD R23, -R4.reuse, R23 ;  /* 0x0000001704177221 */ /* 0x040fe20000000100 */
        /* <DEDUP_REMOVED lines=13> */
[----:B------:R-:W-:-:S03]  /*1a40*/  FADD R9, -R4, R9 ;  /* 0x0000000904097221 */ /* 0x000fc60000000100 */
[----:B------:R-:W-:Y:S01]  /*1a50*/  FFMA R6, R7, -256, R6 ;  /* 0xc380000007067823 */ /* 0x000fe20000000006 */
[----:B------:R-:W-:-:S03]  /*1a60*/  FADD R7, -R4, R44 ;  /* 0x0000002c04077221 */ /* 0x000fc60000000100 */
[----:B------:R-:W-:-:S04]  /*1a70*/  FFMA R6, R43, -128, R6 ;  /* 0xc30000002b067823 */ /* 0x000fc80000000006 */
        /* <DEDUP_REMOVED lines=28> */
[----:B------:R-:W-:-:S03]  /*1c40*/  FADD R7, R14, R14 ;  /* 0x0000000e0e077221 */ /* 0x000fc60000000000 */
[----:B------:R-:W-:-:S04]  /*1c50*/  FFMA R6, R15, -4, R6 ;  /* 0xc08000000f067823 */ /* 0x000fc80000000006 */
[----:B------:R-:W-:Y:S01]  /*1c60*/  FADD R6, R6, -R7 ;  /* 0x8000000706067221 */ /* 0x000fe20000000000 */
[----:B------:R-:W-:-:S03]  /*1c70*/  FADD R7, -R4, R12 ;  /* 0x0000000c04077221 */ /* 0x000fc60000000100 */
[----:B------:R-:W-:-:S04]  /*1c80*/  FFMA R6, R13, -32, R6 ;  /* 0xc20000000d067823 */ /* 0x000fc80000000006 */
[----:B------:R-:W-:Y:S01]  /*1c90*/  FFMA R6, R7, -16, R6 ;  /* 0xc180000007067823 */ /* 0x000fe20000000006 */
[----:B------:R-:W-:Y:S02]  /*1ca0*/  IMAD R7, R3, UR8, R2 ;  /* 0x0000000803077c24 */ /* 0x000fe4000f8e0202 */
[C---:B------:R-:W-:Y:S01]  /*1cb0*/  FADD R3, -R4.reuse, R10 ;  /* 0x0000000a04037221 */ /* 0x040fe20000000100 */
[----:B------:R-:W-:Y:S02]  /*1cc0*/  IMAD R2, R5, R0, UR5 ;  /* 0x0000000505027e24 */ /* 0x000fe4000f8e0200 */
[----:B------:R-:W-:Y:S01]  /*1cd0*/  FFMA R6, R11, -8, R6 ;  /* 0xc10000000b067823 */ /* 0x000fe20000000006 */
[----:B------:R-:W-:Y:S01]  /*1ce0*/  FADD R0, R9, R9 ;  /* 0x0000000909007221 */ /* 0x000fe20000000000 */
[----:B------:R-:W-:Y:S01]  /*1cf0*/  FADD R5, -R4, R8 ;  /* 0x0000000804057221 */ /* 0x000fe20000000100 */
[----:B------:R-:W-:Y:S01]  /*1d00*/  IADD3 R7, P0, PT, R7, R2, RZ ;  /* 0x0000000207077210 */ /* 0x000fe20007f1e0ff */
[----:B------:R-:W-:-:S03]  /*1d10*/  FFMA R3, R3, -4, R6 ;  /* 0xc080000003037823 */ /* 0x000fc60000000006 */
[----:B------:R-:W-:Y:S01]  /*1d20*/  LEA.HI.X.SX32 R4, R2, RZ, 0x1, P0 ;  /* 0x000000ff02047211 */ /* 0x000fe200000f0eff */
[----:B------:R-:W-:Y:S01]  /*1d30*/  FADD R0, R3, -R0 ;  /* 0x8000000003007221 */ /* 0x000fe20000000000 */
[----:B-1----:R-:W-:-:S03]  /*1d40*/  LEA R2, P0, R7, UR6, 0x2 ;  /* 0x0000000607027c11 */ /* 0x002fc6000f8010ff */
[----:B------:R-:W-:Y:S01]  /*1d50*/  FADD R5, R0, -R5 ;  /* 0x8000000500057221 */ /* 0x000fe20000000000 */
[----:B------:R-:W-:-:S05]  /*1d60*/  LEA.HI.X R3, R7, UR7, R4, 0x2, P0 ;  /* 0x0000000707037c11 */ /* 0x000fca00080f1404 */
[----:B------:R-:W-:Y:S01]  /*1d70*/  STG.E desc[UR14][R2.64], R5 ;  /* 0x0000000502007986 */ /* 0x000fe2000c10190e */
[----:B------:R-:W-:Y:S05]  /*1d80*/  EXIT ;  /* 0x000000000000794d */ /* 0x000fea0003800000 */
.L_x_3:
[----:B------:R-:W-:-:S00]  /*1d90*/  BRA `(.L_x_3) ;  /* 0xfffffffc00fc7947 */ /* 0x000fc0000383ffff */
[----:B------:R-:W-:-:S00]  /*1da0*/  NOP ;  /* 0x0000000000007918 */ /* 0x000fc00000000000 */
        /* <DEDUP_REMOVED lines=13> */
.L_x_94:


//--------------------- .text._Z16xnor_6_5bit_gemmPjS_S_S_S_S_S_S_S_S_S_Pfiii --------------------------
	.section	.text._Z16xnor_6_5bit_gemmPjS_S_S_S_S_S_S_S_S_S_Pfiii,"ax",@progbits
	.align	128
        .global         _Z16xnor_6_5bit_gemmPjS_S_S_S_S_S_S_S_S_S_Pfiii
        .type           _Z16xnor_6_5bit_gemmPjS_S_S_S_S_S_S_S_S_S_Pfiii,@function
        .size           _Z16xnor_6_5bit_gemmPjS_S_S_S_S_S_S_S_S_S_Pfiii,(.L_x_95 - _Z16xnor_6_5bit_gemmPjS_S_S_S_S_S_S_S_S_S_Pfiii)
        .other          _Z16xnor_6_5bit_gemmPjS_S_S_S_S_S_S_S_S_S_Pfiii,@"STO_CUDA_ENTRY STV_DEFAULT"
_Z16xnor_6_5bit_gemmPjS_S_S_S_S_S_S_S_S_S_Pfiii:
.text._Z16xnor_6_5bit_gemmPjS_S_S_S_S_S_S_S_S_S_Pfiii:
[----:B------:R-:W-:Y:S01]  /*0000*/  LDC R1, c[0x0][0x37c] ;  /* 0x0000df00ff017b82 */ /* 0x000fe20000000800 */
[----:B------:R-:W0:Y:S07]  /*0010*/  LDCU UR5, c[0x0][0x3e4] ;  /* 0x00007c80ff0577ac */ /* 0x000e2e0008000800 */
[----:B------:R-:W1:Y:S01]  /*0020*/  S2UR UR6, SR_CTAID.X ;  /* 0x00000000000679c3 */ /* 0x000e620000002500 */
[----:B------:R-:W2:Y:S01]  /*0030*/  S2R R0, SR_TID.Y ;  /* 0x0000000000007919 */ /* 0x000ea20000002200 */
[----:B------:R-:W-:Y:S01]  /*0040*/  IMAD.MOV.U32 R42, RZ, RZ, RZ ;  /* 0x000000ffff2a7224 */ /* 0x000fe200078e00ff */
[----:B------:R-:W3:Y:S01]  /*0050*/  LDCU UR7, c[0x0][0x3e8] ;  /* 0x00007d00ff0777ac */ /* 0x000ee20008000800 */
[----:B------:R-:W-:Y:S01]  /*0060*/  CS2R R40, SRZ ;  /* 0x0000000000287805 */ /* 0x000fe2000001ff00 */
[----:B------:R-:W4:Y:S01]  /*0070*/  S2R R3, SR_TID.X ;  /* 0x0000000000037919 */ /* 0x000f220000002100 */
[----:B------:R-:W-:-:S02]  /*0080*/  CS2R R38, SRZ ;  /* 0x0000000000267805 */ /* 0x000fc4000001ff00 */
[----:B------:R-:W-:Y:S01]  /*0090*/  CS2R R36, SRZ ;  /* 0x0000000000247805 */ /* 0x000fe2000001ff00 */
[----:B------:R-:W1:Y:S01]  /*00a0*/  S2UR UR22, SR_CTAID.Y ;  /* 0x00000000001679c3 */ /* 0x000e620000002600 */
[----:B------:R-:W-:Y:S02]  /*00b0*/  CS2R R34, SRZ ;  /* 0x0000000000227805 */ /* 0x000fe4000001ff00 */
[----:B------:R-:W-:Y:S02]  /*00c0*/  CS2R R30, SRZ ;  /* 0x00000000001e7805 */ /* 0x000fe4000001ff00 */
[----:B------:R-:W-:Y:S02]  /*00d0*/  CS2R R22, SRZ ;  /* 0x0000000000167805 */ /* 0x000fe4000001ff00 */
[----:B------:R-:W-:Y:S02]  /*00e0*/  CS2R R20, SRZ ;  /* 0x0000000000147805 */ /* 0x000fe4000001ff00 */
[----:B------:R-:W-:-:S02]  /*00f0*/  CS2R R18, SRZ ;  /* 0x0000000000127805 */ /* 0x000fc4000001ff00 */
[----:B------:R-:W-:Y:S02]  /*0100*/  CS2R R16, SRZ ;  /* 0x0000000000107805 */ /* 0x000fe4000001ff00 */
[----:B------:R-:W-:Y:S02]  /*0110*/  CS2R R14, SRZ ;  /* 0x00000000000e7805 */ /* 0x000fe4000001ff00 */
[----:B------:R-:W-:Y:S01]  /*0120*/  CS2R R12, SRZ ;  /* 0x00000000000c7805 */ /* 0x000fe2000001ff00 */
[----:B0-----:R-:W-:Y:S01]  /*0130*/  UISETP.GE.AND UP0, UPT, UR5, 0x10, UPT ;  /* 0x000000100500788c */ /* 0x001fe2000bf06270 */
[----:B------:R-:W-:Y:S02]  /*0140*/  CS2R R10, SRZ ;  /* 0x00000000000a7805 */ /* 0x000fe4000001ff00 */
[----:B------:R-:W-:Y:S02]  /*0150*/  CS2R R8, SRZ ;  /* 0x0000000000087805 */ /* 0x000fe4000001ff00 */
[----:B------:R-:W-:Y:S01]  /*0160*/  CS2R R6, SRZ ;  /* 0x0000000000067805 */ /* 0x000fe2000001ff00 */
[----:B------:R-:W-:Y:S01]  /*0170*/  IMAD.MOV.U32 R5, RZ, RZ, RZ ;  /* 0x000000ffff057224 */ /* 0x000fe200078e00ff */
[----:B------:R-:W0:Y:S01]  /*0180*/  LDCU.64 UR18, c[0x0][0x358] ;  /* 0x00006b00ff1277ac */ /* 0x000e220008000a00 */
[----:B---3--:R-:W-:-:S02]  /*0190*/  USHF.L.U32 UR20, UR7, 0x4, URZ ;  /* 0x0000000407147899 */ /* 0x008fc400080006ff */
[----:B-1----:R-:W-:Y:S01]  /*01a0*/  USHF.L.U32 UR6, UR6, 0x4, URZ ;  /* 0x0000000406067899 */ /* 0x002fe200080006ff */
[----:B--2---:R-:W-:Y:S11]  /*01b0*/  BRA.U !UP0, `(.L_x_4) ;  /* 0x0000001108b87547 */ /* 0x004ff6000b800000 */
[----:B------:R-:W-:Y:S02]  /*01c0*/  UIMAD UR4, UR22, UR5, URZ ;  /* 0x00000005160472a4 */ /* 0x000fe4000f8e02ff */
[----:B----4-:R-:W-:Y:S02]  /*01d0*/  IMAD R4, R0, UR5, R3 ;  /* 0x0000000500047c24 */ /* 0x010fe4000f8e0203 */
[----:B------:R-:W-:Y:S01]  /*01e0*/  HFMA2 R42, -RZ, RZ, 0, 0 ;  /* 0x00000000ff2a7431 */ /* 0x000fe200000001ff */
[----:B------:R-:W-:Y:S02]  /*01f0*/  CS2R R6, SRZ ;  /* 0x0000000000067805 */ /* 0x000fe4000001ff00 */
[----:B------:R-:W-:Y:S02]  /*0200*/  CS2R R8, SRZ ;  /* 0x0000000000087805 */ /* 0x000fe4000001ff00 */
[----:B------:R-:W-:Y:S02]  /*0210*/  CS2R R10, SRZ ;  /* 0x00000000000a7805 */ /* 0x000fe4000001ff00 */
[----:B------:R-:W-:Y:S01]  /*0220*/  MOV R5, UR4 ;  /* 0x0000000400057c02 */ /* 0x000fe20008000f00 */
[----:B------:R-:W-:Y:S01]  /*0230*/  USHF.R.S32.HI UR4, URZ, 0x1f, UR5 ;  /* 0x0000001fff047899 */ /* 0x000fe20008011405 */
[----:B------:R-:W-:-:S02]  /*0240*/  CS2R R12, SRZ ;  /* 0x00000000000c7805 */ /* 0x000fc4000001ff00 */
[----:B------:R-:W-:Y:S02]  /*0250*/  CS2R R14, SRZ ;  /* 0x00000000000e7805 */ /* 0x000fe4000001ff00 */
[----:B------:R-:W-:Y:S01]  /*0260*/  CS2R R16, SRZ ;  /* 0x0000000000107805 */ /* 0x000fe2000001ff00 */
[----:B------:R-:W-:Y:S01]  /*0270*/  ULEA.HI UR4, UR4, UR5, URZ, 0x4 ;  /* 0x0000000504047291 */ /* 0x000fe2000f8f20ff */
[----:B------:R-:W-:Y:S01]  /*0280*/  IMAD R4, R5, 0x10, R4 ;  /* 0x0000001005047824 */ /* 0x000fe200078e0204 */
[----:B------:R-:W-:Y:S01]  /*0290*/  CS2R R18, SRZ ;  /* 0x0000000000127805 */ /* 0x000fe2000001ff00 */
[----:B------:R-:W-:Y:S01]  /*02a0*/  IMAD.MOV.U32 R5, RZ, RZ, RZ ;  /* 0x000000ffff057224 */ /* 0x000fe200078e00ff */
[----:B------:R-:W-:Y:S02]  /*02b0*/  CS2R R20, SRZ ;  /* 0x0000000000147805 */ /* 0x000fe4000001ff00 */
[----:B------:R-:W-:Y:S02]  /*02c0*/  CS2R R22, SRZ ;  /* 0x0000000000167805 */ /* 0x000fe4000001ff00 */
[----:B------:R-:W-:-:S02]  /*02d0*/  CS2R R30, SRZ ;  /* 0x00000000001e7805 */ /* 0x000fc4000001ff00 */
[----:B------:R-:W-:Y:S02]  /*02e0*/  CS2R R34, SRZ ;  /* 0x0000000000227805 */ /* 0x000fe4000001ff00 */
[----:B------:R-:W-:Y:S02]  /*02f0*/  CS2R R36, SRZ ;  /* 0x0000000000247805 */ /* 0x000fe4000001ff00 */
[----:B------:R-:W-:Y:S02]  /*0300*/  CS2R R38, SRZ ;  /* 0x0000000000267805 */ /* 0x000fe4000001ff00 */
[----:B------:R-:W-:Y:S01]  /*0310*/  CS2R R40, SRZ ;  /* 0x0000000000287805 */ /* 0x000fe2000001ff00 */
[----:B------:R-:W-:Y:S01]  /*0320*/  IMAD R2, R0, UR7, R3 ;  /* 0x0000000700027c24 */ /* 0x000fe2000f8e0203 */
[----:B------:R-:W-:-:S03]  /*0330*/  USHF.R.S32.HI UR7, URZ, 0x4, UR4 ;  /* 0x00000004ff077899 */ /* 0x000fc60008011404 */
[----:B------:R-:W-:-:S09]  /*0340*/  UMOV UR4, URZ ;  /* 0x000000ff00047c82 */ /* 0x000fd20008000000 */
.L_x_6:
[----:B------:R-:W1:Y:S01]  /*0350*/  LDC.64 R24, c[0x0][0x380] ;  /* 0x0000e000ff187b82 */ /* 0x000e620000000a00 */
[----:B------:R-:W2:Y:S01]  /*0360*/  LDCU.128 UR12, c[0x0][0x3b0] ;  /* 0x00007600ff0c77ac */ /* 0x000ea20008000c00 */
[----:B------:R-:W-:Y:S01]  /*0370*/  IMAD.U32 R33, RZ, RZ, UR4 ;  /* 0x00000004ff217e24 */ /* 0x000fe2000f8e00ff */
[----:B------:R-:W-:-:S03]  /*0380*/  UIMAD UR5, UR20, UR4, UR6 ;  /* 0x00000004140572a4 */ /* 0x000fc6000f8e0206 */
[----:B------:R-:W-:Y:S02]  /*0390*/  IMAD R33, R33, 0x10, R4 ;  /* 0x0000001021217824 */ /* 0x000fe400078e0204 */
[----:B------:R-:W3:Y:S01]  /*03a0*/  LDC.64 R28, c[0x0][0x388] ;  /* 0x0000e200ff1c7b82 */ /* 0x000ee20000000a00 */
[----:B------:R-:W-:Y:S02]  /*03b0*/  USHF.R.S32.HI UR8, URZ, 0x1f, UR5 ;  /* 0x0000001fff087899 */ /* 0x000fe40008011405 */
[----:B------:R-:W-:-:S04]  /*03c0*/  IADD3 R48, P0, PT, R2, UR5, RZ ;  /* 0x0000000502307c10 */ /* 0x000fc8000ff1e0ff */
[----:B------:R-:W-:Y:S01]  /*03d0*/  SHF.L.U32 R49, R48, 0x2, RZ ;  /* 0x0000000230317819 */ /* 0x000fe200000006ff */
[----:B------:R-:W4:Y:S01]  /*03e0*/  LDC.64 R52, c[0x0][0x390] ;  /* 0x0000e400ff347b82 */ /* 0x000f220000000a00 */
[----:B-1----:R-:W-:Y:S01]  /*03f0*/  IMAD.WIDE.U32 R46, R33, 0x4, R24 ;  /* 0x00000004212e7825 */ /* 0x002fe200078e0018 */
[----:B------:R-:W-:-:S06]  /*0400*/  LEA.HI.X.SX32 R25, R2, UR8, 0x1, P0 ;  /* 0x0000000802197c11 */ /* 0x000fcc00080f0eff */
[----:B------:R-:W1:Y:S01]  /*0410*/  LDC.64 R50, c[0x0][0x398] ;  /* 0x0000e600ff327b82 */ /* 0x000e620000000a00 */
[----:B--2---:R-:W-:Y:S01]  /*0420*/  IADD3 R24, P0, PT, R49, UR12, RZ ;  /* 0x0000000c31187c10 */ /* 0x004fe2000ff1e0ff */
[----:B------:R-:W2:Y:S01]  /*0430*/  LDCU.128 UR8, c[0x0][0x3c0] ;  /* 0x00007800ff0877ac */ /* 0x000ea20008000c00 */
[----:B------:R-:W-:Y:S01]  /*0440*/  SHF.L.U64.HI R48, R48, 0x2, R25 ;  /* 0x0000000230307819 */ /* 0x000fe20000010219 */
[----:B0-----:R-:W5:Y:S01]  /*0450*/  LDG.E R43, desc[UR18][R46.64] ;  /* 0x000000122e2b7981 */ /* 0x001f62000c1e1900 */
[C---:B---3--:R-:W-:Y:S02]  /*0460*/  IMAD.WIDE.U32 R28, R33.reuse, 0x4, R28 ;  /* 0x00000004211c7825 */ /* 0x048fe400078e001c */
[----:B------:R-:W-:Y:S01]  /*0470*/  IADD3.X R25, PT, PT, R48, UR13, RZ, P0, !PT ;  /* 0x0000000d30197c10 */ /* 0x000fe200087fe4ff */
[----:B------:R-:W0:Y:S01]  /*0480*/  LDC.64 R26, c[0x0][0x3a0] ;  /* 0x0000e800ff1a7b82 */ /* 0x000e220000000a00 */
[----:B------:R-:W3:Y:S01]  /*0490*/  LDCU.64 UR12, c[0x0][0x3d0] ;  /* 0x00007a00ff0c77ac */ /* 0x000ee20008000a00 */
[----:B------:R2:W5:Y:S04]  /*04a0*/  LDG.E R45, desc[UR18][R28.64] ;  /* 0x000000121c2d7981 */ /* 0x000568000c1e1900 */
[----:B------:R1:W5:Y:S01]  /*04b0*/  LDG.E R44, desc[UR18][R24.64] ;  /* 0x00000012182c7981 */ /* 0x000362000c1e1900 */
[----:B----4-:R-:W-:Y:S01]  /*04c0*/  IMAD.WIDE.U32 R52, R33, 0x4, R52 ;  /* 0x0000000421347825 */ /* 0x010fe200078e0034 */
[----:B--2---:R-:W-:-:S04]  /*04d0*/  IADD3 R28, P0, PT, R49, UR14, RZ ;  /* 0x0000000e311c7c10 */ /* 0x004fc8000ff1e0ff */
[----:B------:R3:W2:Y:S01]  /*04e0*/  LDG.E R47, desc[UR18][R52.64] ;  /* 0x00000012342f7981 */ /* 0x0006a2000c1e1900 */
[----:B-1----:R-:W-:Y:S01]  /*04f0*/  IMAD.WIDE.U32 R50, R33, 0x4, R50 ;  /* 0x0000000421327825 */ /* 0x002fe200078e0032 */
[----:B------:R-:W1:Y:S01]  /*0500*/  LDC.64 R24, c[0x0][0x3a8] ;  /* 0x0000ea00ff187b82 */ /* 0x000e620000000a00 */
[C---:B------:R-:W-:Y:S02]  /*0510*/  IADD3.X R29, PT, PT, R48.reuse, UR15, RZ, P0, !PT ;  /* 0x0000000f301d7c10 */ /* 0x040fe400087fe4ff */
[----:B------:R-:W-:Y:S01]  /*0520*/  IADD3 R32, P0, PT, R49, UR8, RZ ;  /* 0x0000000831207c10 */ /* 0x000fe2000ff1e0ff */
[----:B------:R4:W2:Y:S01]  /*0530*/  LDG.E R46, desc[UR18][R50.64] ;  /* 0x00000012322e7981 */ /* 0x0008a2000c1e1900 */
[----:B0-----:R-:W-:Y:S01]  /*0540*/  IMAD.WIDE.U32 R26, R33, 0x4, R26 ;  /* 0x00000004211a7825 */ /* 0x001fe200078e001a */
[----:B---3--:R-:W-:Y:S02]  /*0550*/  IADD3 R52, P1, PT, R49, UR12, RZ ;  /* 0x0000000c31347c10 */ /* 0x008fe4000ff3e0ff */
[----:B------:R-:W3:Y:S04]  /*0560*/  LDG.E R28, desc[UR18][R28.64] ;  /* 0x000000121c1c7981 */ /* 0x000ee8000c1e1900 */
[----:B------:R-:W3:Y:S01]  /*0570*/  LDG.E R26, desc[UR18][R26.64] ;  /* 0x000000121a1a7981 */ /* 0x000ee2000c1e1900 */
[----:B------:R-:W-:-:S06]  /*0580*/  IADD3.X R53, PT, PT, R48, UR13, RZ, P1, !PT ;  /* 0x0000000d30357c10 */ /* 0x000fcc0008ffe4ff */
[----:B------:R-:W3:Y:S01]  /*0590*/  LDG.E R53, desc[UR18][R52.64] ;  /* 0x0000001234357981 */ /* 0x000ee2000c1e1900 */
[----:B-1----:R-:W-:Y:S01]  /*05a0*/  IMAD.WIDE.U32 R24, R33, 0x4, R24 ;  /* 0x0000000421187825 */ /* 0x002fe200078e0018 */
[----:B------:R-:W-:Y:S02]  /*05b0*/  IADD3.X R33, PT, PT, R48, UR9, RZ, P0, !PT ;  /* 0x0000000930217c10 */ /* 0x000fe400087fe4ff */
[----:B----4-:R-:W-:-:S03]  /*05c0*/  IADD3 R50, P0, PT, R49, UR10, RZ ;  /* 0x0000000a31327c10 */ /* 0x010fc6000ff1e0ff */
[----:B------:R0:W4:Y:S01]  /*05d0*/  LDG.E R24, desc[UR18][R24.64] ;  /* 0x0000001218187981 */ /* 0x000122000c1e1900 */
[----:B------:R-:W-:-:S03]  /*05e0*/  IADD3.X R51, PT, PT, R48, UR11, RZ, P0, !PT ;  /* 0x0000000b30337c10 */ /* 0x000fc600087fe4ff */
[----:B------:R-:W4:Y:S04]  /*05f0*/  LDG.E R32, desc[UR18][R32.64] ;  /* 0x0000001220207981 */ /* 0x000f28000c1e1900 */
[----:B------:R1:W4:Y:S01]  /*0600*/  LDG.E R51, desc[UR18][R50.64] ;  /* 0x0000001232337981 */ /* 0x000322000c1e1900 */
[----:B------:R-:W1:Y:S01]  /*0610*/  S2UR UR17, SR_CgaCtaId ;  /* 0x00000000001179c3 */ /* 0x000e620000008800 */
[----:B------:R-:W-:Y:S02]  /*0620*/  UMOV UR5, 0x400 ;  /* 0x0000040000057882 */ /* 0x000fe40000000000 */
[----:B------:R-:W-:Y:S01]  /*0630*/  UIADD3 UR8, UPT, UPT, UR5, 0x400, URZ ;  /* 0x0000040005087890 */ /* 0x000fe2000fffe0ff */
[----:B0-----:R-:W-:Y:S01]  /*0640*/  IMAD.SHL.U32 R25, R0, 0x40, RZ ;  /* 0x0000004000197824 */ /* 0x001fe200078e00ff */
[----:B------:R-:W-:-:S02]  /*0650*/  UIADD3 UR10, UPT, UPT, UR5, 0x1000, URZ ;  /* 0x00001000050a7890 */ /* 0x000fc4000fffe0ff */
[----:B------:R-:W-:Y:S02]  /*0660*/  UIADD3 UR9, UPT, UPT, UR5, 0xc00, URZ ;  /* 0x00000c0005097890 */ /* 0x000fe4000fffe0ff */
[----:B------:R-:W-:Y:S02]  /*0670*/  UIADD3 UR16, UPT, UPT, UR5, 0x1400, URZ ;  /* 0x0000140005107890 */ /* 0x000fe4000fffe0ff */
[----:B-1----:R-:W-:Y:S02]  /*0680*/  ULEA UR21, UR17, UR5, 0x18 ;  /* 0x0000000511157291 */ /* 0x002fe4000f8ec0ff */
[----:B------:R-:W-:Y:S02]  /*0690*/  ULEA UR12, UR17, UR8, 0x18 ;  /* 0x00000008110c7291 */ /* 0x000fe4000f8ec0ff */
[----:B------:R-:W-:Y:S02]  /*06a0*/  UIADD3 UR8, UPT, UPT, UR5, 0x800, URZ ;  /* 0x0000080005087890 */ /* 0x000fe4000fffe0ff */
[----:B------:R-:W-:-:S02]  /*06b0*/  VIADD R48, R25, UR21 ;  /* 0x0000001519307c36 */ /* 0x000fc40008000000 */
[----:B------:R-:W-:Y:S01]  /*06c0*/  VIADD R50, R25, UR12 ;  /* 0x0000000c19327c36 */ /* 0x000fe20008000000 */
[----:B------:R-:W-:Y:S02]  /*06d0*/  ULEA UR13, UR17, UR8, 0x18 ;  /* 0x00000008110d7291 */ /* 0x000fe4000f8ec0ff */
[C---:B------:R-:W-:Y:S01]  /*06e0*/  LEA R48, R3.reuse, R48, 0x2 ;  /* 0x0000003003307211 */ /* 0x040fe200078e10ff */
[----:B------:R-:W-:Y:S01]  /*06f0*/  IMAD R50, R3, 0x4, R50 ;  /* 0x0000000403327824 */ /* 0x000fe200078e0232 */
[----:B------:R-:W-:Y:S02]  /*0700*/  ULEA UR15, UR17, UR10, 0x18 ;  /* 0x0000000a110f7291 */ /* 0x000fe4000f8ec0ff */
[----:B------:R-:W-:Y:S01]  /*0710*/  ULEA UR14, UR17, UR9, 0x18 ;  /* 0x00000009110e7291 */ /* 0x000fe2000f8ec0ff */
[----:B------:R-:W-:Y:S01]  /*0720*/  IADD3 R52, PT, PT, R25, UR13, RZ ;  /* 0x0000000d19347c10 */ /* 0x000fe2000fffe0ff */
[----:B------:R-:W-:Y:S02]  /*0730*/  UIADD3 UR11, UPT, UPT, UR5, 0x1800, URZ ;  /* 0x00001800050b7890 */ /* 0x000fe4000fffe0ff */
[----:B------:R-:W-:-:S02]  /*0740*/  ULEA UR16, UR17, UR16, 0x18 ;  /* 0x0000001011107291 */ /* 0x000fc4000f8ec0ff */
[----:B------:R-:W-:Y:S02]  /*0750*/  UIADD3 UR8, UPT, UPT, UR5, 0x2800, URZ ;  /* 0x0000280005087890 */ /* 0x000fe4000fffe0ff */
[----:B------:R-:W-:Y:S02]  /*0760*/  UIADD3 UR9, UPT, UPT, UR5, 0x2400, URZ ;  /* 0x0000240005097890 */ /* 0x000fe4000fffe0ff */
[----:B------:R-:W-:Y:S02]  /*0770*/  UIADD3 UR10, UPT, UPT, UR5, 0x1c00, URZ ;  /* 0x00001c00050a7890 */ /* 0x000fe4000fffe0ff */
[----:B------:R-:W-:Y:S01]  /*0780*/  UIADD3 UR5, UPT, UPT, UR5, 0x2000, URZ ;  /* 0x0000200005057890 */ /* 0x000fe2000fffe0ff */
[----:B------:R-:W-:Y:S01]  /*0790*/  IMAD R52, R3, 0x4, R52 ;  /* 0x0000000403347824 */ /* 0x000fe200078e0234 */
[----:B------:R-:W-:Y:S02]  /*07a0*/  ULEA UR11, UR17, UR11, 0x18 ;  /* 0x0000000b110b7291 */ /* 0x000fe4000f8ec0ff */
[----:B------:R-:W-:-:S02]  /*07b0*/  ULEA UR10, UR17, UR10, 0x18 ;  /* 0x0000000a110a7291 */ /* 0x000fc4000f8ec0ff */
[----:B------:R-:W-:Y:S02]  /*07c0*/  ULEA UR5, UR17, UR5, 0x18 ;  /* 0x0000000511057291 */ /* 0x000fe4000f8ec0ff */
[----:B------:R-:W-:Y:S02]  /*07d0*/  ULEA UR9, UR17, UR9, 0x18 ;  /* 0x0000000911097291 */ /* 0x000fe4000f8ec0ff */
[----:B------:R-:W-:Y:S02]  /*07e0*/  ULEA UR8, UR17, UR8, 0x18 ;  /* 0x0000000811087291 */ /* 0x000fe4000f8ec0ff */
[----:B------:R-:W-:-:S04]  /*07f0*/  UIADD3 UR4, UPT, UPT, UR4, 0x1, URZ ;  /* 0x0000000104047890 */ /* 0x000fc8000fffe0ff */
[----:B------:R-:W-:Y:S01]  /*0800*/  UISETP.NE.AND UP1, UPT, UR4, UR7, UPT ;  /* 0x000000070400728c */ /* 0x000fe2000bf25270 */
[----:B-----5:R0:W-:Y:S04]  /*0810*/  STS [R48], R43 ;  /* 0x0000002b30007388 */ /* 0x0201e80000000800 */
[----:B------:R1:W-:Y:S01]  /*0820*/  STS [R50], R45 ;  /* 0x0000002d32007388 */ /* 0x0003e20000000800 */
[C---:B0-----:R-:W-:Y:S01]  /*0830*/  VIADD R48, R25.reuse, UR14 ;  /* 0x0000000e19307c36 */ /* 0x041fe20008000000 */
[----:B-1----:R-:W-:-:S03]  /*0840*/  IADD3 R50, PT, PT, R25, UR15, RZ ;  /* 0x0000000f19327c10 */ /* 0x002fc6000fffe0ff */
[C---:B------:R-:W-:Y:S02]  /*0850*/  IMAD R27, R3.reuse, 0x4, R48 ;  /* 0x00000004031b7824 */ /* 0x040fe400078e0230 */
[----:B------:R-:W-:Y:S01]  /*0860*/  IMAD R29, R3, 0x4, R50 ;  /* 0x00000004031d7824 */ /* 0x000fe200078e0232 */
[----:B------:R-:W-:Y:S01]  /*0870*/  IADD3 R50, PT, PT, R25, UR16, RZ ;  /* 0x0000001019327c10 */ /* 0x000fe2000fffe0ff */
[----:B--2---:R0:W-:Y:S01]  /*0880*/  STS [R52], R47 ;  /* 0x0000002f34007388 */ /* 0x0041e20000000800 */
[----:B------:R-:W-:-:S03]  /*0890*/  LEA R48, R3, UR11, 0x2 ;  /* 0x0000000b03307c11 */ /* 0x000fc6000f8e10ff */
[----:B------:R1:W-:Y:S01]  /*08a0*/  STS [R27], R46 ;  /* 0x0000002e1b007388 */ /* 0x0003e20000000800 */
[C---:B------:R-:W-:Y:S01]  /*08b0*/  IMAD R33, R3.reuse, 0x4, R50 ;  /* 0x0000000403217824 */ /* 0x040fe200078e0232 */
[C---:B------:R-:W-:Y:S02]  /*08c0*/  LEA R50, R3.reuse, UR10, 0x2 ;  /* 0x0000000a03327c11 */ /* 0x040fe4000f8e10ff */
[----:B---3--:R2:W-:Y:S01]  /*08d0*/  STS [R29], R26 ;  /* 0x0000001a1d007388 */ /* 0x0085e20000000800 */
[----:B------:R-:W-:Y:S01]  /*08e0*/  IMAD.IADD R43, R48, 0x1, R25 ;  /* 0x00000001302b7824 */ /* 0x000fe200078e0219 */
[C---:B0-----:R-:W-:Y:S02]  /*08f0*/  LEA R52, R3.reuse, UR8, 0x2 ;  /* 0x0000000803347c11 */ /* 0x041fe4000f8e10ff */
[----:B-1----:R-:W-:Y:S02]  /*0900*/  LEA R46, R3, UR9, 0x2 ;  /* 0x00000009032e7c11 */ /* 0x002fe4000f8e10ff */
[----:B------:R-:W-:-:S02]  /*0910*/  IADD3 R27, PT, PT, R50, R25, RZ ;  /* 0x00000019321b7210 */ /* 0x000fc40007ffe0ff */
[----:B--2---:R-:W-:Y:S01]  /*0920*/  LEA R26, R3, UR5, 0x2 ;  /* 0x00000005031a7c11 */ /* 0x004fe2000f8e10ff */
[----:B------:R-:W-:Y:S01]  /*0930*/  IMAD.IADD R45, R46, 0x1, R25 ;  /* 0x000000012e2d7824 */ /* 0x000fe200078e0219 */
[----:B------:R-:W-:-:S03]  /*0940*/  IADD3 R47, PT, PT, R52, R25, RZ ;  /* 0x00000019342f7210 */ /* 0x000fc60007ffe0ff */
[----:B------:R-:W-:Y:S01]  /*0950*/  IMAD.IADD R29, R26, 0x1, R25 ;  /* 0x000000011a1d7824 */ /* 0x000fe200078e0219 */
[----:B----4-:R0:W-:Y:S04]  /*0960*/  STS [R33], R24 ;  /* 0x0000001821007388 */ /* 0x0101e80000000800 */
[----:B------:R0:W-:Y:S04]  /*0970*/  STS [R43], R44 ;  /* 0x0000002c2b007388 */ /* 0x0001e80000000800 */
[----:B------:R0:W-:Y:S04]  /*0980*/  STS [R27], R28 ;  /* 0x0000001c1b007388 */ /* 0x0001e80000000800 */
[----:B------:R0:W-:Y:S04]  /*0990*/  STS [R29], R32 ;  /* 0x000000201d007388 */ /* 0x0001e80000000800 */
[----:B------:R0:W-:Y:S04]  /*09a0*/  STS [R45], R51 ;  /* 0x000000332d007388 */ /* 0x0001e80000000800 */
[----:B------:R0:W-:Y:S01]  /*09b0*/  STS [R47], R53 ;  /* 0x000000352f007388 */ /* 0x0001e20000000800 */
[----:B------:R-:W-:Y:S01]  /*09c0*/  UMOV UR5, URZ ;  /* 0x000000ff00057c82 */ /* 0x000fe20008000000 */
[----:B------:R-:W-:Y:S06]  /*09d0*/  BAR.SYNC.DEFER_BLOCKING 0x0 ;  /* 0x0000000000007b1d */ /* 0x000fec0000010000 */
.L_x_5:
[----:B0-----:R-:W-:Y:S01]  /*09e0*/  LDS R43, [R25+UR21] ;  /* 0x00000015192b7984 */ /* 0x001fe20008000800 */
[----:B------:R-:W-:-:S03]  /*09f0*/  UIADD3 UR5, UPT, UPT, UR5, 0x1, URZ ;  /* 0x0000000105057890 */ /* 0x000fc6000fffe0ff */
[----:B------:R0:W1:Y:S01]  /*0a00*/  LDS R27, [R50] ;  /* 0x00000000321b7984 */ /* 0x0000620000000800 */
[----:B------:R-:W-:-:S03]  /*0a10*/  UISETP.NE.AND UP0, UPT, UR5, 0x10, UPT ;  /* 0x000000100500788c */ /* 0x000fc6000bf05270 */
[----:B------:R2:W3:Y:S04]  /*0a20*/  LDS R24, [R48] ;  /* 0x0000000030187984 */ /* 0x0004e80000000800 */
[----:B------:R4:W5:Y:S01]  /*0a30*/  LDS R28, [R26] ;  /* 0x000000001a1c7984 */ /* 0x0009620000000800 */
[----:B0-----:R-:W-:-:S03]  /*0a40*/  IADD3 R50, PT, PT, R50, 0x40, RZ ;  /* 0x0000004032327810 */ /* 0x001fc60007ffe0ff */
[----:B------:R-:W-:Y:S01]  /*0a50*/  LDS R33, [R25+UR12] ;  /* 0x0000000c19217984 */ /* 0x000fe20008000800 */
[----:B--2---:R-:W-:-:S03]  /*0a60*/  VIADD R48, R48, 0x40 ;  /* 0x0000004030307836 */ /* 0x004fc60000000000 */
[----:B------:R0:W2:Y:S01]  /*0a70*/  LDS R29, [R46] ;  /* 0x000000002e1d7984 */ /* 0x0000a20000000800 */
[----:B----4-:R-:W-:-:S03]  /*0a80*/  VIADD R26, R26, 0x40 ;  /* 0x000000401a1a7836 */ /* 0x010fc60000000000 */
[----:B------:R4:W2:Y:S01]  /*0a90*/  LDS R32, [R52] ;  /* 0x0000000034207984 */ /* 0x0008a20000000800 */
[----:B0-----:R-:W-:Y:S01]  /*0aa0*/  IADD3 R46, PT, PT, R46, 0x40, RZ ;  /* 0x000000402e2e7810 */ /* 0x001fe20007ffe0ff */
[----:B----4-:R-:W-:Y:S01]  /*0ab0*/  VIADD R52, R52, 0x40 ;  /* 0x0000004034347836 */ /* 0x010fe20000000000 */
[-C--:B-1----:R-:W-:Y:S02]  /*0ac0*/  LOP3.LUT R49, R27, R43.reuse, RZ, 0x3c, !PT ;  /* 0x0000002b1b317212 */ /* 0x082fe400078e3cff */
[----:B---3--:R-:W-:-:S04]  /*0ad0*/  LOP3.LUT R47, R24, R43, RZ, 0x3c, !PT ;  /* 0x0000002b182f7212 */ /* 0x008fc800078e3cff */
[----:B------:R-:W0:Y:S01]  /*0ae0*/  POPC R49, R49 ;  /* 0x0000003100317309 */ /* 0x000e220000000000 */
[----:B-----5:R-:W-:-:S07]  /*0af0*/  LOP3.LUT R44, R28, R43, RZ, 0x3c, !PT ;  /* 0x0000002b1c2c7212 */ /* 0x020fce00078e3cff */
[----:B------:R-:W1:Y:S01]  /*0b00*/  POPC R47, R47 ;  /* 0x0000002f002f7309 */ /* 0x000e620000000000 */
[-C--:B--2---:R-:W-:Y:S02]  /*0b10*/  LOP3.LUT R45, R29, R43.reuse, RZ, 0x3c, !PT ;  /* 0x0000002b1d2d7212 */ /* 0x084fe400078e3cff */
[----:B------:R-:W-:Y:S02]  /*0b20*/  LOP3.LUT R51, R32, R43, RZ, 0x3c, !PT ;  /* 0x0000002b20337212 */ /* 0x000fe400078e3cff */
[----:B0-----:R-:W-:Y:S01]  /*0b30*/  IADD3 R30, PT, PT, R49, R30, RZ ;  /* 0x0000001e311e7210 */ /* 0x001fe20007ffe0ff */
[----:B------:R-:W0:Y:S01]  /*0b40*/  LDS R43, [R25+UR13] ;  /* 0x0000000d192b7984 */ /* 0x000e220008000800 */
[----:B------:R-:W-:Y:S01]  /*0b50*/  LOP3.LUT R49, R24, R33, RZ, 0x3c, !PT ;  /* 0x0000002118317212 */ /* 0x000fe200078e3cff */
[----:B------:R-:W2:Y:S01]  /*0b60*/  POPC R44, R44 ;  /* 0x0000002c002c7309 */ /* 0x000ea20000000000 */
[----:B-1----:R-:W-:-:S07]  /*0b70*/  IMAD.IADD R23, R47, 0x1, R23 ;  /* 0x000000012f177824 */ /* 0x002fce00078e0217 */
[----:B------:R1:W3:Y:S01]  /*0b80*/  POPC R47, R51 ;  /* 0x00000033002f7309 */ /* 0x0002e20000000000 */
[----:B--2---:R-:W-:-:S07]  /*0b90*/  IMAD.IADD R31, R44, 0x1, R31 ;  /* 0x000000012c1f7824 */ /* 0x004fce00078e021f */
[----:B------:R-:W2:Y:S01]  /*0ba0*/  POPC R49, R49 ;  /* 0x0000003100317309 */ /* 0x000ea20000000000 */
[-C--:B------:R-:W-:Y:S02]  /*0bb0*/  LOP3.LUT R44, R27, R33.reuse, RZ, 0x3c, !PT ;  /* 0x000000211b2c7212 */ /* 0x080fe400078e3cff */
[----:B-1----:R-:W-:Y:S01]  /*0bc0*/  LOP3.LUT R51, R29, R33, RZ, 0x3c, !PT ;  /* 0x000000211d337212 */ /* 0x002fe200078e3cff */
[----:B---3--:R-:W-:-:S04]  /*0bd0*/  IMAD.IADD R35, R47, 0x1, R35 ;  /* 0x000000012f237824 */ /* 0x008fc800078e0223 */
[----:B------:R-:W1:Y:S01]  /*0be0*/  POPC R45, R45 ;  /* 0x0000002d002d7309 */ /* 0x000e620000000000 */
[----:B------:R-:W-:Y:S02]  /*0bf0*/  LOP3.LUT R47, R28, R33, RZ, 0x3c, !PT ;  /* 0x000000211c2f7212 */ /* 0x000fe400078e3cff */
[----:B--2---:R-:W-:-:S05]  /*0c00*/  IADD3 R36, PT, PT, R49, R36, RZ ;  /* 0x0000002431247210 */ /* 0x004fca0007ffe0ff */
[----:B------:R-:W2:Y:S01]  /*0c10*/  POPC R44, R44 ;  /* 0x0000002c002c7309 */ /* 0x000ea20000000000 */
[----:B------:R-:W-:Y:S02]  /*0c20*/  LOP3.LUT R49, R32, R33, RZ, 0x3c, !PT ;  /* 0x0000002120317212 */ /* 0x000fe400078e3cff */
[----:B------:R-:W3:Y:S01]  /*0c30*/  LDS R33, [R25+UR14] ;  /* 0x0000000e19217984 */ /* 0x000ee20008000800 */
[----:B-1----:R-:W-:-:S04]  /*0c40*/  IADD3 R34, PT, PT, R45, R34, RZ ;  /* 0x000000222d227210 */ /* 0x002fc80007ffe0ff */
[----:B------:R-:W1:Y:S01]  /*0c50*/  POPC R47, R47 ;  /* 0x0000002f002f7309 */ /* 0x000e620000000000 */
[----:B--2---:R-:W-:-:S07]  /*0c60*/  IMAD.IADD R37, R44, 0x1, R37 ;  /* 0x000000012c257824 */ /* 0x004fce00078e0225 */
[----:B------:R-:W2:Y:S01]  /*0c70*/  POPC R45, R51 ;  /* 0x00000033002d7309 */ /* 0x000ea20000000000 */
[----:B0-----:R-:W-:Y:S02]  /*0c80*/  LOP3.LUT R44, R24, R43, RZ, 0x3c, !PT ;  /* 0x0000002b182c7212 */ /* 0x001fe400078e3cff */
[----:B-1----:R-:W-:-:S05]  /*0c90*/  IADD3 R38, PT, PT, R47, R38, RZ ;  /* 0x000000262f267210 */ /* 0x002fca0007ffe0ff */
[----:B------:R-:W0:Y:S01]  /*0ca0*/  POPC R49, R49 ;  /* 0x0000003100317309 */ /* 0x000e220000000000 */
[-C--:B------:R-:W-:Y:S01]  /*0cb0*/  LOP3.LUT R47, R28, R43.reuse, RZ, 0x3c, !PT ;  /* 0x0000002b1c2f7212 */ /* 0x080fe200078e3cff */
[----:B--2---:R-:W-:Y:S01]  /*0cc0*/  IMAD.IADD R39, R45, 0x1, R39 ;  /* 0x000000012d277824 */ /* 0x004fe200078e0227 */
[----:B------:R-:W-:-:S05]  /*0cd0*/  LOP3.LUT R45, R27, R43, RZ, 0x3c, !PT ;  /* 0x0000002b1b2d7212 */ /* 0x000fca00078e3cff */
[----:B------:R-:W1:Y:S01]  /*0ce0*/  POPC R44, R44 ;  /* 0x0000002c002c7309 */ /* 0x000e620000000000 */
[----:B0-----:R-:W-:Y:S02]  /*0cf0*/  IADD3 R40, PT, PT, R49, R40, RZ ;  /* 0x0000002831287210 */ /* 0x001fe40007ffe0ff */
[----:B------:R-:W-:-:S05]  /*0d00*/  LOP3.LUT R49, R29, R43, RZ, 0x3c, !PT ;  /* 0x0000002b1d317212 */ /* 0x000fca00078e3cff */
[----:B------:R-:W0:Y:S01]  /*0d10*/  POPC R45, R45 ;  /* 0x0000002d002d7309 */ /* 0x000e220000000000 */
[----:B------:R-:W-:Y:S02]  /*0d20*/  LOP3.LUT R43, R32, R43, RZ, 0x3c, !PT ;  /* 0x0000002b202b7212 */ /* 0x000fe400078e3cff */
[-C--:B---3--:R-:W-:Y:S02]  /*0d30*/  LOP3.LUT R51, R24, R33.reuse, RZ, 0x3c, !PT ;  /* 0x0000002118337212 */ /* 0x088fe400078e3cff */
[----:B------:R-:W-:Y:S01]  /*0d40*/  LOP3.LUT R53, R27, R33, RZ, 0x3c, !PT ;  /* 0x000000211b357212 */ /* 0x000fe200078e3cff */
[----:B-1----:R-:W-:Y:S02]  /*0d50*/  IMAD.IADD R41, R44, 0x1, R41 ;  /* 0x000000012c297824 */ /* 0x002fe400078e0229 */
[----:B------:R-:W1:Y:S01]  /*0d60*/  POPC R43, R43 ;  /* 0x0000002b002b7309 */ /* 0x000e620000000000 */
[----:B0-----:R-:W-:-:S07]  /*0d70*/  IADD3 R42, PT, PT, R45, R42, RZ ;  /* 0x0000002a2d2a7210 */ /* 0x001fce0007ffe0ff */
[----:B------:R-:W0:Y:S01]  /*0d80*/  POPC R47, R47 ;  /* 0x0000002f002f7309 */ /* 0x000e220000000000 */
[----:B------:R-:W2:Y:S01]  /*0d90*/  LDS R45, [R25+UR15] ;  /* 0x0000000f192d7984 */ /* 0x000ea20008000800 */
[----:B-1----:R-:W-:-:S06]  /*0da0*/  IMAD.IADD R20, R43, 0x1, R20 ;  /* 0x000000012b147824 */ /* 0x002fcc00078e0214 */
[----:B------:R1:W3:Y:S01]  /*0db0*/  POPC R44, R51 ;  /* 0x00000033002c7309 */ /* 0x0002e20000000000 */
[----:B------:R4:W5:Y:S01]  /*0dc0*/  LDS R43, [R25+UR16] ;  /* 0x00000010192b7984 */ /* 0x0009620008000800 */
[----:B0-----:R-:W-:Y:S01]  /*0dd0*/  IMAD.IADD R22, R47, 0x1, R22 ;  /* 0x000000012f167824 */ /* 0x001fe200078e0216 */
[----:B------:R-:W-:-:S05]  /*0de0*/  LOP3.LUT R47, R29, R33, RZ, 0x3c, !PT ;  /* 0x000000211d2f7212 */ /* 0x000fca00078e3cff */
[----:B------:R-:W0:Y:S01]  /*0df0*/  POPC R49, R49 ;  /* 0x0000003100317309 */ /* 0x000e220000000000 */
[----:B----4-:R-:W-:Y:S02]  /*0e00*/  IADD3 R25, PT, PT, R25, 0x4, RZ ;  /* 0x0000000419197810 */ /* 0x010fe40007ffe0ff */
[----:B-1----:R-:W-:Y:S02]  /*0e10*/  LOP3.LUT R51, R32, R33, RZ, 0x3c, !PT ;  /* 0x0000002120337212 */ /* 0x002fe400078e3cff */
[----:B---3--:R-:W-:Y:S02]  /*0e20*/  IADD3 R19, PT, PT, R44, R19, RZ ;  /* 0x000000132c137210 */ /* 0x008fe40007ffe0ff */
[----:B------:R-:W-:Y:S01]  /*0e30*/  LOP3.LUT R44, R28, R33, RZ, 0x3c, !PT ;  /* 0x000000211c2c7212 */ /* 0x000fe200078e3cff */
[----:B------:R-:W1:Y:S01]  /*0e40*/  POPC R47, R47 ;  /* 0x0000002f002f7309 */ /* 0x000e620000000000 */
[----:B0-----:R-:W-:-:S07]  /*0e50*/  IADD3 R21, PT, PT, R49, R21, RZ ;  /* 0x0000001531157210 */ /* 0x001fce0007ffe0ff */
[----:B------:R-:W0:Y:S01]  /*0e60*/  POPC R44, R44 ;  /* 0x0000002c002c7309 */ /* 0x000e220000000000 */
[----:B-1----:R-:W-:-:S07]  /*0e70*/  IMAD.IADD R16, R47, 0x1, R16 ;  /* 0x000000012f107824 */ /* 0x002fce00078e0210 */
[----:B------:R-:W1:Y:S01]  /*0e80*/  POPC R33, R51 ;  /* 0x0000003300217309 */ /* 0x000e620000000000 */
[-C--:B--2---:R-:W-:Y:S02]  /*0e90*/  LOP3.LUT R49, R24, R45.reuse, RZ, 0x3c, !PT ;  /* 0x0000002d18317212 */ /* 0x084fe400078e3cff */
[----:B------:R-:W-:Y:S02]  /*0ea0*/  LOP3.LUT R47, R29, R45, RZ, 0x3c, !PT ;  /* 0x0000002d1d2f7212 */ /* 0x000fe400078e3cff */
[----:B0-----:R-:W-:-:S03]  /*0eb0*/  IADD3 R17, PT, PT, R44, R17, RZ ;  /* 0x000000112c117210 */ /* 0x001fc60007ffe0ff */
[----:B------:R-:W0:Y:S01]  /*0ec0*/  POPC R53, R53 ;  /* 0x0000003500357309 */ /* 0x000e220000000000 */
[C---:B------:R-:W-:Y:S02]  /*0ed0*/  LOP3.LUT R44, R27.reuse, R45, RZ, 0x3c, !PT ;  /* 0x0000002d1b2c7212 */ /* 0x040fe400078e3cff */
[-C--:B-----5:R-:W-:Y:S02]  /*0ee0*/  LOP3.LUT R24, R24, R43.reuse, RZ, 0x3c, !PT ;  /* 0x0000002b18187212 */ /* 0x0a0fe400078e3cff */
[----:B------:R-:W-:Y:S02]  /*0ef0*/  LOP3.LUT R27, R27, R43, RZ, 0x3c, !PT ;  /* 0x0000002b1b1b7212 */ /* 0x000fe400078e3cff */
[----:B-1----:R-:W-:Y:S01]  /*0f00*/  IADD3 R15, PT, PT, R33, R15, RZ ;  /* 0x0000000f210f7210 */ /* 0x002fe20007ffe0ff */
[----:B------:R-:W1:Y:S01]  /*0f10*/  POPC R49, R49 ;  /* 0x0000003100317309 */ /* 0x000e620000000000 */
[-C--:B------:R-:W-:Y:S02]  /*0f20*/  LOP3.LUT R33, R28, R45.reuse, RZ, 0x3c, !PT ;  /* 0x0000002d1c217212 */ /* 0x080fe400078e3cff */
[----:B------:R-:W-:-:S02]  /*0f30*/  LOP3.LUT R45, R32, R45, RZ, 0x3c, !PT ;  /* 0x0000002d202d7212 */ /* 0x000fc400078e3cff */
[-C--:B------:R-:W-:Y:S02]  /*0f40*/  LOP3.LUT R28, R28, R43.reuse, RZ, 0x3c, !PT ;  /* 0x0000002b1c1c7212 */ /* 0x080fe400078e3cff */
[-C--:B------:R-:W-:Y:S01]  /*0f50*/  LOP3.LUT R29, R29, R43.reuse, RZ, 0x3c, !PT ;  /* 0x0000002b1d1d7212 */ /* 0x080fe200078e3cff */
[----:B------:R-:W2:Y:S01]  /*0f60*/  POPC R44, R44 ;  /* 0x0000002c002c7309 */ /* 0x000ea20000000000 */
[----:B------:R-:W-:Y:S01]  /*0f70*/  LOP3.LUT R32, R32, R43, RZ, 0x3c, !PT ;  /* 0x0000002b20207212 */ /* 0x000fe200078e3cff */
[----:B0-----:R-:W-:Y:S02]  /*0f80*/  IMAD.IADD R18, R53, 0x1, R18 ;  /* 0x0000000135127824 */ /* 0x001fe400078e0212 */
[----:B-1----:R-:W-:-:S04]  /*0f90*/  IMAD.IADD R14, R49, 0x1, R14 ;  /* 0x00000001310e7824 */ /* 0x002fc800078e020e */
[----:B------:R-:W0:Y:S01]  /*0fa0*/  POPC R33, R33 ;  /* 0x0000002100217309 */ /* 0x000e220000000000 */
[----:B--2---:R-:W-:-:S07]  /*0fb0*/  IADD3 R13, PT, PT, R44, R13, RZ ;  /* 0x0000000d2c0d7210 */ /* 0x004fce0007ffe0ff */
[----:B------:R-:W1:Y:S01]  /*0fc0*/  POPC R47, R47 ;  /* 0x0000002f002f7309 */ /* 0x000e620000000000 */
[----:B0-----:R-:W-:-:S07]  /*0fd0*/  IMAD.IADD R12, R33, 0x1, R12 ;  /* 0x00000001210c7824 */ /* 0x001fce00078e020c */
[----:B------:R-:W0:Y:S01]  /*0fe0*/  POPC R45, R45 ;  /* 0x0000002d002d7309 */ /* 0x000e220000000000 */
[----:B-1----:R-:W-:-:S07]  /*0ff0*/  IADD3 R11, PT, PT, R47, R11, RZ ;  /* 0x0000000b2f0b7210 */ /* 0x002fce0007ffe0ff */
        /* <DEDUP_REMOVED lines=9> */
[----:B0-----:R-:W-:Y:S01]  /*1090*/  IMAD.IADD R6, R29, 0x1, R6 ;  /* 0x000000011d067824 */ /* 0x001fe200078e0206 */
[----:B-1----:R-:W-:Y:S01]  /*10a0*/  IADD3 R5, PT, PT, R32, R5, RZ ;  /* 0x0000000520057210 */ /* 0x002fe20007ffe0ff */
[----:B------:R-:W-:Y:S06]  /*10b0*/  BRA.U UP0, `(.L_x_5) ;  /* 0xfffffff900487547 */ /* 0x000fec000b83ffff */
[----:B------:R-:W-:Y:S06]  /*10c0*/  BAR.SYNC.DEFER_BLOCKING 0x0 ;  /* 0x0000000000007b1d */ /* 0x000fec0000010000 */
[----:B------:R-:W-:Y:S05]  /*10d0*/  BRA.U UP1, `(.L_x_6) ;  /* 0xfffffff1019c7547 */ /* 0x000fea000b83ffff */
        /* <DEDUP_REMOVED lines=60> */
.L_x_4:
[----:B------:R-:W1:Y:S01]  /*14a0*/  LDCU UR4, c[0x0][0x3e0] ;  /* 0x00007c00ff0477ac */ /* 0x000e620008000800 */
[----:B------:R-:W-:Y:S02]  /*14b0*/  IMAD.U32 R25, RZ, RZ, UR22 ;  /* 0x00000016ff197e24 */ /* 0x000fe4000f8e00ff */
[----:B----4-:R-:W-:Y:S01]  /*14c0*/  VIADD R4, R3, UR6 ;  /* 0x0000000603047c36 */ /* 0x010fe20008000000 */
[----:B------:R-:W2:Y:S02]  /*14d0*/  LDCU UR5, c[0x0][0x3e8] ;  /* 0x00007d00ff0577ac */ /* 0x000ea40008000800 */
[----:B------:R-:W-:-:S04]  /*14e0*/  LEA R2, R25, R0, 0x4 ;  /* 0x0000000019027211 */ /* 0x000fc800078e20ff */
[----:B-1----:R-:W-:-:S04]  /*14f0*/  ISETP.GE.AND P0, PT, R2, UR4, PT ;  /* 0x0000000402007c0c */ /* 0x002fc8000bf06270 */
[----:B--2---:R-:W-:-:S13]  /*1500*/  ISETP.GE.OR P0, PT, R4, UR5, P0 ;  /* 0x0000000504007c0c */ /* 0x004fda0008706670 */
[----:B0-----:R-:W-:Y:S05]  /*1510*/  @P0 EXIT ;  /* 0x000000000000094d */ /* 0x001fea0003800000 */
[----:B------:R-:W0:Y:S01]  /*1520*/  LDCU UR4, c[0x0][0x3e4] ;  /* 0x00007c80ff0477ac */ /* 0x000e220008000800 */
[----:B------:R-:W-:Y:S01]  /*1530*/  IMAD R0, R0, UR5, R3 ;  /* 0x0000000500007c24 */ /* 0x000fe2000f8e0203 */
[----:B------:R-:W1:Y:S01]  /*1540*/  LDCU.64 UR8, c[0x0][0x3d8] ;  /* 0x00007b00ff0877ac */ /* 0x000e620008000a00 */
[----:B0-----:R-:W-:-:S06]  /*1550*/  USHF.L.U32 UR4, UR4, 0x5, URZ ;  /* 0x0000000504047899 */ /* 0x001fcc00080006ff */
[----:B------:R-:W-:Y:S01]  /*1560*/  I2FP.F32.S32 R2, UR4 ;  /* 0x0000000400027c45 */ /* 0x000fe20008201400 */
[----:B------:R-:W-:-:S04]  /*1570*/  UIMAD UR4, UR20, UR22, UR6 ;  /* 0x00000016140472a4 */ /* 0x000fc8000f8e0206 */
        /* <DEDUP_REMOVED lines=26> */
[----:B------:R-:W-:Y:S01]  /*1720*/  FADD R6, -R2, R6 ;  /* 0x0000000602067221 */ /* 0x000fe20000000100 */
[----:B------:R-:W-:Y:S01]  /*1730*/  IADD3 R0, P0, PT, R0, UR4, RZ ;  /* 0x0000000400007c10 */ /* 0x000fe2000ff1e0ff */
[----:B------:R-:W-:Y:S01]  /*1740*/  FFMA R4, R37, -128, R4 ;  /* 0xc300000025047823 */ /* 0x000fe20000000004 */
[----:B------:R-:W-:Y:S01]  /*1750*/  FADD R5, -R2, R5 ;  /* 0x0000000502057221 */ /* 0x000fe20000000100 */
[----:B------:R-:W-:-:S02]  /*1760*/  FADD R3, R6, R6 ;  /* 0x0000000606037221 */ /* 0x000fc40000000000 */
        /* <DEDUP_REMOVED lines=24> */
[----:B------:R-:W-:Y:S01]  /*18f0*/  FFMA R4, R11, -4, R4 ;  /* 0xc08000000b047823 */ /* 0x000fe20000000004 */
[----:B------:R-:W-:Y:S01]  /*1900*/  FADD R11, -R2, R8 ;  /* 0x00000008020b7221 */ /* 0x000fe20000000100 */
[----:B------:R-:W-:Y:S02]  /*1910*/  MOV R8, UR4 ;  /* 0x0000000400087c02 */ /* 0x000fe40008000f00 */
[----:B------:R-:W-:-:S04]  /*1920*/  FADD R4, R4, -R13 ;  /* 0x8000000d04047221 */ /* 0x000fc80000000000 */
[----:B------:R-:W-:-:S04]  /*1930*/  FFMA R4, R9, -16, R4 ;  /* 0xc180000009047823 */ /* 0x000fc80000000004 */
[----:B------:R-:W-:-:S04]  /*1940*/  FFMA R4, R11, -8, R4 ;  /* 0xc10000000b047823 */ /* 0x000fc80000000004 */
[----:B------:R-:W-:Y:S01]  /*1950*/  FFMA R4, R7, -4, R4 ;  /* 0xc080000007047823 */ /* 0x000fe20000000004 */
[----:B------:R-:W-:Y:S02]  /*1960*/  LEA.HI.X.SX32 R7, R8, RZ, 0x1, P0 ;  /* 0x000000ff08077211 */ /* 0x000fe400000f0eff */
[----:B-1----:R-:W-:Y:S01]  /*1970*/  LEA R2, P0, R0, UR8, 0x2 ;  /* 0x0000000800027c11 */ /* 0x002fe2000f8010ff */
[----:B------:R-:W-:-:S03]  /*1980*/  FADD R4, R4, -R3 ;  /* 0x8000000304047221 */ /* 0x000fc60000000000 */
[----:B------:R-:W-:Y:S01]  /*1990*/  LEA.HI.X R3, R0, UR9, R7, 0x2, P0 ;  /* 0x0000000900037c11 */ /* 0x000fe200080f1407 */
[----:B------:R-:W-:-:S05]  /*19a0*/  FADD R5, R4, -R5 ;  /* 0x8000000504057221 */ /* 0x000fca0000000000 */
[----:B------:R-:W-:Y:S01]  /*19b0*/  STG.E desc[UR18][R2.64], R5 ;  /* 0x0000000502007986 */ /* 0x000fe2000c101912 */
[----:B------:R-:W-:Y:S05]  /*19c0*/  EXIT ;  /* 0x000000000000794d */ /* 0x000fea0003800000 */
.L_x_7:
        /* <DEDUP_REMOVED lines=11> */
.L_x_95:


//--------------------- .text._Z16xnor_6_4bit_gemmPjS_S_S_S_S_S_S_S_S_Pfiii --------------------------
	.section	.text._Z16xnor_6_4bit_gemmPjS_S_S_S_S_S_S_S_S_Pfiii,"ax",@progbits
	.align	128
        .global         _Z16xnor_6_4bit_gemmPjS_S_S_S_S_S_S_S_S_Pfiii
        .type           _Z16xnor_6_4bit_gemmPjS_S_S_S_S_S_S_S_S_Pfiii,@function
        .size           _Z16xnor_6_4bit_gemmPjS_S_S_S_S_S_S_S_S_Pfiii,(.L_x_96 - _Z16xnor_6_4bit_gemmPjS_S_S_S_S_S_S_S_S_Pfiii)
        .other          _Z16xnor_6_4bit_gemmPjS_S_S_S_S_S_S_S_S_Pfiii,@"STO_CUDA_ENTRY STV_DEFAULT"
_Z16xnor_6_4bit_gemmPjS_S_S_S_S_S_S_S_S_Pfiii:
.text._Z16xnor_6_4bit_gemmPjS_S_S_S_S_S_S_S_S_Pfiii:
[----:B------:R-:W-:Y:S01]  /*0000*/  LDC R1, c[0x0][0x37c] ;  /* 0x0000df00ff017b82 */ /* 0x000fe20000000800 */
[----:B------:R-:W0:Y:S07]  /*0010*/  LDCU UR14, c[0x0][0x3dc] ;  /* 0x00007b80ff0e77ac */ /* 0x000e2e0008000800 */
[----:B------:R-:W1:Y:S01]  /*0020*/  S2UR UR6, SR_CTAID.X ;  /* 0x00000000000679c3 */ /* 0x000e620000002500 */
[----:B------:R-:W2:Y:S01]  /*0030*/  S2R R0, SR_TID.Y ;  /* 0x0000000000007919 */ /* 0x000ea20000002200 */
[----:B------:R-:W-:Y:S01]  /*0040*/  HFMA2 R26, -RZ, RZ, 0, 0 ;  /* 0x00000000ff1a7431 */ /* 0x000fe200000001ff */
[----:B------:R-:W3:Y:S01]  /*0050*/  LDCU UR5, c[0x0][0x3e0] ;  /* 0x00007c00ff0577ac */ /* 0x000ee20008000800 */
[----:B------:R-:W-:Y:S01]  /*0060*/  CS2R R4, SRZ ;  /* 0x0000000000047805 */ /* 0x000fe2000001ff00 */
[----:B------:R-:W4:Y:S01]  /*0070*/  S2R R3, SR_TID.X ;  /* 0x0000000000037919 */ /* 0x000f220000002100 */
[----:B------:R-:W-:Y:S01]  /*0080*/  IMAD.MOV.U32 R2, RZ, RZ, RZ ;  /* 0x000000ffff027224 */ /* 0x000fe200078e00ff */
[----:B------:R-:W-:Y:S01]  /*0090*/  CS2R R6, SRZ ;  /* 0x0000000000067805 */ /* 0x000fe2000001ff00 */
[----:B------:R-:W2:Y:S01]  /*00a0*/  S2UR UR19, SR_CTAID.Y ;  /* 0x00000000001379c3 */ /* 0x000ea20000002600 */
[----:B------:R-:W-:Y:S01]  /*00b0*/  IMAD.MOV.U32 R24, RZ, RZ, RZ ;  /* 0x000000ffff187224 */ /* 0x000fe200078e00ff */
[----:B------:R-:W-:Y:S01]  /*00c0*/  CS2R R8, SRZ ;  /* 0x0000000000087805 */ /* 0x000fe2000001ff00 */
[----:B------:R-:W-:Y:S01]  /*00d0*/  IMAD.MOV.U32 R30, RZ, RZ, RZ ;  /* 0x000000ffff1e7224 */ /* 0x000fe200078e00ff */
[----:B------:R-:W-:Y:S01]  /*00e0*/  CS2R R10, SRZ ;  /* 0x00000000000a7805 */ /* 0x000fe2000001ff00 */
[----:B------:R-:W-:Y:S01]  /*00f0*/  IMAD.MOV.U32 R28, RZ, RZ, RZ ;  /* 0x000000ffff1c7224 */ /* 0x000fe200078e00ff */
[----:B------:R-:W-:-:S02]  /*0100*/  CS2R R12, SRZ ;  /* 0x00000000000c7805 */ /* 0x000fc4000001ff00 */
[----:B------:R-:W-:Y:S02]  /*0110*/  CS2R R14, SRZ ;  /* 0x00000000000e7805 */ /* 0x000fe4000001ff00 */
[----:B------:R-:W-:Y:S01]  /*0120*/  CS2R R16, SRZ ;  /* 0x0000000000107805 */ /* 0x000fe2000001ff00 */
[----:B0-----:R-:W-:Y:S01]  /*0130*/  UISETP.GE.AND UP0, UPT, UR14, 0x10, UPT ;  /* 0x000000100e00788c */ /* 0x001fe2000bf06270 */
[----:B------:R-:W-:Y:S02]  /*0140*/  CS2R R18, SRZ ;  /* 0x0000000000127805 */ /* 0x000fe4000001ff00 */
[----:B------:R-:W-:Y:S02]  /*0150*/  CS2R R20, SRZ ;  /* 0x0000000000147805 */ /* 0x000fe4000001ff00 */
[----:B------:R-:W-:Y:S01]  /*0160*/  MOV R22, RZ ;  /* 0x000000ff00167202 */ /* 0x000fe20000000f00 */
[----:B------:R-:W0:Y:S01]  /*0170*/  LDCU.64 UR16, c[0x0][0x358] ;  /* 0x00006b00ff1077ac */ /* 0x000e220008000a00 */
[----:B---3--:R-:W-:-:S02]  /*0180*/  USHF.L.U32 UR18, UR5, 0x4, URZ ;  /* 0x0000000405127899 */ /* 0x008fc400080006ff */
[----:B-1----:R-:W-:Y:S01]  /*0190*/  USHF.L.U32 UR6, UR6, 0x4, URZ ;  /* 0x0000000406067899 */ /* 0x002fe200080006ff */
[----:B------:R-:W-:Y:S11]  /*01a0*/  BRA.U !UP0, `(.L_x_8) ;  /* 0x0000001108587547 */ /* 0x000ff6000b800000 */
[----:B------:R-:W1:Y:S01]  /*01b0*/  S2UR UR13, SR_CgaCtaId ;  /* 0x00000000000d79c3 */ /* 0x000e620000008800 */
[----:B--2---:R-:W-:Y:S01]  /*01c0*/  UIMAD UR4, UR19, UR14, URZ ;  /* 0x0000000e130472a4 */ /* 0x004fe2000f8e02ff */
[C-C-:B----4-:R-:W-:Y:S01]  /*01d0*/  IMAD R4, R0.reuse, UR5, R3.reuse ;  /* 0x0000000500047c24 */ /* 0x150fe2000f8e0203 */
[----:B------:R-:W-:Y:S02]  /*01e0*/  USHF.R.S32.HI UR12, URZ, 0x1f, UR14 ;  /* 0x0000001fff0c7899 */ /* 0x000fe4000801140e */
[----:B------:R-:W-:Y:S01]  /*01f0*/  IMAD R2, R0, UR14, R3 ;  /* 0x0000000e00027c24 */ /* 0x000fe2000f8e0203 */
[----:B------:R-:W-:Y:S02]  /*0200*/  CS2R R6, SRZ ;  /* 0x0000000000067805 */ /* 0x000fe4000001ff00 */
[----:B------:R-:W-:Y:S01]  /*0210*/  CS2R R8, SRZ ;  /* 0x0000000000087805 */ /* 0x000fe2000001ff00 */
[----:B------:R-:W-:Y:S01]  /*0220*/  IMAD.U32 R5, RZ, RZ, UR4 ;  /* 0x00000004ff057e24 */ /* 0x000fe2000f8e00ff */
[----:B------:R-:W-:Y:S01]  /*0230*/  UMOV UR4, 0x400 ;  /* 0x0000040000047882 */ /* 0x000fe20000000000 */
[----:B------:R-:W-:Y:S01]  /*0240*/  ULEA.HI UR12, UR12, UR14, URZ, 0x4 ;  /* 0x0000000e0c0c7291 */ /* 0x000fe2000f8f20ff */
[----:B------:R-:W-:Y:S01]  /*0250*/  CS2R R10, SRZ ;  /* 0x00000000000a7805 */ /* 0x000fe2000001ff00 */
[----:B------:R-:W-:Y:S01]  /*0260*/  UIADD3 UR5, UPT, UPT, UR4, 0x800, URZ ;  /* 0x0000080004057890 */ /* 0x000fe2000fffe0ff */
[----:B------:R-:W-:Y:S01]  /*0270*/  IMAD R2, R5, 0x10, R2 ;  /* 0x0000001005027824 */ /* 0x000fe200078e0202 */
[----:B------:R-:W-:Y:S01]  /*0280*/  UIADD3 UR7, UPT, UPT, UR4, 0xc00, URZ ;  /* 0x00000c0004077890 */ /* 0x000fe2000fffe0ff */
[----:B------:R-:W-:Y:S01]  /*0290*/  MOV R5, RZ ;  /* 0x000000ff00057202 */ /* 0x000fe20000000f00 */
[----:B------:R-:W-:Y:S01]  /*02a0*/  UIADD3 UR8, UPT, UPT, UR4, 0x1000, URZ ;  /* 0x0000100004087890 */ /* 0x000fe2000fffe0ff */
[----:B------:R-:W-:Y:S01]  /*02b0*/  CS2R R12, SRZ ;  /* 0x00000000000c7805 */ /* 0x000fe2000001ff00 */
[----:B------:R-:W-:Y:S01]  /*02c0*/  UIADD3 UR9, UPT, UPT, UR4, 0x1400, URZ ;  /* 0x0000140004097890 */ /* 0x000fe2000fffe0ff */
[----:B------:R-:W-:Y:S01]  /*02d0*/  CS2R R14, SRZ ;  /* 0x00000000000e7805 */ /* 0x000fe2000001ff00 */
[----:B------:R-:W-:Y:S01]  /*02e0*/  UIADD3 UR10, UPT, UPT, UR4, 0x1800, URZ ;  /* 0x00001800040a7890 */ /* 0x000fe2000fffe0ff */
[----:B------:R-:W-:Y:S01]  /*02f0*/  CS2R R16, SRZ ;  /* 0x0000000000107805 */ /* 0x000fe2000001ff00 */
[----:B------:R-:W-:Y:S01]  /*0300*/  UIADD3 UR11, UPT, UPT, UR4, 0x1c00, URZ ;  /* 0x00001c00040b7890 */ /* 0x000fe2000fffe0ff */
[----:B------:R-:W-:-:S02]  /*0310*/  CS2R R18, SRZ ;  /* 0x0000000000127805 */ /* 0x000fc4000001ff00 */
        /* <DEDUP_REMOVED lines=8> */
[----:B------:R-:W-:Y:S01]  /*03a0*/  LEA R24, R0, UR15, 0x6 ;  /* 0x0000000f00187c11 */ /* 0x000fe2000f8e30ff */
[----:B------:R-:W-:Y:S01]  /*03b0*/  ULEA UR10, UR13, UR10, 0x18 ;  /* 0x0000000a0d0a7291 */ /* 0x000fe2000f8ec0ff */
[----:B------:R-:W-:Y:S01]  /*03c0*/  IMAD.MOV.U32 R36, RZ, RZ, RZ ;  /* 0x000000ffff247224 */ /* 0x000fe200078e00ff */
[----:B------:R-:W-:-:S02]  /*03d0*/  ULEA UR11, UR13, UR11, 0x18 ;  /* 0x0000000b0d0b7291 */ /* 0x000fc4000f8ec0ff */
[----:B------:R-:W-:Y:S01]  /*03e0*/  ULEA UR5, UR13, UR5, 0x18 ;  /* 0x000000050d057291 */ /* 0x000fe2000f8ec0ff */
[C---:B------:R-:W-:Y:S01]  /*03f0*/  IMAD R37, R3.reuse, 0x4, R24 ;  /* 0x0000000403257824 */ /* 0x040fe200078e0218 */
[----:B------:R-:W-:Y:S01]  /*0400*/  ULEA UR9, UR13, UR9, 0x18 ;  /* 0x000000090d097291 */ /* 0x000fe2000f8ec0ff */
[C---:B------:R-:W-:Y:S01]  /*0410*/  LEA R24, R0.reuse, UR7, 0x6 ;  /* 0x0000000700187c11 */ /* 0x040fe2000f8e30ff */
[----:B------:R-:W-:Y:S01]  /*0420*/  ULEA UR4, UR13, UR4, 0x18 ;  /* 0x000000040d047291 */ /* 0x000fe2000f8ec0ff */
[C---:B------:R-:W-:Y:S01]  /*0430*/  LEA R40, R0.reuse, UR8, 0x6 ;  /* 0x0000000800287c11 */ /* 0x040fe2000f8e30ff */
[----:B------:R-:W-:Y:S01]  /*0440*/  USHF.R.S32.HI UR12, URZ, 0x4, UR12 ;  /* 0x00000004ff0c7899 */ /* 0x000fe2000801140c */
[C---:B------:R-:W-:Y:S01]  /*0450*/  LEA R42, R0.reuse, UR10, 0x6 ;  /* 0x0000000a002a7c11 */ /* 0x040fe2000f8e30ff */
[C---:B------:R-:W-:Y:S01]  /*0460*/  IMAD R39, R3.reuse, 0x4, R24 ;  /* 0x0000000403277824 */ /* 0x040fe200078e0218 */
[C---:B------:R-:W-:Y:S01]  /*0470*/  LEA R28, R0.reuse, UR11, 0x6 ;  /* 0x0000000b001c7c11 */ /* 0x040fe2000f8e30ff */
[C---:B------:R-:W-:Y:S01]  /*0480*/  IMAD R40, R3.reuse, 0x4, R40 ;  /* 0x0000000403287824 */ /* 0x040fe200078e0228 */
[C---:B------:R-:W-:Y:S01]  /*0490*/  LEA R38, R0.reuse, UR5, 0x6 ;  /* 0x0000000500267c11 */ /* 0x040fe2000f8e30ff */
[C---:B------:R-:W-:Y:S01]  /*04a0*/  IMAD R42, R3.reuse, 0x4, R42 ;  /* 0x00000004032a7824 */ /* 0x040fe200078e022a */
[C---:B------:R-:W-:Y:S01]  /*04b0*/  LEA R26, R0.reuse, UR9, 0x6 ;  /* 0x00000009001a7c11 */ /* 0x040fe2000f8e30ff */
[C---:B------:R-:W-:Y:S01]  /*04c0*/  IMAD R43, R3.reuse, 0x4, R28 ;  /* 0x00000004032b7824 */ /* 0x040fe200078e021c */
[----:B------:R-:W-:Y:S01]  /*04d0*/  LEA R44, R0, UR4, 0x6 ;  /* 0x00000004002c7c11 */ /* 0x000fe2000f8e30ff */
[----:B------:R-:W-:Y:S01]  /*04e0*/  UMOV UR4, URZ ;  /* 0x000000ff00047c82 */ /* 0x000fe20008000000 */
[----:B------:R-:W-:-:S02]  /*04f0*/  LEA R38, R3, R38, 0x2 ;  /* 0x0000002603267211 */ /* 0x000fc400078e10ff */
[C---:B------:R-:W-:Y:S02]  /*0500*/  LEA R41, R3.reuse, R26, 0x2 ;  /* 0x0000001a03297211 */ /* 0x040fe400078e10ff */
[----:B------:R-:W-:-:S07]  /*0510*/  LEA R44, R3, R44, 0x2 ;  /* 0x0000002c032c7211 */ /* 0x000fce00078e10ff */
.L_x_10:
[----:B------:R-:W1:Y:S01]  /*0520*/  LDC.64 R46, c[0x0][0x380] ;  /* 0x0000e000ff2e7b82 */ /* 0x000e620000000a00 */
[----:B------:R-:W2:Y:S01]  /*0530*/  LDCU.128 UR8, c[0x0][0x3b0] ;  /* 0x00007600ff0877ac */ /* 0x000ea20008000c00 */
[----:B------:R-:W-:-:S06]  /*0540*/  IMAD.U32 R51, RZ, RZ, UR4 ;  /* 0x00000004ff337e24 */ /* 0x000fcc000f8e00ff */
[----:B------:R-:W3:Y:S01]  /*0550*/  LDC.64 R30, c[0x0][0x388] ;  /* 0x0000e200ff1e7b82 */ /* 0x000ee20000000a00 */
[----:B------:R-:W-:Y:S01]  /*0560*/  UIMAD UR5, UR18, UR4, UR6 ;  /* 0x00000004120572a4 */ /* 0x000fe2000f8e0206 */
[----:B------:R-:W-:Y:S01]  /*0570*/  IMAD R51, R51, 0x10, R2 ;  /* 0x0000001033337824 */ /* 0x000fe200078e0202 */
[----:B------:R-:W4:Y:S05]  /*0580*/  LDCU.128 UR20, c[0x0][0x3c0] ;  /* 0x00007800ff1477ac */ /* 0x000f2a0008000c00 */
[----:B------:R-:W5:Y:S08]  /*0590*/  LDC.64 R52, c[0x0][0x390] ;  /* 0x0000e400ff347b82 */ /* 0x000f700000000a00 */
[----:B------:R-:W2:Y:S08]  /*05a0*/  LDC.64 R24, c[0x0][0x398] ;  /* 0x0000e600ff187b82 */ /* 0x000eb00000000a00 */
[----:B------:R-:W4:Y:S08]  /*05b0*/  LDC.64 R26, c[0x0][0x3a0] ;  /* 0x0000e800ff1a7b82 */ /* 0x000f300000000a00 */
[----:B------:R-:W4:Y:S01]  /*05c0*/  LDC.64 R28, c[0x0][0x3a8] ;  /* 0x0000ea00ff1c7b82 */ /* 0x000f220000000a00 */
[----:B------:R-:W-:Y:S01]  /*05d0*/  USHF.R.S32.HI UR7, URZ, 0x1f, UR5 ;  /* 0x0000001fff077899 */ /* 0x000fe20008011405 */
[----:B-1----:R-:W-:Y:S01]  /*05e0*/  IMAD.WIDE.U32 R46, R51, 0x4, R46 ;  /* 0x00000004332e7825 */ /* 0x002fe200078e002e */
[----:B------:R-:W-:-:S03]  /*05f0*/  IADD3 R48, P0, PT, R4, UR5, RZ ;  /* 0x0000000504307c10 */ /* 0x000fc6000ff1e0ff */
[C---:B---3--:R-:W-:Y:S01]  /*0600*/  IMAD.WIDE.U32 R30, R51.reuse, 0x4, R30 ;  /* 0x00000004331e7825 */ /* 0x048fe200078e001e */
[----:B------:R-:W-:Y:S01]  /*0610*/  LEA.HI.X.SX32 R50, R4, UR7, 0x1, P0 ;  /* 0x0000000704327c11 */ /* 0x000fe200080f0eff */
[----:B0-----:R-:W3:Y:S01]  /*0620*/  LDG.E R46, desc[UR16][R46.64] ;  /* 0x000000102e2e7981 */ /* 0x001ee2000c1e1900 */
[C---:B------:R-:W-:Y:S01]  /*0630*/  SHF.L.U32 R49, R48.reuse, 0x2, RZ ;  /* 0x0000000230317819 */ /* 0x040fe200000006ff */
[----:B-----5:R-:W-:Y:S01]  /*0640*/  IMAD.WIDE.U32 R52, R51, 0x4, R52 ;  /* 0x0000000433347825 */ /* 0x020fe200078e0034 */
[----:B------:R-:W-:-:S03]  /*0650*/  SHF.L.U64.HI R48, R48, 0x2, R50 ;  /* 0x0000000230307819 */ /* 0x000fc60000010232 */
[C---:B--2---:R-:W-:Y:S01]  /*0660*/  IMAD.WIDE.U32 R24, R51.reuse, 0x4, R24 ;  /* 0x0000000433187825 */ /* 0x044fe200078e0018 */
[----:B------:R-:W2:Y:S04]  /*0670*/  LDG.E R45, desc[UR16][R52.64] ;  /* 0x00000010342d7981 */ /* 0x000ea8000c1e1900 */
[----:B------:R0:W5:Y:S01]  /*0680*/  LDG.E R47, desc[UR16][R30.64] ;  /* 0x000000101e2f7981 */ /* 0x000162000c1e1900 */
[----:B----4-:R-:W-:-:S04]  /*0690*/  IMAD.WIDE.U32 R26, R51, 0x4, R26 ;  /* 0x00000004331a7825 */ /* 0x010fc800078e001a */
[----:B------:R-:W-:Y:S02]  /*06a0*/  IMAD.WIDE.U32 R50, R51, 0x4, R28 ;  /* 0x0000000433327825 */ /* 0x000fe400078e001c */
[----:B------:R-:W4:Y:S01]  /*06b0*/  LDG.E R27, desc[UR16][R26.64] ;  /* 0x000000101a1b7981 */ /* 0x000f22000c1e1900 */
[----:B0-----:R-:W-:-:S03]  /*06c0*/  IADD3 R30, P0, PT, R49, UR8, RZ ;  /* 0x00000008311e7c10 */ /* 0x001fc6000ff1e0ff */
[----:B------:R-:W4:Y:S01]  /*06d0*/  LDG.E R50, desc[UR16][R50.64] ;  /* 0x0000001032327981 */ /* 0x000f22000c1e1900 */
[----:B------:R-:W-:Y:S02]  /*06e0*/  IADD3.X R31, PT, PT, R48, UR9, RZ, P0, !PT ;  /* 0x00000009301f7c10 */ /* 0x000fe400087fe4ff */
[----:B------:R-:W-:-:S04]  /*06f0*/  IADD3 R28, P0, PT, R49, UR10, RZ ;  /* 0x0000000a311c7c10 */ /* 0x000fc8000ff1e0ff */
[----:B------:R-:W4:Y:S01]  /*0700*/  LDG.E R31, desc[UR16][R30.64] ;  /* 0x000000101e1f7981 */ /* 0x000f22000c1e1900 */
[----:B------:R-:W-:Y:S02]  /*0710*/  IADD3.X R29, PT, PT, R48, UR11, RZ, P0, !PT ;  /* 0x0000000b301d7c10 */ /* 0x000fe400087fe4ff */
[----:B------:R-:W-:-:S03]  /*0720*/  IADD3 R52, P0, PT, R49, UR20, RZ ;  /* 0x0000001431347c10 */ /* 0x000fc6000ff1e0ff */
[----:B------:R-:W4:Y:S04]  /*0730*/  LDG.E R28, desc[UR16][R28.64] ;  /* 0x000000101c1c7981 */ /* 0x000f28000c1e1900 */
[----:B------:R0:W4:Y:S01]  /*0740*/  LDG.E R30, desc[UR16][R24.64] ;  /* 0x00000010181e7981 */ /* 0x000122000c1e1900 */
[----:B------:R-:W-:-:S05]  /*0750*/  IADD3.X R53, PT, PT, R48, UR21, RZ, P0, !PT ;  /* 0x0000001530357c10 */ /* 0x000fca00087fe4ff */
[----:B------:R-:W4:Y:S01]  /*0760*/  LDG.E R52, desc[UR16][R52.64] ;  /* 0x0000001034347981 */ /* 0x000f22000c1e1900 */
[----:B0-----:R-:W-:-:S04]  /*0770*/  IADD3 R24, P1, PT, R49, UR22, RZ ;  /* 0x0000001631187c10 */ /* 0x001fc8000ff3e0ff */
[----:B------:R-:W-:-:S05]  /*0780*/  IADD3.X R25, PT, PT, R48, UR23, RZ, P1, !PT ;  /* 0x0000001730197c10 */ /* 0x000fca0008ffe4ff */
[----:B------:R0:W4:Y:S01]  /*0790*/  LDG.E R49, desc[UR16][R24.64] ;  /* 0x0000001018317981 */ /* 0x000122000c1e1900 */
[----:B------:R-:W1:Y:S01]  /*07a0*/  S2UR UR9, SR_CgaCtaId ;  /* 0x00000000000979c3 */ /* 0x000e620000008800 */
[----:B------:R-:W-:Y:S02]  /*07b0*/  UMOV UR8, 0x400 ;  /* 0x0000040000087882 */ /* 0x000fe40000000000 */
[----:B------:R-:W-:Y:S01]  /*07c0*/  UIADD3 UR5, UPT, UPT, UR8, 0x400, URZ ;  /* 0x0000040008057890 */ /* 0x000fe2000fffe0ff */
[----:B------:R-:W-:-:S03]  /*07d0*/  IMAD.SHL.U32 R26, R0, 0x40, RZ ;  /* 0x00000040001a7824 */ /* 0x000fc600078e00ff */
[----:B-1----:R-:W-:Y:S02]  /*07e0*/  ULEA UR7, UR9, UR5, 0x18 ;  /* 0x0000000509077291 */ /* 0x002fe4000f8ec0ff */
[----:B------:R-:W-:-:S04]  /*07f0*/  UIADD3 UR5, UPT, UPT, UR8, 0x2000, URZ ;  /* 0x0000200008057890 */ /* 0x000fc8000fffe0ff */
[----:B------:R-:W-:Y:S01]  /*0800*/  VIADD R48, R26, UR7 ;  /* 0x000000071a307c36 */ /* 0x000fe20008000000 */
[----:B------:R-:W-:-:S04]  /*0810*/  ULEA UR5, UR9, UR5, 0x18 ;  /* 0x0000000509057291 */ /* 0x000fc8000f8ec0ff */
[C---:B------:R-:W-:Y:S02]  /*0820*/  LEA R48, R3.reuse, R48, 0x2 ;  /* 0x0000003003307211 */ /* 0x040fe400078e10ff */
[----:B0-----:R-:W-:-:S05]  /*0830*/  LEA R25, R3, UR5, 0x2 ;  /* 0x0000000503197c11 */ /* 0x001fca000f8e10ff */
[----:B------:R-:W-:Y:S01]  /*0840*/  IMAD.IADD R29, R25, 0x1, R26 ;  /* 0x00000001191d7824 */ /* 0x000fe200078e021a */
[----:B------:R-:W-:Y:S02]  /*0850*/  UIADD3 UR10, UPT, UPT, UR8, 0x1c00, URZ ;  /* 0x00001c00080a7890 */ /* 0x000fe4000fffe0ff */
[----:B------:R-:W-:Y:S02]  /*0860*/  UIADD3 UR11, UPT, UPT, UR8, 0x1800, URZ ;  /* 0x00001800080b7890 */ /* 0x000fe4000fffe0ff */
[----:B------:R-:W-:Y:S02]  /*0870*/  UIADD3 UR5, UPT, UPT, UR8, 0x2400, URZ ;  /* 0x0000240008057890 */ /* 0x000fe4000fffe0ff */
[----:B------:R-:W-:Y:S02]  /*0880*/  ULEA UR10, UR9, UR10, 0x18 ;  /* 0x0000000a090a7291 */ /* 0x000fe4000f8ec0ff */
[----:B------:R-:W-:Y:S02]  /*0890*/  ULEA UR11, UR9, UR11, 0x18 ;  /* 0x0000000b090b7291 */ /* 0x000fe4000f8ec0ff */
[----:B------:R-:W-:-:S02]  /*08a0*/  ULEA UR5, UR9, UR5, 0x18 ;  /* 0x0000000509057291 */ /* 0x000fc4000f8ec0ff */
[----:B------:R-:W-:Y:S02]  /*08b0*/  ULEA UR20, UR9, UR8, 0x18 ;  /* 0x0000000809147291 */ /* 0x000fe4000f8ec0ff */
[----:B------:R-:W-:Y:S02]  /*08c0*/  UIADD3 UR13, UPT, UPT, UR8, 0x800, URZ ;  /* 0x00000800080d7890 */ /* 0x000fe4000fffe0ff */
[----:B------:R-:W-:Y:S02]  /*08d0*/  UIADD3 UR14, UPT, UPT, UR8, 0xc00, URZ ;  /* 0x00000c00080e7890 */ /* 0x000fe4000fffe0ff */
[----:B------:R-:W-:Y:S01]  /*08e0*/  UIADD3 UR15, UPT, UPT, UR8, 0x1000, URZ ;  /* 0x00001000080f7890 */ /* 0x000fe2000fffe0ff */
[----:B------:R-:W-:Y:S01]  /*08f0*/  LEA R24, R3, UR11, 0x2 ;  /* 0x0000000b03187c11 */ /* 0x000fe2000f8e10ff */
[----:B------:R-:W-:Y:S02]  /*0900*/  UIADD3 UR4, UPT, UPT, UR4, 0x1, URZ ;  /* 0x0000000104047890 */ /* 0x000fe4000fffe0ff */
[----:B------:R-:W-:-:S02]  /*0910*/  UIADD3 UR8, UPT, UPT, UR8, 0x1400, URZ ;  /* 0x0000140008087890 */ /* 0x000fc4000fffe0ff */
[----:B------:R-:W-:Y:S02]  /*0920*/  ULEA UR13, UR9, UR13, 0x18 ;  /* 0x0000000d090d7291 */ /* 0x000fe4000f8ec0ff */
[----:B------:R-:W-:Y:S02]  /*0930*/  ULEA UR14, UR9, UR14, 0x18 ;  /* 0x0000000e090e7291 */ /* 0x000fe4000f8ec0ff */
[----:B------:R-:W-:Y:S02]  /*0940*/  ULEA UR15, UR9, UR15, 0x18 ;  /* 0x0000000f090f7291 */ /* 0x000fe4000f8ec0ff */
[----:B------:R-:W-:Y:S02]  /*0950*/  ULEA UR8, UR9, UR8, 0x18 ;  /* 0x0000000809087291 */ /* 0x000fe4000f8ec0ff */
[----:B------:R-:W-:Y:S01]  /*0960*/  UISETP.NE.AND UP1, UPT, UR4, UR12, UPT ;  /* 0x0000000c0400728c */ /* 0x000fe2000bf25270 */
[----:B---3--:R-:W-:Y:S04]  /*0970*/  STS [R37], R46 ;  /* 0x0000002e25007388 */ /* 0x008fe80000000800 */
[----:B-----5:R-:W-:Y:S04]  /*0980*/  STS [R48], R47 ;  /* 0x0000002f30007388 */ /* 0x020fe80000000800 */
[----:B--2---:R-:W-:Y:S04]  /*0990*/  STS [R38], R45 ;  /* 0x0000002d26007388 */ /* 0x004fe80000000800 */
[----:B----4-:R-:W-:Y:S04]  /*09a0*/  STS [R39], R30 ;  /* 0x0000001e27007388 */ /* 0x010fe80000000800 */
[----:B------:R-:W-:Y:S04]  /*09b0*/  STS [R40], R27 ;  /* 0x0000001b28007388 */ /* 0x000fe80000000800 */
[----:B------:R-:W-:Y:S04]  /*09c0*/  STS [R41], R50 ;  /* 0x0000003229007388 */ /* 0x000fe80000000800 */
[----:B------:R-:W-:Y:S04]  /*09d0*/  STS [R42], R31 ;  /* 0x0000001f2a007388 */ /* 0x000fe80000000800 */
[----:B------:R0:W-:Y:S04]  /*09e0*/  STS [R43], R28 ;  /* 0x0000001c2b007388 */ /* 0x0001e80000000800 */
[----:B------:R1:W-:Y:S04]  /*09f0*/  STS [R29], R52 ;  /* 0x000000341d007388 */ /* 0x0003e80000000800 */
[----:B------:R2:W-:Y:S01]  /*0a00*/  STS [R44], R49 ;  /* 0x000000312c007388 */ /* 0x0005e20000000800 */
[----:B0-----:R-:W-:-:S02]  /*0a10*/  LEA R28, R3, UR10, 0x2 ;  /* 0x0000000a031c7c11 */ /* 0x001fc4000f8e10ff */
[----:B-1----:R-:W-:Y:S01]  /*0a20*/  LEA R29, R3, UR5, 0x2 ;  /* 0x00000005031d7c11 */ /* 0x002fe2000f8e10ff */
[----:B------:R-:W-:Y:S01]  /*0a30*/  UMOV UR5, URZ ;  /* 0x000000ff00057c82 */ /* 0x000fe20008000000 */
[----:B------:R-:W-:Y:S06]  /*0a40*/  BAR.SYNC.DEFER_BLOCKING 0x0 ;  /* 0x0000000000007b1d */ /* 0x000fec0000010000 */
.L_x_9:
[----:B------:R-:W-:Y:S01]  /*0a50*/  LDS R46, [R26+UR20] ;  /* 0x000000141a2e7984 */ /* 0x000fe20008000800 */
[----:B------:R-:W-:-:S03]  /*0a60*/  UIADD3 UR5, UPT, UPT, UR5, 0x1, URZ ;  /* 0x0000000105057890 */ /* 0x000fc6000fffe0ff */
[----:B------:R0:W1:Y:S01]  /*0a70*/  LDS R31, [R28] ;  /* 0x000000001c1f7984 */ /* 0x0000620000000800 */
[----:B------:R-:W-:-:S03]  /*0a80*/  UISETP.NE.AND UP0, UPT, UR5, 0x10, UPT ;  /* 0x000000100500788c */ /* 0x000fc6000bf05270 */
[----:B------:R3:W4:Y:S04]  /*0a90*/  LDS R30, [R25] ;  /* 0x00000000191e7984 */ /* 0x0007280000000800 */
[----:B------:R5:W2:Y:S01]  /*0aa0*/  LDS R45, [R24] ;  /* 0x00000000182d7984 */ /* 0x000aa20000000800 */
[----:B0-----:R-:W-:-:S03]  /*0ab0*/  VIADD R28, R28, 0x40 ;  /* 0x000000401c1c7836 */ /* 0x001fc60000000000 */
[----:B------:R0:W2:Y:S01]  /*0ac0*/  LDS R27, [R29] ;  /* 0x000000001d1b7984 */ /* 0x0000a20000000800 */
[----:B---3--:R-:W-:-:S03]  /*0ad0*/  IADD3 R25, PT, PT, R25, 0x40, RZ ;  /* 0x0000004019197810 */ /* 0x008fc60007ffe0ff */
[----:B------:R-:W3:Y:S01]  /*0ae0*/  LDS R50, [R26+UR7] ;  /* 0x000000071a327984 */ /* 0x000ee20008000800 */
[----:B-----5:R-:W-:Y:S01]  /*0af0*/  IADD3 R24, PT, PT, R24, 0x40, RZ ;  /* 0x0000004018187810 */ /* 0x020fe20007ffe0ff */
[----:B0-----:R-:W-:Y:S01]  /*0b00*/  VIADD R29, R29, 0x40 ;  /* 0x000000401d1d7836 */ /* 0x001fe20000000000 */
[----:B-1----:R-:W-:-:S04]  /*0b10*/  LOP3.LUT R51, R31, R46, RZ, 0x3c, !PT ;  /* 0x0000002e1f337212 */ /* 0x002fc800078e3cff */
[----:B------:R0:W1:Y:S01]  /*0b20*/  POPC R48, R51 ;  /* 0x0000003300307309 */ /* 0x0000620000000000 */
[-C--:B----4-:R-:W-:Y:S02]  /*0b30*/  LOP3.LUT R47, R30, R46.reuse, RZ, 0x3c, !PT ;  /* 0x0000002e1e2f7212 */ /* 0x090fe400078e3cff */
[----:B--2---:R-:W-:-:S05]  /*0b40*/  LOP3.LUT R49, R45, R46, RZ, 0x3c, !PT ;  /* 0x0000002e2d317212 */ /* 0x004fca00078e3cff */
[----:B------:R-:W2:Y:S01]  /*0b50*/  POPC R47, R47 ;  /* 0x0000002f002f7309 */ /* 0x000ea20000000000 */
[----:B------:R-:W-:Y:S02]  /*0b60*/  LOP3.LUT R52, R27, R46, RZ, 0x3c, !PT ;  /* 0x0000002e1b347212 */ /* 0x000fe400078e3cff */
[----:B------:R-:W-:Y:S01]  /*0b70*/  LDS R46, [R26+UR14] ;  /* 0x0000000e1a2e7984 */ /* 0x000fe20008000800 */
[-C--:B---3--:R-:W-:Y:S02]  /*0b80*/  LOP3.LUT R53, R45, R50.reuse, RZ, 0x3c, !PT ;  /* 0x000000322d357212 */ /* 0x088fe400078e3cff */
[-C--:B0-----:R-:W-:Y:S02]  /*0b90*/  LOP3.LUT R51, R31, R50.reuse, RZ, 0x3c, !PT ;  /* 0x000000321f337212 */ /* 0x081fe400078e3cff */
[----:B-1----:R-:W-:Y:S01]  /*0ba0*/  IADD3 R23, PT, PT, R48, R23, RZ ;  /* 0x0000001730177210 */ /* 0x002fe20007ffe0ff */
[----:B------:R-:W0:Y:S01]  /*0bb0*/  POPC R49, R49 ;  /* 0x0000003100317309 */ /* 0x000e220000000000 */
[----:B------:R-:W1:Y:S01]  /*0bc0*/  LDS R48, [R26+UR13] ;  /* 0x0000000d1a307984 */ /* 0x000e620008000800 */
[----:B--2---:R-:W-:Y:S01]  /*0bd0*/  IMAD.IADD R32, R47, 0x1, R32 ;  /* 0x000000012f207824 */ /* 0x004fe200078e0220 */
[----:B------:R-:W-:-:S05]  /*0be0*/  LOP3.LUT R47, R30, R50, RZ, 0x3c, !PT ;  /* 0x000000321e2f7212 */ /* 0x000fca00078e3cff */
[----:B------:R-:W2:Y:S01]  /*0bf0*/  POPC R53, R53 ;  /* 0x0000003500357309 */ /* 0x000ea20000000000 */
[----:B------:R-:W-:Y:S01]  /*0c00*/  LOP3.LUT R50, R27, R50, RZ, 0x3c, !PT ;  /* 0x000000321b327212 */ /* 0x000fe200078e3cff */
[----:B0-----:R-:W-:-:S06]  /*0c10*/  IMAD.IADD R22, R49, 0x1, R22 ;  /* 0x0000000131167824 */ /* 0x001fcc00078e0216 */
[----:B------:R-:W0:Y:S01]  /*0c20*/  POPC R50, R50 ;  /* 0x0000003200327309 */ /* 0x000e220000000000 */
[----:B--2---:R-:W-:-:S07]  /*0c30*/  IADD3 R34, PT, PT, R53, R34, RZ ;  /* 0x0000002235227210 */ /* 0x004fce0007ffe0ff */
[----:B------:R-:W2:Y:S01]  /*0c40*/  POPC R52, R52 ;  /* 0x0000003400347309 */ /* 0x000ea20000000000 */
[----:B0-----:R-:W-:-:S07]  /*0c50*/  IADD3 R21, PT, PT, R50, R21, RZ ;  /* 0x0000001532157210 */ /* 0x001fce0007ffe0ff */
[----:B------:R-:W0:Y:S01]  /*0c60*/  POPC R51, R51 ;  /* 0x0000003300337309 */ /* 0x000e220000000000 */
[----:B--2---:R-:W-:-:S07]  /*0c70*/  IMAD.IADD R33, R52, 0x1, R33 ;  /* 0x0000000134217824 */ /* 0x004fce00078e0221 */
[----:B------:R-:W2:Y:S01]  /*0c80*/  POPC R47, R47 ;  /* 0x0000002f002f7309 */ /* 0x000ea20000000000 */
[-C--:B-1----:R-:W-:Y:S02]  /*0c90*/  LOP3.LUT R49, R45, R48.reuse, RZ, 0x3c, !PT ;  /* 0x000000302d317212 */ /* 0x082fe400078e3cff */
[-C--:B------:R-:W-:Y:S02]  /*0ca0*/  LOP3.LUT R53, R27, R48.reuse, RZ, 0x3c, !PT ;  /* 0x000000301b357212 */ /* 0x080fe400078e3cff */
[-C--:B------:R-:W-:Y:S01]  /*0cb0*/  LOP3.LUT R52, R31, R48.reuse, RZ, 0x3c, !PT ;  /* 0x000000301f347212 */ /* 0x080fe200078e3cff */
[----:B0-----:R-:W-:Y:S02]  /*0cc0*/  IMAD.IADD R35, R51, 0x1, R35 ;  /* 0x0000000133237824 */ /* 0x001fe400078e0223 */
[----:B------:R-:W0:Y:S01]  /*0cd0*/  POPC R49, R49 ;  /* 0x0000003100317309 */ /* 0x000e220000000000 */
[----:B------:R-:W-:Y:S02]  /*0ce0*/  LOP3.LUT R51, R30, R48, RZ, 0x3c, !PT ;  /* 0x000000301e337212 */ /* 0x000fe400078e3cff */
[----:B------:R-:W-:Y:S01]  /*0cf0*/  LOP3.LUT R48, R45, R46, RZ, 0x3c, !PT ;  /* 0x0000002e2d307212 */ /* 0x000fe200078e3cff */
[----:B--2---:R-:W-:-:S04]  /*0d00*/  IMAD.IADD R36, R47, 0x1, R36 ;  /* 0x000000012f247824 */ /* 0x004fc800078e0224 */
[----:B------:R-:W1:Y:S01]  /*0d10*/  POPC R50, R53 ;  /* 0x0000003500327309 */ /* 0x000e620000000000 */
[----:B0-----:R-:W-:-:S07]  /*0d20*/  IMAD.IADD R20, R49, 0x1, R20 ;  /* 0x0000000131147824 */ /* 0x001fce00078e0214 */
[----:B------:R-:W0:Y:S01]  /*0d30*/  POPC R52, R52 ;  /* 0x0000003400347309 */ /* 0x000e220000000000 */
[----:B-1----:R-:W-:-:S07]  /*0d40*/  IMAD.IADD R17, R50, 0x1, R17 ;  /* 0x0000000132117824 */ /* 0x002fce00078e0211 */
[----:B------:R1:W2:Y:S01]  /*0d50*/  POPC R49, R48 ;  /* 0x0000003000317309 */ /* 0x0002a20000000000 */
[----:B------:R-:W-:Y:S01]  /*0d60*/  LDS R50, [R26+UR8] ;  /* 0x000000081a327984 */ /* 0x000fe20008000800 */
[----:B0-----:R-:W-:-:S06]  /*0d70*/  IMAD.IADD R19, R52, 0x1, R19 ;  /* 0x0000000134137824 */ /* 0x001fcc00078e0213 */
[----:B------:R0:W3:Y:S01]  /*0d80*/  POPC R47, R51 ;  /* 0x00000033002f7309 */ /* 0x0000e20000000000 */
[----:B------:R-:W-:Y:S01]  /*0d90*/  LOP3.LUT R52, R27, R46, RZ, 0x3c, !PT ;  /* 0x0000002e1b347212 */ /* 0x000fe200078e3cff */
[----:B-1----:R1:W4:Y:S01]  /*0da0*/  LDS R48, [R26+UR15] ;  /* 0x0000000f1a307984 */ /* 0x0023220008000800 */
[----:B--2---:R-:W-:-:S05]  /*0db0*/  IADD3 R16, PT, PT, R49, R16, RZ ;  /* 0x0000001031107210 */ /* 0x004fca0007ffe0ff */
[----:B------:R-:W2:Y:S01]  /*0dc0*/  POPC R52, R52 ;  /* 0x0000003400347309 */ /* 0x000ea20000000000 */
[-C--:B------:R-:W-:Y:S02]  /*0dd0*/  LOP3.LUT R49, R30, R46.reuse, RZ, 0x3c, !PT ;  /* 0x0000002e1e317212 */ /* 0x080fe400078e3cff */
[----:B0-----:R-:W-:Y:S02]  /*0de0*/  LOP3.LUT R51, R31, R46, RZ, 0x3c, !PT ;  /* 0x0000002e1f337212 */ /* 0x001fe400078e3cff */
[----:B-1----:R-:W-:Y:S02]  /*0df0*/  IADD3 R26, PT, PT, R26, 0x4, RZ ;  /* 0x000000041a1a7810 */ /* 0x002fe40007ffe0ff */
[----:B---3--:R-:W-:Y:S01]  /*0e00*/  IADD3 R18, PT, PT, R47, R18, RZ ;  /* 0x000000122f127210 */ /* 0x008fe20007ffe0ff */
[----:B------:R-:W0:Y:S01]  /*0e10*/  POPC R49, R49 ;  /* 0x0000003100317309 */ /* 0x000e220000000000 */
[----:B--2---:R-:W-:-:S07]  /*0e20*/  IMAD.IADD R13, R52, 0x1, R13 ;  /* 0x00000001340d7824 */ /* 0x004fce00078e020d */
[----:B------:R-:W1:Y:S01]  /*0e30*/  POPC R51, R51 ;  /* 0x0000003300337309 */ /* 0x000e620000000000 */
[----:B0-----:R-:W-:Y:S01]  /*0e40*/  IADD3 R14, PT, PT, R49, R14, RZ ;  /* 0x0000000e310e7210 */ /* 0x001fe20007ffe0ff */
[----:B-1----:R-:W-:Y:S01]  /*0e50*/  IMAD.IADD R15, R51, 0x1, R15 ;  /* 0x00000001330f7824 */ /* 0x002fe200078e020f */
[-C--:B----4-:R-:W-:Y:S02]  /*0e60*/  LOP3.LUT R47, R45, R48.reuse, RZ, 0x3c, !PT ;  /* 0x000000302d2f7212 */ /* 0x090fe400078e3cff */
[-C--:B------:R-:W-:Y:S02]  /*0e70*/  LOP3.LUT R46, R31, R48.reuse, RZ, 0x3c, !PT ;  /* 0x000000301f2e7212 */ /* 0x080fe400078e3cff */
[-C--:B------:R-:W-:Y:S02]  /*0e80*/  LOP3.LUT R51, R30, R48.reuse, RZ, 0x3c, !PT ;  /* 0x000000301e337212 */ /* 0x080fe400078e3cff */
[----:B------:R-:W-:Y:S01]  /*0e90*/  LOP3.LUT R48, R27, R48, RZ, 0x3c, !PT ;  /* 0x000000301b307212 */ /* 0x000fe200078e3cff */
[----:B------:R-:W0:Y:S01]  /*0ea0*/  POPC R47, R47 ;  /* 0x0000002f002f7309 */ /* 0x000e220000000000 */
[----:B------:R-:W-:-:S02]  /*0eb0*/  LOP3.LUT R45, R45, R50, RZ, 0x3c, !PT ;  /* 0x000000322d2d7212 */ /* 0x000fc400078e3cff */
[-C--:B------:R-:W-:Y:S02]  /*0ec0*/  LOP3.LUT R31, R31, R50.reuse, RZ, 0x3c, !PT ;  /* 0x000000321f1f7212 */ /* 0x080fe400078e3cff */
[-C--:B------:R-:W-:Y:S02]  /*0ed0*/  LOP3.LUT R30, R30, R50.reuse, RZ, 0x3c, !PT ;  /* 0x000000321e1e7212 */ /* 0x080fe400078e3cff */
[----:B------:R-:W-:Y:S01]  /*0ee0*/  LOP3.LUT R27, R27, R50, RZ, 0x3c, !PT ;  /* 0x000000321b1b7212 */ /* 0x000fe200078e3cff */
[----:B------:R-:W1:Y:S01]  /*0ef0*/  POPC R46, R46 ;  /* 0x0000002e002e7309 */ /* 0x000e620000000000 */
[----:B0-----:R-:W-:-:S07]  /*0f00*/  IADD3 R12, PT, PT, R47, R12, RZ ;  /* 0x0000000c2f0c7210 */ /* 0x001fce0007ffe0ff */
[----:B------:R-:W0:Y:S01]  /*0f10*/  POPC R49, R51 ;  /* 0x0000003300317309 */ /* 0x000e220000000000 */
[----:B-1----:R-:W-:-:S07]  /*0f20*/  IMAD.IADD R11, R46, 0x1, R11 ;  /* 0x000000012e0b7824 */ /* 0x002fce00078e020b */
        /* <DEDUP_REMOVED lines=9> */
[----:B0-----:R-:W-:Y:S01]  /*0fc0*/  IADD3 R6, PT, PT, R53, R6, RZ ;  /* 0x0000000635067210 */ /* 0x001fe20007ffe0ff */
[----:B-1----:R-:W-:Y:S01]  /*0fd0*/  IMAD.IADD R5, R50, 0x1, R5 ;  /* 0x0000000132057824 */ /* 0x002fe200078e0205 */
        /* <DEDUP_REMOVED lines=15> */
[----:B------:R-:W-:-:S02]  /*10d0*/  I2FP.F32.U32 R19, R19 ;  /* 0x0000001300137245 */ /* 0x000fc40000201000 */
[----:B------:R-:W-:Y:S02]  /*10e0*/  I2FP.F32.U32 R18, R18 ;  /* 0x0000001200127245 */ /* 0x000fe40000201000 */
[----:B------:R-:W-:Y:S02]  /*10f0*/  I2FP.F32.U32 R17, R17 ;  /* 0x0000001100117245 */ /* 0x000fe40000201000 */
[----:B------:R-:W-:Y:S02]  /*1100*/  I2FP.F32.U32 R16, R16 ;  /* 0x0000001000107245 */ /* 0x000fe40000201000 */
[----:B------:R-:W-:Y:S02]  /*1110*/  I2FP.F32.U32 R15, R15 ;  /* 0x0000000f000f7245 */ /* 0x000fe40000201000 */
[----:B------:R-:W-:Y:S02]  /*1120*/  I2FP.F32.U32 R14, R14 ;  /* 0x0000000e000e7245 */ /* 0x000fe40000201000 */
[----:B------:R-:W-:-:S02]  /*1130*/  I2FP.F32.U32 R23, R23 ;  /* 0x0000001700177245 */ /* 0x000fc40000201000 */
        /* <DEDUP_REMOVED lines=28> */
[----:B------:R-:W-:-:S07]  /*1300*/  FADD R22, R37, R37 ;  /* 0x0000002525167221 */ /* 0x000fce0000000000 */
.L_x_8:
[----:B------:R-:W1:Y:S01]  /*1310*/  LDCU UR4, c[0x0][0x3d8] ;  /* 0x00007b00ff0477ac */ /* 0x000e620008000800 */
[----:B--2---:R-:W-:Y:S02]  /*1320*/  IMAD.U32 R23, RZ, RZ, UR19 ;  /* 0x00000013ff177e24 */ /* 0x004fe4000f8e00ff */
[----:B----4-:R-:W-:Y:S01]  /*1330*/  VIADD R25, R3, UR6 ;  /* 0x0000000603197c36 */ /* 0x010fe20008000000 */
[----:B------:R-:W2:Y:S02]  /*1340*/  LDCU UR5, c[0x0][0x3e0] ;  /* 0x00007c00ff0577ac */ /* 0x000ea40008000800 */
[----:B------:R-:W-:-:S04]  /*1350*/  LEA R23, R23, R0, 0x4 ;  /* 0x0000000017177211 */ /* 0x000fc800078e20ff */
[----:B-1----:R-:W-:-:S04]  /*1360*/  ISETP.GE.AND P0, PT, R23, UR4, PT ;  /* 0x0000000417007c0c */ /* 0x002fc8000bf06270 */
[----:B--2---:R-:W-:-:S13]  /*1370*/  ISETP.GE.OR P0, PT, R25, UR5, P0 ;  /* 0x0000000519007c0c */ /* 0x004fda0008706670 */
[----:B0-----:R-:W-:Y:S05]  /*1380*/  @P0 EXIT ;  /* 0x000000000000094d */ /* 0x001fea0003800000 */
[----:B------:R-:W0:Y:S01]  /*1390*/  LDCU UR4, c[0x0][0x3dc] ;  /* 0x00007b80ff0477ac */ /* 0x000e220008000800 */
[----:B------:R-:W1:Y:S01]  /*13a0*/  LDCU.64 UR8, c[0x0][0x3d0] ;  /* 0x00007a00ff0877ac */ /* 0x000e620008000a00 */
[----:B0-----:R-:W-:-:S06]  /*13b0*/  USHF.L.U32 UR4, UR4, 0x5, URZ ;  /* 0x0000000504047899 */ /* 0x001fcc00080006ff */
[----:B------:R-:W-:Y:S01]  /*13c0*/  I2FP.F32.S32 R23, UR4 ;  /* 0x0000000400177c45 */ /* 0x000fe20008201400 */
[----:B------:R-:W-:-:S04]  /*13d0*/  UIMAD UR4, UR18, UR19, UR6 ;  /* 0x00000013120472a4 */ /* 0x000fc8000f8e0206 */
[C---:B------:R-:W-:Y:S01]  /*13e0*/  FADD R30, -R23.reuse, R30 ;  /* 0x0000001e171e7221 */ /* 0x040fe20000000100 */
[C---:B------:R-:W-:Y:S01]  /*13f0*/  FADD R28, -R23.reuse, R28 ;  /* 0x0000001c171c7221 */ /* 0x040fe20000000100 */
[C---:B------:R-:W-:Y:S01]  /*1400*/  FADD R26, -R23.reuse, R26 ;  /* 0x0000001a171a7221 */ /* 0x040fe20000000100 */
[C---:B------:R-:W-:Y:S01]  /*1410*/  FADD R24, -R23.reuse, R24 ;  /* 0x0000001817187221 */ /* 0x040fe20000000100 */
[----:B------:R-:W-:Y:S01]  /*1420*/  FMUL R25, R30, 128 ;  /* 0x430000001e197820 */ /* 0x000fe20000400000 */
[C---:B------:R-:W-:Y:S01]  /*1430*/  FADD R27, -R23.reuse, R2 ;  /* 0x00000002171b7221 */ /* 0x040fe20000000100 */
[C---:B------:R-:W-:Y:S01]  /*1440*/  FADD R5, -R23.reuse, R5 ;  /* 0x0000000517057221 */ /* 0x040fe20000000100 */
[C---:B------:R-:W-:Y:S01]  /*1450*/  FADD R6, -R23.reuse, R6 ;  /* 0x0000000617067221 */ /* 0x040fe20000000100 */
[----:B------:R-:W-:Y:S01]  /*1460*/  FFMA R25, R28, -256, -R25 ;  /* 0xc38000001c197823 */ /* 0x000fe20000000819 */
        /* <DEDUP_REMOVED lines=10> */
[----:B------:R-:W-:Y:S01]  /*1510*/  FADD R18, -R23, R18 ;  /* 0x0000001217127221 */ /* 0x000fe20000000100 */
[----:B------:R-:W-:Y:S01]  /*1520*/  FFMA R24, R27, -128, R24 ;  /* 0xc30000001b187823 */ /* 0x000fe20000000018 */
[----:B------:R-:W-:Y:S01]  /*1530*/  FADD R19, -R23, R19 ;  /* 0x0000001317137221 */ /* 0x000fe20000000100 */
[----:B------:R-:W-:-:S02]  /*1540*/  IMAD R4, R0, UR5, R3 ;  /* 0x0000000500047c24 */ /* 0x000fc4000f8e0203 */
[----:B------:R-:W-:Y:S01]  /*1550*/  FADD R3, -R23, R20 ;  /* 0x0000001417037221 */ /* 0x000fe20000000100 */
[----:B------:R-:W-:Y:S01]  /*1560*/  FFMA R24, R25, -64, R24 ;  /* 0xc280000019187823 */ /* 0x000fe20000000018 */
[----:B------:R-:W-:Y:S01]  /*1570*/  FADD R21, -R23, R21 ;  /* 0x0000001517157221 */ /* 0x000fe20000000100 */
[----:B------:R-:W-:Y:S02]  /*1580*/  IADD3 R4, P0, PT, R4, UR4, RZ ;  /* 0x0000000404047c10 */ /* 0x000fe4000ff1e0ff */
[----:B------:R-:W-:Y:S01]  /*1590*/  FFMA R5, R5, -32, R24 ;  /* 0xc200000005057823 */ /* 0x000fe20000000018 */
[----:B------:R-:W-:-:S03]  /*15a0*/  FADD R0, R21, R21 ;  /* 0x0000001515007221 */ /* 0x000fc60000000000 */
[----:B------:R-:W-:-:S04]  /*15b0*/  FFMA R5, R6, -16, R5 ;  /* 0xc180000006057823 */ /* 0x000fc80000000005 */
[----:B------:R-:W-:Y:S01]  /*15c0*/  FFMA R2, R2, -64, R5 ;  /* 0xc280000002027823 */ /* 0x000fe20000000005 */
[----:B------:R-:W-:-:S03]  /*15d0*/  FADD R5, -R23, R10 ;  /* 0x0000000a17057221 */ /* 0x000fc60000000100 */
[----:B------:R-:W-:-:S04]  /*15e0*/  FFMA R2, R7, -32, R2 ;  /* 0xc200000007027823 */ /* 0x000fc80000000002 */
        /* <DEDUP_REMOVED lines=8> */
[C---:B------:R-:W-:Y:S01]  /*1670*/  FADD R5, -R23.reuse, R16 ;  /* 0x0000001017057221 */ /* 0x040fe20000000100 */
[----:B------:R-:W-:Y:S02]  /*1680*/  FADD R23, -R23, R22 ;  /* 0x0000001617177221 */ /* 0x000fe40000000100 */
[----:B------:R-:W-:-:S04]  /*1690*/  FFMA R2, R15, -16, R2 ;  /* 0xc18000000f027823 */ /* 0x000fc80000000002 */
[----:B------:R-:W-:Y:S01]  /*16a0*/  FFMA R2, R5, -8, R2 ;  /* 0xc100000005027823 */ /* 0x000fe20000000002 */
[----:B------:R-:W-:-:S03]  /*16b0*/  FADD R5, R18, R18 ;  /* 0x0000001212057221 */ /* 0x000fc60000000000 */
[----:B------:R-:W-:-:S04]  /*16c0*/  FFMA R2, R17, -4, R2 ;  /* 0xc080000011027823 */ /* 0x000fc80000000002 */
[----:B------:R-:W-:Y:S01]  /*16d0*/  FADD R2, R2, -R5 ;  /* 0x8000000502027221 */ /* 0x000fe20000000000 */
[----:B------:R-:W-:-:S03]  /*16e0*/  MOV R5, UR4 ;  /* 0x0000000400057c02 */ /* 0x000fc60008000f00 */
[----:B------:R-:W-:Y:S01]  /*16f0*/  FFMA R2, R19, -8, R2 ;  /* 0xc100000013027823 */ /* 0x000fe20000000002 */
[----:B------:R-:W-:-:S03]  /*1700*/  LEA.HI.X.SX32 R5, R5, RZ, 0x1, P0 ;  /* 0x000000ff05057211 */ /* 0x000fc600000f0eff */
[----:B------:R-:W-:Y:S01]  /*1710*/  FFMA R3, R3, -4, R2 ;  /* 0xc080000003037823 */ /* 0x000fe20000000002 */
[----:B-1----:R-:W-:-:S03]  /*1720*/  LEA R2, P0, R4, UR8, 0x2 ;  /* 0x0000000804027c11 */ /* 0x002fc6000f8010ff */
[----:B------:R-:W-:Y:S01]  /*1730*/  FADD R0, R3, -R0 ;  /* 0x8000000003007221 */ /* 0x000fe20000000000 */
[----:B------:R-:W-:-:S03]  /*1740*/  LEA.HI.X R3, R4, UR9, R5, 0x2, P0 ;  /* 0x0000000904037c11 */ /* 0x000fc600080f1405 */
[----:B------:R-:W-:-:S05]  /*1750*/  FADD R23, R0, -R23 ;  /* 0x8000001700177221 */ /* 0x000fca0000000000 */
[----:B------:R-:W-:Y:S01]  /*1760*/  STG.E desc[UR16][R2.64], R23 ;  /* 0x0000001702007986 */ /* 0x000fe2000c101910 */
[----:B------:R-:W-:Y:S05]  /*1770*/  EXIT ;  /* 0x000000000000794d */ /* 0x000fea0003800000 */
.L_x_11:
        /* <DEDUP_REMOVED lines=16> */
.L_x_96:


//--------------------- .text._Z16xnor_6_3bit_gemmPjS_S_S_S_S_S_S_S_Pfiii --------------------------
	.section	.text._Z16xnor_6_3bit_gemmPjS_S_S_S_S_S_S_S_Pfiii,"ax",@progbits
	.align	128
        .global         _Z16xnor_6_3bit_gemmPjS_S_S_S_S_S_S_S_Pfiii
        .type           _Z16xnor_6_3bit_gemmPjS_S_S_S_S_S_S_S_Pfiii,@function
        .size           _Z16xnor_6_3bit_gemmPjS_S_S_S_S_S_S_S_Pfiii,(.L_x_97 - _Z16xnor_6_3bit_gemmPjS_S_S_S_S_S_S_S_Pfiii)
        .other          _Z16xnor_6_3bit_gemmPjS_S_S_S_S_S_S_S_Pfiii,@"STO_CUDA_ENTRY STV_DEFAULT"
_Z16xnor_6_3bit_gemmPjS_S_S_S_S_S_S_S_Pfiii:
.text._Z16xnor_6_3bit_gemmPjS_S_S_S_S_S_S_S_Pfiii:
[----:B------:R-:W-:Y:S01]  /*0000*/  LDC R1, c[0x0][0x37c] ;  /* 0x0000df00ff017b82 */ /* 0x000fe20000000800 */
[----:B------:R-:W0:Y:S07]  /*0010*/  LDCU UR6, c[0x0][0x3d4] ;  /* 0x00007a80ff0677ac */ /* 0x000e2e0008000800 */
[----:B------:R-:W1:Y:S01]  /*0020*/  LDC R15, c[0x0][0x3d8] ;  /* 0x0000f600ff0f7b82 */ /* 0x000e620000000800 */
[----:B------:R-:W2:Y:S01]  /*0030*/  S2R R4, SR_CTAID.Y ;  /* 0x0000000000047919 */ /* 0x000ea20000002600 */
[----:B------:R-:W-:-:S02]  /*0040*/  HFMA2 R5, -RZ, RZ, 0, 0 ;  /* 0x00000000ff057431 */ /* 0x000fc400000001ff */
[----:B------:R-:W-:Y:S01]  /*0050*/  IMAD.MOV.U32 R22, RZ, RZ, RZ ;  /* 0x000000ffff167224 */ /* 0x000fe200078e00ff */
[----:B------:R-:W-:Y:S01]  /*0060*/  CS2R R6, SRZ ;  /* 0x0000000000067805 */ /* 0x000fe2000001ff00 */
[----:B------:R-:W3:Y:S01]  /*0070*/  S2R R3, SR_TID.Y ;  /* 0x0000000000037919 */ /* 0x000ee20000002200 */
[----:B------:R-:W-:Y:S01]  /*0080*/  IMAD.MOV.U32 R24, RZ, RZ, RZ ;  /* 0x000000ffff187224 */ /* 0x000fe200078e00ff */
[----:B------:R-:W-:Y:S01]  /*0090*/  CS2R R8, SRZ ;  /* 0x0000000000087805 */ /* 0x000fe2000001ff00 */
[----:B------:R-:W4:Y:S01]  /*00a0*/  S2UR UR4, SR_CTAID.X ;  /* 0x00000000000479c3 */ /* 0x000f220000002500 */
[----:B------:R-:W1:Y:S01]  /*00b0*/  S2R R2, SR_TID.X ;  /* 0x0000000000027919 */ /* 0x000e620000002100 */
[----:B------:R-:W-:Y:S01]  /*00c0*/  IMAD.MOV.U32 R26, RZ, RZ, RZ ;  /* 0x000000ffff1a7224 */ /* 0x000fe200078e00ff */
[----:B------:R-:W-:Y:S01]  /*00d0*/  CS2R R10, SRZ ;  /* 0x00000000000a7805 */ /* 0x000fe2000001ff00 */
[----:B------:R-:W-:Y:S01]  /*00e0*/  IMAD.MOV.U32 R28, RZ, RZ, RZ ;  /* 0x000000ffff1c7224 */ /* 0x000fe200078e00ff */
[----:B------:R-:W-:Y:S01]  /*00f0*/  CS2R R12, SRZ ;  /* 0x00000000000c7805 */ /* 0x000fe2000001ff00 */
[----:B------:R-:W-:Y:S01]  /*0100*/  IMAD.MOV.U32 R20, RZ, RZ, RZ ;  /* 0x000000ffff147224 */ /* 0x000fe200078e00ff */
[----:B------:R-:W1:Y:S01]  /*0110*/  LDCU.64 UR16, c[0x0][0x358] ;  /* 0x00006b00ff1077ac */ /* 0x000e620008000a00 */
[----:B------:R-:W-:-:S02]  /*0120*/  IMAD.MOV.U32 R18, RZ, RZ, RZ ;  /* 0x000000ffff127224 */ /* 0x000fc400078e00ff */
[----:B------:R-:W-:Y:S01]  /*0130*/  IMAD.MOV.U32 R16, RZ, RZ, RZ ;  /* 0x000000ffff107224 */ /* 0x000fe200078e00ff */
[----:B0-----:R-:W-:Y:S01]  /*0140*/  UISETP.GE.AND UP0, UPT, UR6, 0x10, UPT ;  /* 0x000000100600788c */ /* 0x001fe2000bf06270 */
[----:B------:R-:W-:Y:S02]  /*0150*/  IMAD.MOV.U32 R0, RZ, RZ, RZ ;  /* 0x000000ffff007224 */ /* 0x000fe400078e00ff */
[----:B------:R-:W-:Y:S02]  /*0160*/  IMAD.MOV.U32 R14, RZ, RZ, RZ ;  /* 0x000000ffff0e7224 */ /* 0x000fe400078e00ff */
[----:B-1----:R-:W-:Y:S01]  /*0170*/  IMAD.SHL.U32 R39, R15, 0x10, RZ ;  /* 0x000000100f277824 */ /* 0x002fe200078e00ff */
[----:B----4-:R-:W-:-:S03]  /*0180*/  USHF.L.U32 UR4, UR4, 0x4, URZ ;  /* 0x0000000404047899 */ /* 0x010fc600080006ff */
[----:B--23--:R-:W-:Y:S09]  /*0190*/  BRA.U !UP0, `(.L_x_12) ;  /* 0x0000000d08fc7547 */ /* 0x00cff2000b800000 */
[----:B------:R-:W-:Y:S01]  /*01a0*/  IMAD R38, R4, UR6, RZ ;  /* 0x0000000604267c24 */ /* 0x000fe2000f8e02ff */
[----:B------:R-:W-:Y:S02]  /*01b0*/  USHF.R.S32.HI UR5, URZ, 0x1f, UR6 ;  /* 0x0000001fff057899 */ /* 0x000fe40008011406 */
[C-C-:B------:R-:W-:Y:S01]  /*01c0*/  IMAD R5, R3.reuse, UR6, R2.reuse ;  /* 0x0000000603057c24 */ /* 0x140fe2000f8e0202 */
[----:B------:R-:W-:Y:S01]  /*01d0*/  CS2R R6, SRZ ;  /* 0x0000000000067805 */ /* 0x000fe2000001ff00 */
[----:B------:R-:W-:Y:S01]  /*01e0*/  IMAD R0, R3, R15, R2 ;  /* 0x0000000f03007224 */ /* 0x000fe200078e0202 */
[----:B------:R-:W-:Y:S01]  /*01f0*/  ULEA.HI UR5, UR5, UR6, URZ, 0x4 ;  /* 0x0000000605057291 */ /* 0x000fe2000f8f20ff */
[----:B------:R-:W-:Y:S01]  /*0200*/  IMAD R38, R38, 0x10, R5 ;  /* 0x0000001026267824 */ /* 0x000fe200078e0205 */
[----:B------:R-:W-:Y:S01]  /*0210*/  CS2R R8, SRZ ;  /* 0x0000000000087805 */ /* 0x000fe2000001ff00 */
[----:B------:R-:W-:Y:S01]  /*0220*/  IMAD.MOV.U32 R5, RZ, RZ, RZ ;  /* 0x000000ffff057224 */ /* 0x000fe200078e00ff */
[----:B------:R-:W-:-:S02]  /*0230*/  CS2R R10, SRZ ;  /* 0x00000000000a7805 */ /* 0x000fc4000001ff00 */
[----:B------:R-:W-:Y:S02]  /*0240*/  CS2R R12, SRZ ;  /* 0x00000000000c7805 */ /* 0x000fe4000001ff00 */
[----:B------:R-:W-:Y:S02]  /*0250*/  CS2R R14, SRZ ;  /* 0x00000000000e7805 */ /* 0x000fe4000001ff00 */
[----:B------:R-:W-:Y:S02]  /*0260*/  CS2R R16, SRZ ;  /* 0x0000000000107805 */ /* 0x000fe4000001ff00 */
[----:B------:R-:W-:Y:S02]  /*0270*/  CS2R R18, SRZ ;  /* 0x0000000000127805 */ /* 0x000fe4000001ff00 */
[----:B------:R-:W-:Y:S02]  /*0280*/  CS2R R20, SRZ ;  /* 0x0000000000147805 */ /* 0x000fe4000001ff00 */
[----:B------:R-:W-:Y:S01]  /*0290*/  CS2R R26, SRZ ;  /* 0x00000000001a7805 */ /* 0x000fe2000001ff00 */
[----:B------:R-:W-:-:S12]  /*02a0*/  USHF.R.S32.HI UR5, URZ, 0x4, UR5 ;  /* 0x00000004ff057899 */ /* 0x000fd80008011405 */
.L_x_14:
[----:B------:R-:W0:Y:S01]  /*02b0*/  LDC.64 R28, c[0x0][0x380] ;  /* 0x0000e000ff1c7b82 */ /* 0x000e220000000a00 */
[----:B------:R-:W-:Y:S01]  /*02c0*/  IMAD R23, R39, R5, UR4 ;  /* 0x0000000427177e24 */ /* 0x000fe2000f8e0205 */
[----:B------:R-:W1:Y:S01]  /*02d0*/  LDCU.128 UR8, c[0x0][0x3b0] ;  /* 0x00007600ff0877ac */ /* 0x000e620008000c00 */
[----:B------:R-:W-:-:S05]  /*02e0*/  IMAD R25, R5, 0x10, R38 ;  /* 0x0000001005197824 */ /* 0x000fca00078e0226 */
[----:B------:R-:W2:Y:S08]  /*02f0*/  LDC.64 R42, c[0x0][0x388] ;  /* 0x0000e200ff2a7b82 */ /* 0x000eb00000000a00 */
[----:B------:R-:W3:Y:S01]  /*0300*/  LDC.64 R40, c[0x0][0x390] ;  /* 0x0000e400ff287b82 */ /* 0x000ee20000000a00 */
[----:B------:R-:W-:Y:S01]  /*0310*/  SHF.R.S32.HI R37, RZ, 0x1f, R23 ;  /* 0x0000001fff257819 */ /* 0x000fe20000011417 */
[----:B------:R-:W4:Y:S06]  /*0320*/  LDCU.64 UR6, c[0x0][0x3c0] ;  /* 0x00007800ff0677ac */ /* 0x000f2c0008000a00 */
[----:B------:R-:W5:Y:S01]  /*0330*/  LDC.64 R34, c[0x0][0x398] ;  /* 0x0000e600ff227b82 */ /* 0x000f620000000a00 */
[----:B------:R-:W-:Y:S01]  /*0340*/  IADD3 R22, P0, PT, R0, R23, RZ ;  /* 0x0000001700167210 */ /* 0x000fe20007f1e0ff */
[----:B0-----:R-:W-:-:S06]  /*0350*/  IMAD.WIDE.U32 R28, R25, 0x4, R28 ;  /* 0x00000004191c7825 */ /* 0x001fcc00078e001c */
[----:B------:R-:W0:Y:S08]  /*0360*/  LDC.64 R32, c[0x0][0x3a0] ;  /* 0x0000e800ff207b82 */ /* 0x000e300000000a00 */
[----:B------:R-:W4:Y:S01]  /*0370*/  LDC.64 R30, c[0x0][0x3a8] ;  /* 0x0000ea00ff1e7b82 */ /* 0x000f220000000a00 */
[----:B------:R-:W-:Y:S01]  /*0380*/  LEA.HI.X.SX32 R23, R0, R37, 0x1, P0 ;  /* 0x0000002500177211 */ /* 0x000fe200000f0eff */
[----:B------:R1:W4:Y:S01]  /*0390*/  LDG.E R36, desc[UR16][R28.64] ;  /* 0x000000101c247981 */ /* 0x000322000c1e1900 */
[----:B--2---:R-:W-:-:S02]  /*03a0*/  IMAD.WIDE.U32 R42, R25, 0x4, R42 ;  /* 0x00000004192a7825 */ /* 0x004fc400078e002a */
[C---:B------:R-:W-:Y:S02]  /*03b0*/  SHF.L.U64.HI R23, R22.reuse, 0x2, R23 ;  /* 0x0000000216177819 */ /* 0x040fe40000010217 */
[----:B------:R-:W-:Y:S01]  /*03c0*/  IMAD.SHL.U32 R22, R22, 0x4, RZ ;  /* 0x0000000416167824 */ /* 0x000fe200078e00ff */
[----:B------:R-:W2:Y:S01]  /*03d0*/  LDG.E R37, desc[UR16][R42.64] ;  /* 0x000000102a257981 */ /* 0x000ea2000c1e1900 */
[----:B---3--:R-:W-:-:S03]  /*03e0*/  IMAD.WIDE.U32 R40, R25, 0x4, R40 ;  /* 0x0000000419287825 */ /* 0x008fc600078e0028 */
[C---:B-1----:R-:W-:Y:S01]  /*03f0*/  IADD3 R28, P1, PT, R22.reuse, UR8, RZ ;  /* 0x00000008161c7c10 */ /* 0x042fe2000ff3e0ff */
[----:B-----5:R-:W-:Y:S01]  /*0400*/  IMAD.WIDE.U32 R34, R25, 0x4, R34 ;  /* 0x0000000419227825 */ /* 0x020fe200078e0022 */
[C---:B------:R-:W-:Y:S01]  /*0410*/  IADD3 R24, P0, PT, R22.reuse, UR10, RZ ;  /* 0x0000000a16187c10 */ /* 0x040fe2000ff1e0ff */
[----:B------:R-:W3:Y:S01]  /*0420*/  LDG.E R40, desc[UR16][R40.64] ;  /* 0x0000001028287981 */ /* 0x000ee2000c1e1900 */
[----:B------:R-:W-:Y:S01]  /*0430*/  IADD3.X R29, PT, PT, R23, UR9, RZ, P1, !PT ;  /* 0x00000009171d7c10 */ /* 0x000fe20008ffe4ff */
[C---:B0-----:R-:W-:Y:S01]  /*0440*/  IMAD.WIDE.U32 R32, R25.reuse, 0x4, R32 ;  /* 0x0000000419207825 */ /* 0x041fe200078e0020 */
[----:B----4-:R-:W-:Y:S01]  /*0450*/  IADD3 R22, P1, PT, R22, UR6, RZ ;  /* 0x0000000616167c10 */ /* 0x010fe2000ff3e0ff */
[----:B------:R-:W4:Y:S04]  /*0460*/  LDG.E R34, desc[UR16][R34.64] ;  /* 0x0000001022227981 */ /* 0x000f28000c1e1900 */
[----:B------:R-:W5:Y:S01]  /*0470*/  LDG.E R32, desc[UR16][R32.64] ;  /* 0x0000001020207981 */ /* 0x000f62000c1e1900 */
[----:B------:R-:W-:Y:S01]  /*0480*/  IMAD.WIDE.U32 R30, R25, 0x4, R30 ;  /* 0x00000004191e7825 */ /* 0x000fe200078e001e */
[----:B------:R-:W-:-:S02]  /*0490*/  IADD3.X R25, PT, PT, R23, UR11, RZ, P0, !PT ;  /* 0x0000000b17197c10 */ /* 0x000fc400087fe4ff */
[----:B------:R-:W-:Y:S01]  /*04a0*/  IADD3.X R23, PT, PT, R23, UR7, RZ, P1, !PT ;  /* 0x0000000717177c10 */ /* 0x000fe20008ffe4ff */
[----:B------:R0:W5:Y:S04]  /*04b0*/  LDG.E R44, desc[UR16][R28.64] ;  /* 0x000000101c2c7981 */ /* 0x000168000c1e1900 */
[----:B------:R-:W5:Y:S04]  /*04c0*/  LDG.E R41, desc[UR16][R30.64] ;  /* 0x000000101e297981 */ /* 0x000f68000c1e1900 */
[----:B------:R1:W5:Y:S04]  /*04d0*/  LDG.E R24, desc[UR16][R24.64] ;  /* 0x0000001018187981 */ /* 0x000368000c1e1900 */
[----:B------:R1:W5:Y:S01]  /*04e0*/  LDG.E R22, desc[UR16][R22.64] ;  /* 0x0000001016167981 */ /* 0x000362000c1e1900 */
[----:B------:R-:W1:Y:S01]  /*04f0*/  S2UR UR14, SR_CgaCtaId ;  /* 0x00000000000e79c3 */ /* 0x000e620000008800 */
[----:B------:R-:W-:Y:S01]  /*0500*/  UMOV UR6, 0x400 ;  /* 0x0000040000067882 */ /* 0x000fe20000000000 */
[----:B0-----:R-:W-:Y:S01]  /*0510*/  IMAD.SHL.U32 R28, R3, 0x40, RZ ;  /* 0x00000040031c7824 */ /* 0x001fe200078e00ff */
[----:B------:R-:W-:-:S02]  /*0520*/  UIADD3 UR10, UPT, UPT, UR6, 0x400, URZ ;  /* 0x00000400060a7890 */ /* 0x000fc4000fffe0ff */
[----:B------:R-:W-:Y:S02]  /*0530*/  UIADD3 UR11, UPT, UPT, UR6, 0x800, URZ ;  /* 0x00000800060b7890 */ /* 0x000fe4000fffe0ff */
[----:B------:R-:W-:Y:S02]  /*0540*/  UIADD3 UR12, UPT, UPT, UR6, 0xc00, URZ ;  /* 0x00000c00060c7890 */ /* 0x000fe4000fffe0ff */
[----:B------:R-:W-:Y:S02]  /*0550*/  UIADD3 UR13, UPT, UPT, UR6, 0x1000, URZ ;  /* 0x00001000060d7890 */ /* 0x000fe4000fffe0ff */
[----:B------:R-:W-:Y:S02]  /*0560*/  UIADD3 UR7, UPT, UPT, UR6, 0x2000, URZ ;  /* 0x0000200006077890 */ /* 0x000fe4000fffe0ff */
[----:B------:R-:W-:Y:S02]  /*0570*/  UIADD3 UR8, UPT, UPT, UR6, 0x1c00, URZ ;  /* 0x00001c0006087890 */ /* 0x000fe4000fffe0ff */
[----:B------:R-:W-:-:S02]  /*0580*/  UIADD3 UR9, UPT, UPT, UR6, 0x1800, URZ ;  /* 0x0000180006097890 */ /* 0x000fc4000fffe0ff */
[----:B-1----:R-:W-:Y:S02]  /*0590*/  ULEA UR15, UR14, UR6, 0x18 ;  /* 0x000000060e0f7291 */ /* 0x002fe4000f8ec0ff */
[----:B------:R-:W-:Y:S02]  /*05a0*/  ULEA UR10, UR14, UR10, 0x18 ;  /* 0x0000000a0e0a7291 */ /* 0x000fe4000f8ec0ff */
[----:B------:R-:W-:Y:S02]  /*05b0*/  UIADD3 UR6, UPT, UPT, UR6, 0x1400, URZ ;  /* 0x0000140006067890 */ /* 0x000fe4000fffe0ff */
[C---:B------:R-:W-:Y:S01]  /*05c0*/  IADD3 R25, PT, PT, R28.reuse, UR15, RZ ;  /* 0x0000000f1c197c10 */ /* 0x040fe2000fffe0ff */
[----:B------:R-:W-:Y:S01]  /*05d0*/  ULEA UR11, UR14, UR11, 0x18 ;  /* 0x0000000b0e0b7291 */ /* 0x000fe2000f8ec0ff */
[----:B------:R-:W-:Y:S01]  /*05e0*/  VIADD R23, R28, UR10 ;  /* 0x0000000a1c177c36 */ /* 0x000fe20008000000 */
[----:B------:R-:W-:Y:S02]  /*05f0*/  ULEA UR12, UR14, UR12, 0x18 ;  /* 0x0000000c0e0c7291 */ /* 0x000fe4000f8ec0ff */
[----:B------:R-:W-:Y:S01]  /*0600*/  ULEA UR13, UR14, UR13, 0x18 ;  /* 0x0000000d0e0d7291 */ /* 0x000fe2000f8ec0ff */
[----:B------:R-:W-:Y:S01]  /*0610*/  IMAD R25, R2, 0x4, R25 ;  /* 0x0000000402197824 */ /* 0x000fe200078e0219 */
[----:B------:R-:W-:-:S02]  /*0620*/  ULEA UR6, UR14, UR6, 0x18 ;  /* 0x000000060e067291 */ /* 0x000fc4000f8ec0ff */
[----:B------:R-:W-:Y:S01]  /*0630*/  ULEA UR9, UR14, UR9, 0x18 ;  /* 0x000000090e097291 */ /* 0x000fe2000f8ec0ff */
[----:B------:R-:W-:Y:S01]  /*0640*/  VIADD R29, R28, UR11 ;  /* 0x0000000b1c1d7c36 */ /* 0x000fe20008000000 */
[----:B------:R-:W-:Y:S01]  /*0650*/  ULEA UR8, UR14, UR8, 0x18 ;  /* 0x000000080e087291 */ /* 0x000fe2000f8ec0ff */
[----:B------:R-:W-:Y:S01]  /*0660*/  IMAD R30, R2, 0x4, R23 ;  /* 0x00000004021e7824 */ /* 0x000fe200078e0217 */
[----:B------:R-:W-:Y:S01]  /*0670*/  ULEA UR7, UR14, UR7, 0x18 ;  /* 0x000000070e077291 */ /* 0x000fe2000f8ec0ff */
[C---:B------:R-:W-:Y:S01]  /*0680*/  VIADD R31, R28.reuse, UR12 ;  /* 0x0000000c1c1f7c36 */ /* 0x040fe20008000000 */
[C---:B------:R-:W-:Y:S01]  /*0690*/  IADD3 R23, PT, PT, R28.reuse, UR13, RZ ;  /* 0x0000000d1c177c10 */ /* 0x040fe2000fffe0ff */
[----:B------:R-:W-:Y:S02]  /*06a0*/  VIADD R33, R28, UR9 ;  /* 0x000000091c217c36 */ /* 0x000fe40008000000 */
[C---:B------:R-:W-:Y:S02]  /*06b0*/  IMAD R29, R2.reuse, 0x4, R29 ;  /* 0x00000004021d7824 */ /* 0x040fe400078e021d */
[----:B------:R-:W-:-:S02]  /*06c0*/  IMAD R31, R2, 0x4, R31 ;  /* 0x00000004021f7824 */ /* 0x000fc400078e021f */
[C---:B------:R-:W-:Y:S02]  /*06d0*/  VIADD R35, R28.reuse, UR8 ;  /* 0x000000081c237c36 */ /* 0x040fe40008000000 */
[----:B------:R-:W-:Y:S02]  /*06e0*/  VIADD R43, R28, UR7 ;  /* 0x000000071c2b7c36 */ /* 0x000fe40008000000 */
[C---:B------:R-:W-:Y:S01]  /*06f0*/  IMAD R23, R2.reuse, 0x4, R23 ;  /* 0x0000000402177824 */ /* 0x040fe200078e0217 */
[C---:B------:R-:W-:Y:S01]  /*0700*/  LEA R33, R2.reuse, R33, 0x2 ;  /* 0x0000002102217211 */ /* 0x040fe200078e10ff */
[C---:B------:R-:W-:Y:S02]  /*0710*/  IMAD R35, R2.reuse, 0x4, R35 ;  /* 0x0000000402237824 */ /* 0x040fe400078e0223 */
[----:B------:R-:W-:Y:S02]  /*0720*/  IMAD R43, R2, 0x4, R43 ;  /* 0x00000004022b7824 */ /* 0x000fe400078e022b */
[----:B------:R-:W-:-:S05]  /*0730*/  VIADD R5, R5, 0x1 ;  /* 0x0000000105057836 */ /* 0x000fca0000000000 */
[----:B------:R-:W-:Y:S01]  /*0740*/  ISETP.NE.AND P0, PT, R5, UR5, PT ;  /* 0x0000000505007c0c */ /* 0x000fe2000bf05270 */
[----:B------:R0:W-:Y:S02]  /*0750*/  STS [R25], R36 ;  /* 0x0000002419007388 */ /* 0x0001e40000000800 */
[----:B0-----:R-:W-:Y:S02]  /*0760*/  VIADD R25, R28, UR6 ;  /* 0x000000061c197c36 */ /* 0x001fe40008000000 */
[----:B--2---:R-:W-:Y:S02]  /*0770*/  STS [R30], R37 ;  /* 0x000000251e007388 */ /* 0x004fe40000000800 */
[C---:B------:R-:W-:Y:S02]  /*0780*/  IMAD R36, R2.reuse, 0x4, R25 ;  /* 0x0000000402247824 */ /* 0x040fe400078e0219 */
[----:B---3--:R-:W-:Y:S04]  /*0790*/  STS [R29], R40 ;  /* 0x000000281d007388 */ /* 0x008fe80000000800 */
[----:B----4-:R0:W-:Y:S04]  /*07a0*/  STS [R31], R34 ;  /* 0x000000221f007388 */ /* 0x0101e80000000800 */
[----:B-----5:R1:W-:Y:S04]  /*07b0*/  STS [R23], R32 ;  /* 0x0000002017007388 */ /* 0x0203e80000000800 */
[----:B------:R1:W-:Y:S04]  /*07c0*/  STS [R36], R41 ;  /* 0x0000002924007388 */ /* 0x0003e80000000800 */
[----:B------:R1:W-:Y:S04]  /*07d0*/  STS [R33], R44 ;  /* 0x0000002c21007388 */ /* 0x0003e80000000800 */
[----:B------:R1:W-:Y:S04]  /*07e0*/  STS [R35], R24 ;  /* 0x0000001823007388 */ /* 0x0003e80000000800 */
[----:B------:R1:W-:Y:S01]  /*07f0*/  STS [R43], R22 ;  /* 0x000000162b007388 */ /* 0x0003e20000000800 */
[----:B0-----:R-:W-:-:S05]  /*0800*/  LEA R31, R2, 0x40, 0x2 ;  /* 0x00000040021f7811 */ /* 0x001fca00078e10ff */
[C---:B------:R-:W-:Y:S02]  /*0810*/  VIADD R29, R31.reuse, UR7 ;  /* 0x000000071f1d7c36 */ /* 0x040fe40008000000 */
[C---:B------:R-:W-:Y:S02]  /*0820*/  VIADD R30, R31.reuse, UR8 ;  /* 0x000000081f1e7c36 */ /* 0x040fe40008000000 */
[----:B------:R-:W-:Y:S01]  /*0830*/  VIADD R31, R31, UR9 ;  /* 0x000000091f1f7c36 */ /* 0x000fe20008000000 */
[----:B------:R-:W-:Y:S01]  /*0840*/  UMOV UR7, 0x4 ;  /* 0x0000000400077882 */ /* 0x000fe20000000000 */
[----:B-1----:R-:W-:Y:S06]  /*0850*/  BAR.SYNC.DEFER_BLOCKING 0x0 ;  /* 0x0000000000007b1d */ /* 0x002fec0000010000 */
.L_x_13:
[----:B------:R-:W-:Y:S01]  /*0860*/  LDS.64 R22, [R28+UR15] ;  /* 0x0000000f1c167984 */ /* 0x000fe20008000a00 */
[----:B------:R-:W-:-:S03]  /*0870*/  UIADD3 UR7, UPT, UPT, UR7, 0x8, URZ ;  /* 0x0000000807077890 */ /* 0x000fc6000fffe0ff */
[----:B------:R-:W0:Y:S01]  /*0880*/  LDS R32, [R31] ;  /* 0x000000001f207984 */ /* 0x000e220000000800 */
[----:B------:R-:W-:-:S03]  /*0890*/  UISETP.NE.AND UP0, UPT, UR7, 0x44, UPT ;  /* 0x000000440700788c */ /* 0x000fc6000bf05270 */
[----:B------:R1:W2:Y:S04]  /*08a0*/  LDS R33, [R31+-0x40] ;  /* 0xffffc0001f217984 */ /* 0x0002a80000000800 */
[----:B------:R-:W3:Y:S04]  /*08b0*/  LDS R34, [R30] ;  /* 0x000000001e227984 */ /* 0x000ee80000000800 */
[----:B------:R4:W-:Y:S01]  /*08c0*/  LDS R35, [R30+-0x40] ;  /* 0xffffc0001e237984 */ /* 0x0009e20000000800 */
[----:B-1----:R-:W-:-:S03]  /*08d0*/  IADD3 R31, PT, PT, R31, 0x80, RZ ;  /* 0x000000801f1f7810 */ /* 0x002fc60007ffe0ff */
[----:B------:R-:W-:Y:S04]  /*08e0*/  LDS R37, [R29+-0x40] ;  /* 0xffffc0001d257984 */ /* 0x000fe80000000800 */
[----:B------:R-:W-:Y:S01]  /*08f0*/  LDS.64 R24, [R28+UR10] ;  /* 0x0000000a1c187984 */ /* 0x000fe20008000a00 */
[----:B----4-:R-:W-:-:S03]  /*0900*/  VIADD R30, R30, 0x80 ;  /* 0x000000801e1e7836 */ /* 0x010fc60000000000 */
[----:B------:R1:W4:Y:S02]  /*0910*/  LDS R36, [R29] ;  /* 0x000000001d247984 */ /* 0x0003240000000800 */
[----:B-1----:R-:W-:Y:S01]  /*0920*/  VIADD R29, R29, 0x80 ;  /* 0x000000801d1d7836 */ /* 0x002fe20000000000 */
[----:B0-----:R-:W-:Y:S02]  /*0930*/  LOP3.LUT R43, R32, R23, RZ, 0x3c, !PT ;  /* 0x00000017202b7212 */ /* 0x001fe400078e3cff */
[----:B--2---:R-:W-:-:S04]  /*0940*/  LOP3.LUT R40, R33, R22, RZ, 0x3c, !PT ;  /* 0x0000001621287212 */ /* 0x004fc800078e3cff */
[----:B------:R-:W-:Y:S01]  /*0950*/  POPC R43, R43 ;  /* 0x0000002b002b7309 */ /* 0x000fe20000000000 */
[----:B---3--:R-:W-:-:S07]  /*0960*/  LOP3.LUT R44, R34, R23, RZ, 0x3c, !PT ;  /* 0x00000017222c7212 */ /* 0x008fce00078e3cff */
[----:B------:R0:W1:Y:S08]  /*0970*/  POPC R41, R40 ;  /* 0x0000002800297309 */ /* 0x0000700000000000 */
[----:B------:R-:W-:Y:S01]  /*0980*/  POPC R44, R44 ;  /* 0x0000002c002c7309 */ /* 0x000fe20000000000 */
[----:B----4-:R-:W-:Y:S02]  /*0990*/  LOP3.LUT R45, R36, R23, RZ, 0x3c, !PT ;  /* 0x00000017242d7212 */ /* 0x010fe400078e3cff */
[----:B0-----:R-:W-:-:S02]  /*09a0*/  LOP3.LUT R40, R37, R22, RZ, 0x3c, !PT ;  /* 0x0000001625287212 */ /* 0x001fc400078e3cff */
[----:B-1----:R-:W-:-:S03]  /*09b0*/  IADD3 R26, PT, PT, R43, R41, R26 ;  /* 0x000000292b1a7210 */ /* 0x002fc60007ffe01a */
[----:B------:R-:W-:Y:S01]  /*09c0*/  POPC R45, R45 ;  /* 0x0000002d002d7309 */ /* 0x000fe20000000000 */
[----:B------:R-:W-:Y:S02]  /*09d0*/  LOP3.LUT R41, R35, R22, RZ, 0x3c, !PT ;  /* 0x0000001623297212 */ /* 0x000fe400078e3cff */
[----:B------:R-:W-:-:S05]  /*09e0*/  LOP3.LUT R22, R32, R25, RZ, 0x3c, !PT ;  /* 0x0000001920167212 */ /* 0x000fca00078e3cff */
[----:B------:R-:W0:Y:S08]  /*09f0*/  POPC R42, R41 ;  /* 0x00000029002a7309 */ /* 0x000e300000000000 */
[----:B------:R1:W-:Y:S01]  /*0a00*/  POPC R41, R22 ;  /* 0x0000001600297309 */ /* 0x0003e20000000000 */
[----:B0-----:R-:W-:-:S07]  /*0a10*/  IADD3 R27, PT, PT, R44, R42, R27 ;  /* 0x0000002a2c1b7210 */ /* 0x001fce0007ffe01b */
[----:B------:R-:W0:Y:S01]  /*0a20*/  POPC R40, R40 ;  /* 0x0000002800287309 */ /* 0x000e220000000000 */
[----:B------:R-:W-:Y:S01]  /*0a30*/  LOP3.LUT R42, R33, R24, RZ, 0x3c, !PT ;  /* 0x00000018212a7212 */ /* 0x000fe200078e3cff */
[----:B-1----:R-:W1:Y:S01]  /*0a40*/  LDS.64 R22, [R28+UR11] ;  /* 0x0000000b1c167984 */ /* 0x002e620008000a00 */
[----:B------:R-:W-:-:S05]  /*0a50*/  LOP3.LUT R44, R34, R25, RZ, 0x3c, !PT ;  /* 0x00000019222c7212 */ /* 0x000fca00078e3cff */
[----:B------:R-:W2:Y:S01]  /*0a60*/  POPC R43, R42 ;  /* 0x0000002a002b7309 */ /* 0x000ea20000000000 */
[----:B0-----:R-:W-:-:S07]  /*0a70*/  IADD3 R21, PT, PT, R45, R40, R21 ;  /* 0x000000282d157210 */ /* 0x001fce0007ffe015 */
[----:B------:R-:W-:Y:S01]  /*0a80*/  POPC R44, R44 ;  /* 0x0000002c002c7309 */ /* 0x000fe20000000000 */
[----:B------:R-:W-:Y:S02]  /*0a90*/  LOP3.LUT R45, R36, R25, RZ, 0x3c, !PT ;  /* 0x00000019242d7212 */ /* 0x000fe400078e3cff */
[----:B--2---:R-:W-:-:S05]  /*0aa0*/  IADD3 R20, PT, PT, R41, R43, R20 ;  /* 0x0000002b29147210 */ /* 0x004fca0007ffe014 */
[----:B------:R-:W-:Y:S01]  /*0ab0*/  POPC R45, R45 ;  /* 0x0000002d002d7309 */ /* 0x000fe20000000000 */
[----:B------:R-:W-:-:S07]  /*0ac0*/  LOP3.LUT R41, R35, R24, RZ, 0x3c, !PT ;  /* 0x0000001823297212 */ /* 0x000fce00078e3cff */
[----:B------:R-:W0:Y:S01]  /*0ad0*/  POPC R40, R41 ;  /* 0x0000002900287309 */ /* 0x000e220000000000 */
[----:B-1----:R-:W-:Y:S02]  /*0ae0*/  LOP3.LUT R42, R33, R22, RZ, 0x3c, !PT ;  /* 0x00000016212a7212 */ /* 0x002fe400078e3cff */
[----:B0-----:R-:W-:Y:S02]  /*0af0*/  IADD3 R19, PT, PT, R44, R40, R19 ;  /* 0x000000282c137210 */ /* 0x001fe40007ffe013 */
[----:B------:R-:W-:-:S03]  /*0b00*/  LOP3.LUT R40, R37, R24, RZ, 0x3c, !PT ;  /* 0x0000001825287212 */ /* 0x000fc600078e3cff */
[----:B------:R-:W-:Y:S01]  /*0b10*/  POPC R42, R42 ;  /* 0x0000002a002a7309 */ /* 0x000fe20000000000 */
[-C--:B------:R-:W-:Y:S02]  /*0b20*/  LOP3.LUT R24, R32, R23.reuse, RZ, 0x3c, !PT ;  /* 0x0000001720187212 */ /* 0x080fe400078e3cff */
[----:B------:R-:W-:-:S05]  /*0b30*/  LOP3.LUT R44, R36, R23, RZ, 0x3c, !PT ;  /* 0x00000017242c7212 */ /* 0x000fca00078e3cff */
[----:B------:R0:W1:Y:S08]  /*0b40*/  POPC R41, R24 ;  /* 0x0000001800297309 */ /* 0x0000700000000000 */
[----:B------:R-:W2:Y:S01]  /*0b50*/  POPC R43, R40 ;  /* 0x00000028002b7309 */ /* 0x000ea20000000000 */
[----:B0-----:R-:W0:Y:S01]  /*0b60*/  LDS.64 R24, [R28+UR12] ;  /* 0x0000000c1c187984 */ /* 0x001e220008000a00 */
[----:B-1----:R-:W-:-:S06]  /*0b70*/  IADD3 R17, PT, PT, R41, R42, R17 ;  /* 0x0000002a29117210 */ /* 0x002fcc0007ffe011 */
[----:B------:R-:W-:Y:S01]  /*0b80*/  POPC R44, R44 ;  /* 0x0000002c002c7309 */ /* 0x000fe20000000000 */
[-C--:B------:R-:W-:Y:S02]  /*0b90*/  LOP3.LUT R41, R35, R22.reuse, RZ, 0x3c, !PT ;  /* 0x0000001623297212 */ /* 0x080fe400078e3cff */
[----:B------:R-:W-:Y:S02]  /*0ba0*/  LOP3.LUT R22, R37, R22, RZ, 0x3c, !PT ;  /* 0x0000001625167212 */ /* 0x000fe400078e3cff */
[----:B--2---:R-:W-:-:S03]  /*0bb0*/  IADD3 R18, PT, PT, R45, R43, R18 ;  /* 0x0000002b2d127210 */ /* 0x004fc60007ffe012 */
[----:B------:R-:W-:Y:S01]  /*0bc0*/  POPC R41, R41 ;  /* 0x0000002900297309 */ /* 0x000fe20000000000 */
[----:B------:R-:W-:-:S07]  /*0bd0*/  LOP3.LUT R43, R34, R23, RZ, 0x3c, !PT ;  /* 0x00000017222b7212 */ /* 0x000fce00078e3cff */
[----:B------:R-:W1:Y:S08]  /*0be0*/  POPC R43, R43 ;  /* 0x0000002b002b7309 */ /* 0x000e700000000000 */
[----:B------:R-:W2:Y:S01]  /*0bf0*/  POPC R22, R22 ;  /* 0x0000001600167309 */ /* 0x000ea20000000000 */
[----:B-1----:R-:W-:Y:S02]  /*0c00*/  IADD3 R16, PT, PT, R43, R41, R16 ;  /* 0x000000292b107210 */ /* 0x002fe40007ffe010 */
[----:B0-----:R-:W-:-:S02]  /*0c10*/  LOP3.LUT R45, R32, R25, RZ, 0x3c, !PT ;  /* 0x00000019202d7212 */ /* 0x001fc400078e3cff */
[----:B------:R-:W-:Y:S02]  /*0c20*/  LOP3.LUT R40, R33, R24, RZ, 0x3c, !PT ;  /* 0x0000001821287212 */ /* 0x000fe400078e3cff */
[----:B--2---:R-:W-:Y:S02]  /*0c30*/  IADD3 R15, PT, PT, R44, R22, R15 ;  /* 0x000000162c0f7210 */ /* 0x004fe40007ffe00f */
[----:B------:R-:W-:Y:S01]  /*0c40*/  LOP3.LUT R41, R35, R24, RZ, 0x3c, !PT ;  /* 0x0000001823297212 */ /* 0x000fe200078e3cff */
[----:B------:R-:W-:Y:S01]  /*0c50*/  POPC R23, R40 ;  /* 0x0000002800177309 */ /* 0x000fe20000000000 */
[-C--:B------:R-:W-:Y:S02]  /*0c60*/  LOP3.LUT R22, R34, R25.reuse, RZ, 0x3c, !PT ;  /* 0x0000001922167212 */ /* 0x080fe400078e3cff */
[----:B------:R-:W-:-:S05]  /*0c70*/  LOP3.LUT R44, R36, R25, RZ, 0x3c, !PT ;  /* 0x00000019242c7212 */ /* 0x000fca00078e3cff */
[----:B------:R-:W0:Y:S08]  /*0c80*/  POPC R45, R45 ;  /* 0x0000002d002d7309 */ /* 0x000e300000000000 */
[----:B------:R-:W-:Y:S01]  /*0c90*/  POPC R42, R41 ;  /* 0x00000029002a7309 */ /* 0x000fe20000000000 */
[----:B0-----:R-:W-:-:S07]  /*0ca0*/  IADD3 R14, PT, PT, R45, R23, R14 ;  /* 0x000000172d0e7210 */ /* 0x001fce0007ffe00e */
[----:B------:R0:W1:Y:S08]  /*0cb0*/  POPC R43, R22 ;  /* 0x00000016002b7309 */ /* 0x0000700000000000 */
[----:B------:R-:W-:Y:S01]  /*0cc0*/  POPC R44, R44 ;  /* 0x0000002c002c7309 */ /* 0x000fe20000000000 */
[----:B0-----:R-:W0:Y:S01]  /*0cd0*/  LDS.64 R22, [R28+UR13] ;  /* 0x0000000d1c167984 */ /* 0x001e220008000a00 */
[----:B-1----:R-:W-:-:S02]  /*0ce0*/  IADD3 R13, PT, PT, R43, R42, R13 ;  /* 0x0000002a2b0d7210 */ /* 0x002fc40007ffe00d */
[----:B------:R-:W-:Y:S02]  /*0cf0*/  LOP3.LUT R43, R37, R24, RZ, 0x3c, !PT ;  /* 0x00000018252b7212 */ /* 0x000fe400078e3cff */
[----:B------:R1:W2:Y:S04]  /*0d00*/  LDS.64 R24, [R28+UR6] ;  /* 0x000000061c187984 */ /* 0x0002a80008000a00 */
[----:B------:R-:W3:Y:S01]  /*0d10*/  POPC R43, R43 ;  /* 0x0000002b002b7309 */ /* 0x000ee20000000000 */
[----:B-1----:R-:W-:Y:S01]  /*0d20*/  VIADD R28, R28, 0x8 ;  /* 0x000000081c1c7836 */ /* 0x002fe20000000000 */
[----:B---3--:R-:W-:Y:S02]  /*0d30*/  IADD3 R12, PT, PT, R44, R43, R12 ;  /* 0x0000002b2c0c7210 */ /* 0x008fe40007ffe00c */
[----:B0-----:R-:W-:-:S02]  /*0d40*/  LOP3.LUT R42, R33, R22, RZ, 0x3c, !PT ;  /* 0x00000016212a7212 */ /* 0x001fc400078e3cff */
[-C--:B------:R-:W-:Y:S02]  /*0d50*/  LOP3.LUT R41, R35, R22.reuse, RZ, 0x3c, !PT ;  /* 0x0000001623297212 */ /* 0x080fe400078e3cff */
[----:B------:R-:W-:Y:S02]  /*0d60*/  LOP3.LUT R22, R37, R22, RZ, 0x3c, !PT ;  /* 0x0000001625167212 */ /* 0x000fe400078e3cff */
[----:B------:R-:W-:Y:S01]  /*0d70*/  LOP3.LUT R40, R32, R23, RZ, 0x3c, !PT ;  /* 0x0000001720287212 */ /* 0x000fe200078e3cff */
[----:B------:R-:W-:Y:S01]  /*0d80*/  POPC R42, R42 ;  /* 0x0000002a002a7309 */ /* 0x000fe20000000000 */
[-C--:B--2---:R-:W-:Y:S02]  /*0d90*/  LOP3.LUT R33, R33, R24.reuse, RZ, 0x3c, !PT ;  /* 0x0000001821217212 */ /* 0x084fe400078e3cff */
[-C--:B------:R-:W-:Y:S02]  /*0da0*/  LOP3.LUT R35, R35, R24.reuse, RZ, 0x3c, !PT ;  /* 0x0000001823237212 */ /* 0x080fe400078e3cff */
[----:B------:R-:W-:-:S02]  /*0db0*/  LOP3.LUT R37, R37, R24, RZ, 0x3c, !PT ;  /* 0x0000001825257212 */ /* 0x000fc400078e3cff */
[----:B------:R-:W-:Y:S01]  /*0dc0*/  LOP3.LUT R24, R34, R23, RZ, 0x3c, !PT ;  /* 0x0000001722187212 */ /* 0x000fe200078e3cff */
[----:B------:R-:W0:Y:S01]  /*0dd0*/  POPC R40, R40 ;  /* 0x0000002800287309 */ /* 0x000e220000000000 */
[-C--:B------:R-:W-:Y:S02]  /*0de0*/  LOP3.LUT R32, R32, R25.reuse, RZ, 0x3c, !PT ;  /* 0x0000001920207212 */ /* 0x080fe400078e3cff */
[----:B------:R-:W-:Y:S02]  /*0df0*/  LOP3.LUT R34, R34, R25, RZ, 0x3c, !PT ;  /* 0x0000001922227212 */ /* 0x000fe400078e3cff */
[C---:B------:R-:W-:Y:S02]  /*0e00*/  LOP3.LUT R23, R36.reuse, R23, RZ, 0x3c, !PT ;  /* 0x0000001724177212 */ /* 0x040fe400078e3cff */
[----:B------:R-:W-:Y:S01]  /*0e10*/  LOP3.LUT R25, R36, R25, RZ, 0x3c, !PT ;  /* 0x0000001924197212 */ /* 0x000fe200078e3cff */
[----:B------:R-:W-:Y:S01]  /*0e20*/  POPC R41, R41 ;  /* 0x0000002900297309 */ /* 0x000fe20000000000 */
[----:B0-----:R-:W-:-:S07]  /*0e30*/  IADD3 R11, PT, PT, R40, R42, R11 ;  /* 0x0000002a280b7210 */ /* 0x001fce0007ffe00b */
[----:B------:R-:W-:Y:S08]  /*0e40*/  POPC R22, R22 ;  /* 0x0000001600167309 */ /* 0x000ff00000000000 */
[----:B------:R-:W0:Y:S08]  /*0e50*/  POPC R24, R24 ;  /* 0x0000001800187309 */ /* 0x000e300000000000 */
[----:B------:R-:W1:Y:S01]  /*0e60*/  POPC R23, R23 ;  /* 0x0000001700177309 */ /* 0x000e620000000000 */
[----:B0-----:R-:W-:-:S07]  /*0e70*/  IADD3 R10, PT, PT, R24, R41, R10 ;  /* 0x00000029180a7210 */ /* 0x001fce0007ffe00a */
[----:B------:R-:W-:Y:S01]  /*0e80*/  POPC R33, R33 ;  /* 0x0000002100217309 */ /* 0x000fe20000000000 */
[----:B-1----:R-:W-:-:S07]  /*0e90*/  IADD3 R9, PT, PT, R23, R22, R9 ;  /* 0x0000001617097210 */ /* 0x002fce0007ffe009 */
[----:B------:R-:W0:Y:S08]  /*0ea0*/  POPC R32, R32 ;  /* 0x0000002000207309 */ /* 0x000e300000000000 */
[----:B------:R-:W-:Y:S01]  /*0eb0*/  POPC R44, R35 ;  /* 0x00000023002c7309 */ /* 0x000fe20000000000 */
[----:B0-----:R-:W-:-:S07]  /*0ec0*/  IADD3 R8, PT, PT, R32, R33, R8 ;  /* 0x0000002120087210 */ /* 0x001fce0007ffe008 */
[----:B------:R-:W-:Y:S08]  /*0ed0*/  POPC R37, R37 ;  /* 0x0000002500257309 */ /* 0x000ff00000000000 */
[----:B------:R-:W0:Y:S08]  /*0ee0*/  POPC R34, R34 ;  /* 0x0000002200227309 */ /* 0x000e300000000000 */
[----:B------:R-:W1:Y:S01]  /*0ef0*/  POPC R25, R25 ;  /* 0x0000001900197309 */ /* 0x000e620000000000 */
[----:B0-----:R-:W-:-:S02]  /*0f00*/  IADD3 R7, PT, PT, R34, R44, R7 ;  /* 0x0000002c22077210 */ /* 0x001fc40007ffe007 */
[----:B-1----:R-:W-:Y:S01]  /*0f10*/  IADD3 R6, PT, PT, R25, R37, R6 ;  /* 0x0000002519067210 */ /* 0x002fe20007ffe006 */
        /* <DEDUP_REMOVED lines=38> */
[----:B------:R-:W-:-:S07]  /*1180*/  FADD R14, R27, R27 ;  /* 0x0000001b1b0e7221 */ /* 0x000fce0000000000 */
.L_x_12:
[----:B------:R-:W0:Y:S01]  /*1190*/  LDCU UR5, c[0x0][0x3d0] ;  /* 0x00007a00ff0577ac */ /* 0x000e220008000800 */
[----:B------:R-:W-:Y:S02]  /*11a0*/  IMAD R17, R4, 0x10, R3 ;  /* 0x0000001004117824 */ /* 0x000fe400078e0203 */
[----:B------:R-:W-:Y:S01]  /*11b0*/  VIADD R15, R2, UR4 ;  /* 0x00000004020f7c36 */ /* 0x000fe20008000000 */
[----:B------:R-:W1:Y:S02]  /*11c0*/  LDCU UR8, c[0x0][0x3d8] ;  /* 0x00007b00ff0877ac */ /* 0x000e640008000800 */
[----:B0-----:R-:W-:-:S04]  /*11d0*/  ISETP.GE.AND P0, PT, R17, UR5, PT ;  /* 0x0000000511007c0c */ /* 0x001fc8000bf06270 */
[----:B-1----:R-:W-:-:S13]  /*11e0*/  ISETP.GE.OR P0, PT, R15, UR8, P0 ;  /* 0x000000080f007c0c */ /* 0x002fda0008706670 */
[----:B------:R-:W-:Y:S05]  /*11f0*/  @P0 EXIT ;  /* 0x000000000000094d */ /* 0x000fea0003800000 */
[----:B------:R-:W0:Y:S01]  /*1200*/  LDCU UR5, c[0x0][0x3d4] ;  /* 0x00007a80ff0577ac */ /* 0x000e220008000800 */
[----:B------:R-:W-:Y:S01]  /*1210*/  IMAD R4, R39, R4, UR4 ;  /* 0x0000000427047e24 */ /* 0x000fe2000f8e0204 */
[----:B------:R-:W1:Y:S01]  /*1220*/  LDCU.64 UR6, c[0x0][0x3c8] ;  /* 0x00007900ff0677ac */ /* 0x000e620008000a00 */
[----:B0-----:R-:W-:-:S06]  /*1230*/  USHF.L.U32 UR5, UR5, 0x5, URZ ;  /* 0x0000000505057899 */ /* 0x001fcc00080006ff */
[----:B------:R-:W-:-:S05]  /*1240*/  I2FP.F32.S32 R15, UR5 ;  /* 0x00000005000f7c45 */ /* 0x000fca0008201400 */
        /* <DEDUP_REMOVED lines=18> */
[----:B------:R-:W-:-:S02]  /*1370*/  FADD R13, -R15, R13 ;  /* 0x0000000d0f0d7221 */ /* 0x000fc40000000100 */
[----:B------:R-:W-:Y:S01]  /*1380*/  FFMA R17, R20, -32, R17 ;  /* 0xc200000014117823 */ /* 0x000fe20000000011 */
[----:B------:R-:W-:Y:S01]  /*1390*/  FADD R11, R11, R11 ;  /* 0x0000000b0b0b7221 */ /* 0x000fe20000000000 */
[----:B------:R-:W-:Y:S02]  /*13a0*/  FADD R13, R13, R13 ;  /* 0x0000000d0d0d7221 */ /* 0x000fe40000000000 */
[----:B------:R-:W-:-:S04]  /*13b0*/  FFMA R17, R18, -16, R17 ;  /* 0xc180000012117823 */ /* 0x000fc80000000011 */
[----:B------:R-:W-:-:S04]  /*13c0*/  FFMA R16, R16, -32, R17 ;  /* 0xc200000010107823 */ /* 0x000fc80000000011 */
[----:B------:R-:W-:-:S04]  /*13d0*/  FFMA R16, R19, -16, R16 ;  /* 0xc180000013107823 */ /* 0x000fc80000000010 */
[----:B------:R-:W-:-:S04]  /*13e0*/  FFMA R5, R5, -8, R16 ;  /* 0xc100000005057823 */ /* 0x000fc80000000010 */
[----:B------:R-:W-:-:S04]  /*13f0*/  FFMA R5, R6, -16, R5 ;  /* 0xc180000006057823 */ /* 0x000fc80000000005 */
[----:B------:R-:W-:Y:S01]  /*1400*/  FFMA R0, R0, -8, R5 ;  /* 0xc100000000007823 */ /* 0x000fe20000000005 */
[----:B------:R-:W-:-:S03]  /*1410*/  FADD R5, -R15, R10 ;  /* 0x0000000a0f057221 */ /* 0x000fc60000000100 */
[----:B------:R-:W-:-:S04]  /*1420*/  FFMA R0, R7, -4, R0 ;  /* 0xc080000007007823 */ /* 0x000fc80000000000 */
[----:B------:R-:W-:-:S04]  /*1430*/  FFMA R0, R9, -8, R0 ;  /* 0xc100000009007823 */ /* 0x000fc80000000000 */
[----:B------:R-:W-:Y:S01]  /*1440*/  FFMA R0, R5, -4, R0 ;  /* 0xc080000005007823 */ /* 0x000fe20000000000 */
[----:B------:R-:W-:Y:S02]  /*1450*/  IMAD R5, R3, UR8, R2 ;  /* 0x0000000803057c24 */ /* 0x000fe4000f8e0202 */
[C---:B------:R-:W-:Y:S01]  /*1460*/  FADD R3, -R15.reuse, R12 ;  /* 0x0000000c0f037221 */ /* 0x040fe20000000100 */
[----:B------:R-:W-:Y:S01]  /*1470*/  FADD R15, -R15, R14 ;  /* 0x0000000e0f0f7221 */ /* 0x000fe20000000100 */
[----:B------:R-:W-:Y:S01]  /*1480*/  FADD R0, R0, -R11 ;  /* 0x8000000b00007221 */ /* 0x000fe20000000000 */
[----:B------:R-:W-:-:S03]  /*1490*/  IADD3 R5, P0, PT, R5, R4, RZ ;  /* 0x0000000405057210 */ /* 0x000fc60007f1e0ff */
        /* <DEDUP_REMOVED lines=8> */
.L_x_15:
        /* <DEDUP_REMOVED lines=14> */
.L_x_97:


//--------------------- .text._Z16xnor_6_2bit_gemmPjS_S_S_S_S_S_S_Pfiii --------------------------
	.section	.text._Z16xnor_6_2bit_gemmPjS_S_S_S_S_S_S_Pfiii,"ax",@progbits
	.align	128
        .global         _Z16xnor_6_2bit_gemmPjS_S_S_S_S_S_S_Pfiii
        .type           _Z16xnor_6_2bit_gemmPjS_S_S_S_S_S_S_Pfiii,@function
        .size           _Z16xnor_6_2bit_gemmPjS_S_S_S_S_S_S_Pfiii,(.L_x_98 - _Z16xnor_6_2bit_gemmPjS_S_S_S_S_S_S_Pfiii)
        .other          _Z16xnor_6_2bit_gemmPjS_S_S_S_S_S_S_Pfiii,@"STO_CUDA_ENTRY STV_DEFAULT"
_Z16xnor_6_2bit_gemmPjS_S_S_S_S_S_S_Pfiii:
.text._Z16xnor_6_2bit_gemmPjS_S_S_S_S_S_S_Pfiii:
        /* <DEDUP_REMOVED lines=12> */
[----:B------:R-:W-:Y:S01]  /*00c0*/  IMAD.MOV.U32 R16, RZ, RZ, RZ ;  /* 0x000000ffff107224 */ /* 0x000fe200078e00ff */
[----:B------:R-:W1:Y:S01]  /*00d0*/  LDCU.64 UR14, c[0x0][0x358] ;  /* 0x00006b00ff0e77ac */ /* 0x000e620008000a00 */
[----:B------:R-:W-:Y:S01]  /*00e0*/  IMAD.MOV.U32 R4, RZ, RZ, RZ ;  /* 0x000000ffff047224 */ /* 0x000fe200078e00ff */
[----:B0-----:R-:W-:Y:S01]  /*00f0*/  UISETP.GE.AND UP0, UPT, UR13, 0x10, UPT ;  /* 0x000000100d00788c */ /* 0x001fe2000bf06270 */
[----:B-1----:R-:W-:Y:S01]  /*0100*/  IMAD.SHL.U32 R5, R17, 0x10, RZ ;  /* 0x0000001011057824 */ /* 0x002fe200078e00ff */
[----:B----4-:R-:W-:-:S07]  /*0110*/  USHF.L.U32 UR4, UR4, 0x4, URZ ;  /* 0x0000000404047899 */ /* 0x010fce00080006ff */
[----:B--23--:R-:W-:Y:S05]  /*0120*/  BRA.U !UP0, `(.L_x_16) ;  /* 0x0000000d08507547 */ /* 0x00cfea000b800000 */
[----:B------:R-:W0:Y:S01]  /*0130*/  S2UR UR12, SR_CgaCtaId ;  /* 0x00000000000c79c3 */ /* 0x000e220000008800 */
[----:B------:R-:W-:Y:S01]  /*0140*/  UMOV UR5, 0x400 ;  /* 0x0000040000057882 */ /* 0x000fe20000000000 */
[----:B------:R-:W-:Y:S01]  /*0150*/  IMAD R4, R0, UR13, RZ ;  /* 0x0000000d00047c24 */ /* 0x000fe2000f8e02ff */
[----:B------:R-:W-:Y:S01]  /*0160*/  UIADD3 UR6, UPT, UPT, UR5, 0x800, URZ ;  /* 0x0000080005067890 */ /* 0x000fe2000fffe0ff */
[C-C-:B------:R-:W-:Y:S01]  /*0170*/  IMAD R7, R3.reuse, UR13, R2.reuse ;  /* 0x0000000d03077c24 */ /* 0x140fe2000f8e0202 */
[----:B------:R-:W-:Y:S01]  /*0180*/  UIADD3 UR7, UPT, UPT, UR5, 0xc00, URZ ;  /* 0x00000c0005077890 */ /* 0x000fe2000fffe0ff */
[----:B------:R-:W-:Y:S01]  /*0190*/  IMAD R6, R3, R17, R2 ;  /* 0x0000001103067224 */ /* 0x000fe200078e0202 */
[----:B------:R-:W-:Y:S01]  /*01a0*/  UIADD3 UR8, UPT, UPT, UR5, 0x1000, URZ ;  /* 0x0000100005087890 */ /* 0x000fe2000fffe0ff */
[----:B------:R-:W-:Y:S01]  /*01b0*/  IMAD R4, R4, 0x10, R7 ;  /* 0x0000001004047824 */ /* 0x000fe200078e0207 */
[----:B------:R-:W-:Y:S01]  /*01c0*/  UIADD3 UR9, UPT, UPT, UR5, 0x1400, URZ ;  /* 0x0000140005097890 */ /* 0x000fe2000fffe0ff */
[----:B------:R-:W-:Y:S01]  /*01d0*/  IMAD.MOV.U32 R32, RZ, RZ, RZ ;  /* 0x000000ffff207224 */ /* 0x000fe200078e00ff */
[----:B------:R-:W-:Y:S01]  /*01e0*/  UIADD3 UR10, UPT, UPT, UR5, 0x1800, URZ ;  /* 0x00001800050a7890 */ /* 0x000fe2000fffe0ff */
[----:B------:R-:W-:Y:S01]  /*01f0*/  IMAD.MOV.U32 R7, RZ, RZ, RZ ;  /* 0x000000ffff077224 */ /* 0x000fe200078e00ff */
[----:B------:R-:W-:Y:S01]  /*0200*/  UIADD3 UR5, UPT, UPT, UR5, 0x1c00, URZ ;  /* 0x00001c0005057890 */ /* 0x000fe2000fffe0ff */
[----:B------:R-:W-:Y:S01]  /*0210*/  CS2R R8, SRZ ;  /* 0x0000000000087805 */ /* 0x000fe2000001ff00 */
[----:B------:R-:W-:Y:S01]  /*0220*/  USHF.R.S32.HI UR11, URZ, 0x1f, UR13 ;  /* 0x0000001fff0b7899 */ /* 0x000fe2000801140d */
[----:B------:R-:W-:-:S02]  /*0230*/  CS2R R10, SRZ ;  /* 0x00000000000a7805 */ /* 0x000fc4000001ff00 */
[----:B------:R-:W-:Y:S02]  /*0240*/  CS2R R12, SRZ ;  /* 0x00000000000c7805 */ /* 0x000fe4000001ff00 */
[----:B------:R-:W-:Y:S01]  /*0250*/  CS2R R14, SRZ ;  /* 0x00000000000e7805 */ /* 0x000fe2000001ff00 */
[----:B------:R-:W-:Y:S01]  /*0260*/  ULEA.HI UR11, UR11, UR13, URZ, 0x4 ;  /* 0x0000000d0b0b7291 */ /* 0x000fe2000f8f20ff */
[----:B------:R-:W-:Y:S01]  /*0270*/  CS2R R16, SRZ ;  /* 0x0000000000107805 */ /* 0x000fe2000001ff00 */
[----:B------:R-:W-:Y:S02]  /*0280*/  IMAD.MOV.U32 R18, RZ, RZ, RZ ;  /* 0x000000ffff127224 */ /* 0x000fe400078e00ff */
[----:B------:R-:W-:Y:S02]  /*0290*/  USHF.R.S32.HI UR11, URZ, 0x4, UR11 ;  /* 0x00000004ff0b7899 */ /* 0x000fe4000801140b */
[----:B0-----:R-:W-:Y:S02]  /*02a0*/  ULEA UR6, UR12, UR6, 0x18 ;  /* 0x000000060c067291 */ /* 0x001fe4000f8ec0ff */
[----:B------:R-:W-:-:S02]  /*02b0*/  ULEA UR7, UR12, UR7, 0x18 ;  /* 0x000000070c077291 */ /* 0x000fc4000f8ec0ff */
[----:B------:R-:W-:Y:S02]  /*02c0*/  ULEA UR8, UR12, UR8, 0x18 ;  /* 0x000000080c087291 */ /* 0x000fe4000f8ec0ff */
[----:B------:R-:W-:Y:S01]  /*02d0*/  ULEA UR9, UR12, UR9, 0x18 ;  /* 0x000000090c097291 */ /* 0x000fe2000f8ec0ff */
[C---:B------:R-:W-:Y:S01]  /*02e0*/  LEA R19, R3.reuse, UR6, 0x6 ;  /* 0x0000000603137c11 */ /* 0x040fe2000f8e30ff */
[----:B------:R-:W-:Y:S01]  /*02f0*/  ULEA UR10, UR12, UR10, 0x18 ;  /* 0x0000000a0c0a7291 */ /* 0x000fe2000f8ec0ff */
[C---:B------:R-:W-:Y:S01]  /*0300*/  LEA R21, R3.reuse, UR7, 0x6 ;  /* 0x0000000703157c11 */ /* 0x040fe2000f8e30ff */
[----:B------:R-:W-:Y:S01]  /*0310*/  ULEA UR5, UR12, UR5, 0x18 ;  /* 0x000000050c057291 */ /* 0x000fe2000f8ec0ff */
[C---:B------:R-:W-:Y:S01]  /*0320*/  LEA R27, R3.reuse, UR8, 0x6 ;  /* 0x00000008031b7c11 */ /* 0x040fe2000f8e30ff */
[C---:B------:R-:W-:Y:S01]  /*0330*/  IMAD R19, R2.reuse, 0x4, R19 ;  /* 0x0000000402137824 */ /* 0x040fe200078e0213 */
[C---:B------:R-:W-:Y:S01]  /*0340*/  LEA R23, R3.reuse, UR9, 0x6 ;  /* 0x0000000903177c11 */ /* 0x040fe2000f8e30ff */
[C---:B------:R-:W-:Y:S01]  /*0350*/  IMAD R26, R2.reuse, 0x4, R21 ;  /* 0x00000004021a7824 */ /* 0x040fe200078e0215 */
[C---:B------:R-:W-:Y:S01]  /*0360*/  LEA R29, R3.reuse, UR10, 0x6 ;  /* 0x0000000a031d7c11 */ /* 0x040fe2000f8e30ff */
[C---:B------:R-:W-:Y:S01]  /*0370*/  IMAD R27, R2.reuse, 0x4, R27 ;  /* 0x00000004021b7824 */ /* 0x040fe200078e021b */
[----:B------:R-:W-:Y:S01]  /*0380*/  LEA R25, R3, UR5, 0x6 ;  /* 0x0000000503197c11 */ /* 0x000fe2000f8e30ff */
[C---:B------:R-:W-:Y:S01]  /*0390*/  IMAD R28, R2.reuse, 0x4, R23 ;  /* 0x00000004021c7824 */ /* 0x040fe200078e0217 */
[C---:B------:R-:W-:Y:S01]  /*03a0*/  LEA R31, R2.reuse, UR5, 0x2 ;  /* 0x00000005021f7c11 */ /* 0x040fe2000f8e10ff */
[----:B------:R-:W-:-:S02]  /*03b0*/  IMAD R29, R2, 0x4, R29 ;  /* 0x00000004021d7824 */ /* 0x000fc400078e021d */
[----:B------:R-:W-:Y:S02]  /*03c0*/  IMAD R30, R2, 0x4, R25 ;  /* 0x00000004021e7824 */ /* 0x000fe400078e0219 */
[----:B------:R-:W-:-:S07]  /*03d0*/  VIADD R31, R31, 0x40 ;  /* 0x000000401f1f7836 */ /* 0x000fce0000000000 */
.L_x_18:
[----:B------:R-:W0:Y:S01]  /*03e0*/  LDC.64 R38, c[0x0][0x380] ;  /* 0x0000e000ff267b82 */ /* 0x000e220000000a00 */
[----:B------:R-:W-:Y:S01]  /*03f0*/  IMAD R35, R32, 0x10, R4 ;  /* 0x0000001020237824 */ /* 0x000fe200078e0204 */
[----:B------:R-:W1:Y:S01]  /*0400*/  LDCU.128 UR16, c[0x0][0x3b0] ;  /* 0x00007600ff1077ac */ /* 0x000e620008000c00 */
[----:B------:R-:W-:-:S05]  /*0410*/  IMAD R45, R5, R32, UR4 ;  /* 0x00000004052d7e24 */ /* 0x000fca000f8e0220 */
[----:B------:R-:W2:Y:S08]  /*0420*/  LDC.64 R24, c[0x0][0x388] ;  /* 0x0000e200ff187b82 */ /* 0x000eb00000000a00 */
[----:B------:R-:W3:Y:S08]  /*0430*/  LDC.64 R40, c[0x0][0x390] ;  /* 0x0000e400ff287b82 */ /* 0x000ef00000000a00 */
[----:B------:R-:W4:Y:S01]  /*0440*/  LDC.64 R36, c[0x0][0x398] ;  /* 0x0000e600ff247b82 */ /* 0x000f220000000a00 */
[----:B0-----:R-:W-:-:S05]  /*0450*/  IMAD.WIDE.U32 R42, R35, 0x4, R38 ;  /* 0x00000004232a7825 */ /* 0x001fca00078e0026 */
[----:B------:R-:W5:Y:S02]  /*0460*/  LDG.E R33, desc[UR14][R42.64] ;  /* 0x0000000e2a217981 */ /* 0x000f64000c1e1900 */
[----:B------:R-:W0:Y:S01]  /*0470*/  LDC.64 R20, c[0x0][0x3a0] ;  /* 0x0000e800ff147b82 */ /* 0x000e220000000a00 */
[----:B--2---:R-:W-:-:S07]  /*0480*/  IMAD.WIDE.U32 R38, R35, 0x4, R24 ;  /* 0x0000000423267825 */ /* 0x004fce00078e0018 */
[----:B------:R-:W2:Y:S01]  /*0490*/  LDC.64 R22, c[0x0][0x3a8] ;  /* 0x0000ea00ff167b82 */ /* 0x000ea20000000a00 */
[----:B------:R-:W-:Y:S01]  /*04a0*/  SHF.R.S32.HI R25, RZ, 0x1f, R45 ;  /* 0x0000001fff197819 */ /* 0x000fe2000001142d */
[C---:B---3--:R-:W-:Y:S01]  /*04b0*/  IMAD.WIDE.U32 R40, R35.reuse, 0x4, R40 ;  /* 0x0000000423287825 */ /* 0x048fe200078e0028 */
[C---:B------:R-:W-:Y:S01]  /*04c0*/  IADD3 R24, P0, PT, R6.reuse, R45, RZ ;  /* 0x0000002d06187210 */ /* 0x040fe20007f1e0ff */
[----:B------:R3:W5:Y:S03]  /*04d0*/  LDG.E R38, desc[UR14][R38.64] ;  /* 0x0000000e26267981 */ /* 0x000766000c1e1900 */
[----:B------:R-:W-:Y:S01]  /*04e0*/  LEA.HI.X.SX32 R25, R6, R25, 0x1, P0 ;  /* 0x0000001906197211 */ /* 0x000fe200000f0eff */
[----:B----4-:R-:W-:Y:S01]  /*04f0*/  IMAD.WIDE.U32 R36, R35, 0x4, R36 ;  /* 0x0000000423247825 */ /* 0x010fe200078e0024 */
[----:B------:R4:W5:Y:S02]  /*0500*/  LDG.E R40, desc[UR14][R40.64] ;  /* 0x0000000e28287981 */ /* 0x000964000c1e1900 */
[C---:B------:R-:W-:Y:S01]  /*0510*/  SHF.L.U64.HI R25, R24.reuse, 0x2, R25 ;  /* 0x0000000218197819 */ /* 0x040fe20000010219 */
[----:B------:R-:W-:-:S02]  /*0520*/  IMAD.SHL.U32 R24, R24, 0x4, RZ ;  /* 0x0000000418187824 */ /* 0x000fc400078e00ff */
[----:B------:R-:W5:Y:S03]  /*0530*/  LDG.E R37, desc[UR14][R36.64] ;  /* 0x0000000e24257981 */ /* 0x000f66000c1e1900 */
[C---:B-1----:R-:W-:Y:S02]  /*0540*/  IADD3 R34, P0, PT, R24.reuse, UR16, RZ ;  /* 0x0000001018227c10 */ /* 0x042fe4000ff1e0ff */
[----:B------:R-:W-:Y:S01]  /*0550*/  IADD3 R24, P1, PT, R24, UR18, RZ ;  /* 0x0000001218187c10 */ /* 0x000fe2000ff3e0ff */
[----:B0-----:R-:W-:-:S04]  /*0560*/  IMAD.WIDE.U32 R20, R35, 0x4, R20 ;  /* 0x0000000423147825 */ /* 0x001fc800078e0014 */
[----:B--2---:R-:W-:Y:S01]  /*0570*/  IMAD.WIDE.U32 R22, R35, 0x4, R22 ;  /* 0x0000000423167825 */ /* 0x004fe200078e0016 */
[C---:B------:R-:W-:Y:S01]  /*0580*/  IADD3.X R35, PT, PT, R25.reuse, UR17, RZ, P0, !PT ;  /* 0x0000001119237c10 */ /* 0x040fe200087fe4ff */
[----:B------:R0:W2:Y:S01]  /*0590*/  LDG.E R42, desc[UR14][R20.64] ;  /* 0x0000000e142a7981 */ /* 0x0000a2000c1e1900 */
[----:B------:R-:W-:-:S03]  /*05a0*/  IADD3.X R25, PT, PT, R25, UR19, RZ, P1, !PT ;  /* 0x0000001319197c10 */ /* 0x000fc60008ffe4ff */
[----:B------:R-:W2:Y:S04]  /*05b0*/  LDG.E R23, desc[UR14][R22.64] ;  /* 0x0000000e16177981 */ /* 0x000ea8000c1e1900 */
[----:B------:R-:W2:Y:S04]  /*05c0*/  LDG.E R34, desc[UR14][R34.64] ;  /* 0x0000000e22227981 */ /* 0x000ea8000c1e1900 */
[----:B------:R-:W2:Y:S01]  /*05d0*/  LDG.E R25, desc[UR14][R24.64] ;  /* 0x0000000e18197981 */ /* 0x000ea2000c1e1900 */
[----:B------:R-:W1:Y:S01]  /*05e0*/  S2UR UR8, SR_CgaCtaId ;  /* 0x00000000000879c3 */ /* 0x000e620000008800 */
[----:B------:R-:W-:-:S02]  /*05f0*/  UMOV UR6, 0x400 ;  /* 0x0000040000067882 */ /* 0x000fc40000000000 */
[----:B------:R-:W-:Y:S01]  /*0600*/  UIADD3 UR5, UPT, UPT, UR6, 0x400, URZ ;  /* 0x0000040006057890 */ /* 0x000fe2000fffe0ff */
[----:B---3--:R-:W-:Y:S01]  /*0610*/  IMAD.SHL.U32 R39, R3, 0x40, RZ ;  /* 0x0000004003277824 */ /* 0x008fe200078e00ff */
[----:B-1----:R-:W-:Y:S02]  /*0620*/  ULEA UR13, UR8, UR6, 0x18 ;  /* 0x00000006080d7291 */ /* 0x002fe4000f8ec0ff */
[----:B------:R-:W-:-:S04]  /*0630*/  ULEA UR5, UR8, UR5, 0x18 ;  /* 0x0000000508057291 */ /* 0x000fc8000f8ec0ff */
[C---:B----4-:R-:W-:Y:S02]  /*0640*/  VIADD R41, R39.reuse, UR13 ;  /* 0x0000000d27297c36 */ /* 0x050fe40008000000 */
[----:B0-----:R-:W-:Y:S02]  /*0650*/  VIADD R21, R39, UR5 ;  /* 0x0000000527157c36 */ /* 0x001fe40008000000 */
[C---:B------:R-:W-:Y:S02]  /*0660*/  IMAD R20, R2.reuse, 0x4, R41 ;  /* 0x0000000402147824 */ /* 0x040fe400078e0229 */
[----:B------:R-:W-:Y:S01]  /*0670*/  IMAD R21, R2, 0x4, R21 ;  /* 0x0000000402157824 */ /* 0x000fe200078e0215 */
[----:B------:R-:W-:-:S04]  /*0680*/  UIADD3 UR7, UPT, UPT, UR6, 0x1800, URZ ;  /* 0x0000180006077890 */ /* 0x000fc8000fffe0ff */
[----:B------:R-:W-:Y:S01]  /*0690*/  ULEA UR7, UR8, UR7, 0x18 ;  /* 0x0000000708077291 */ /* 0x000fe2000f8ec0ff */
[----:B------:R-:W-:Y:S01]  /*06a0*/  VIADD R32, R32, 0x1 ;  /* 0x0000000120207836 */ /* 0x000fe20000000000 */
[----:B------:R-:W-:Y:S02]  /*06b0*/  UIADD3 UR9, UPT, UPT, UR6, 0x800, URZ ;  /* 0x0000080006097890 */ /* 0x000fe4000fffe0ff */
[----:B------:R-:W-:Y:S02]  /*06c0*/  UIADD3 UR10, UPT, UPT, UR6, 0xc00, URZ ;  /* 0x00000c00060a7890 */ /* 0x000fe4000fffe0ff */
[----:B------:R-:W-:Y:S01]  /*06d0*/  UIADD3 UR12, UPT, UPT, UR6, 0x1000, URZ ;  /* 0x00001000060c7890 */ /* 0x000fe2000fffe0ff */
[----:B------:R-:W-:Y:S01]  /*06e0*/  ISETP.NE.AND P0, PT, R32, UR11, PT ;  /* 0x0000000b20007c0c */ /* 0x000fe2000bf05270 */
[----:B------:R-:W-:Y:S02]  /*06f0*/  UIADD3 UR6, UPT, UPT, UR6, 0x1400, URZ ;  /* 0x0000140006067890 */ /* 0x000fe4000fffe0ff */
[----:B------:R-:W-:-:S02]  /*0700*/  ULEA UR9, UR8, UR9, 0x18 ;  /* 0x0000000908097291 */ /* 0x000fc4000f8ec0ff */
[----:B------:R-:W-:Y:S02]  /*0710*/  ULEA UR10, UR8, UR10, 0x18 ;  /* 0x0000000a080a7291 */ /* 0x000fe4000f8ec0ff */
[----:B------:R-:W-:Y:S02]  /*0720*/  ULEA UR12, UR8, UR12, 0x18 ;  /* 0x0000000c080c7291 */ /* 0x000fe4000f8ec0ff */
[----:B------:R-:W-:Y:S01]  /*0730*/  ULEA UR6, UR8, UR6, 0x18 ;  /* 0x0000000608067291 */ /* 0x000fe2000f8ec0ff */
[----:B-----5:R0:W-:Y:S04]  /*0740*/  STS [R20], R33 ;  /* 0x0000002114007388 */ /* 0x0201e80000000800 */
[----:B------:R-:W-:Y:S04]  /*0750*/  STS [R21], R38 ;  /* 0x0000002615007388 */ /* 0x000fe80000000800 */
[----:B------:R-:W-:Y:S04]  /*0760*/  STS [R19], R40 ;  /* 0x0000002813007388 */ /* 0x000fe80000000800 */
[----:B------:R-:W-:Y:S04]  /*0770*/  STS [R26], R37 ;  /* 0x000000251a007388 */ /* 0x000fe80000000800 */
[----:B--2---:R-:W-:Y:S04]  /*0780*/  STS [R27], R42 ;  /* 0x0000002a1b007388 */ /* 0x004fe80000000800 */
[----:B------:R-:W-:Y:S04]  /*0790*/  STS [R28], R23 ;  /* 0x000000171c007388 */ /* 0x000fe80000000800 */
[----:B------:R1:W-:Y:S04]  /*07a0*/  STS [R29], R34 ;  /* 0x000000221d007388 */ /* 0x0003e80000000800 */
[----:B------:R2:W-:Y:S01]  /*07b0*/  STS [R30], R25 ;  /* 0x000000191e007388 */ /* 0x0005e20000000800 */
[----:B0-----:R-:W-:Y:S01]  /*07c0*/  LEA R33, R2, UR7, 0x2 ;  /* 0x0000000702217c11 */ /* 0x001fe2000f8e10ff */
[----:B------:R-:W-:Y:S01]  /*07d0*/  UMOV UR7, 0x4 ;  /* 0x0000000400077882 */ /* 0x000fe20000000000 */
[----:B-1----:R-:W-:-:S03]  /*07e0*/  IMAD.MOV.U32 R34, RZ, RZ, R31 ;  /* 0x000000ffff227224 */ /* 0x002fc600078e001f */
[----:B------:R-:W-:Y:S01]  /*07f0*/  VIADD R33, R33, 0x40 ;  /* 0x0000004021217836 */ /* 0x000fe20000000000 */
[----:B------:R-:W-:Y:S06]  /*0800*/  BAR.SYNC.DEFER_BLOCKING 0x0 ;  /* 0x0000000000007b1d */ /* 0x000fec0000010000 */
.L_x_17:
[----:B------:R-:W-:Y:S01]  /*0810*/  LDS.64 R20, [R39+UR13] ;  /* 0x0000000d27147984 */ /* 0x000fe20008000a00 */
[----:B------:R-:W-:-:S03]  /*0820*/  UIADD3 UR7, UPT, UPT, UR7, 0x8, URZ ;  /* 0x0000000807077890 */ /* 0x000fc6000fffe0ff */
[----:B------:R-:W0:Y:S01]  /*0830*/  LDS R36, [R33] ;  /* 0x0000000021247984 */ /* 0x000e220000000800 */
[----:B------:R-:W-:-:S03]  /*0840*/  UISETP.NE.AND UP0, UPT, UR7, 0x44, UPT ;  /* 0x000000440700788c */ /* 0x000fc6000bf05270 */
[----:B------:R1:W3:Y:S04]  /*0850*/  LDS R35, [R33+-0x40] ;  /* 0xffffc00021237984 */ /* 0x0002e80000000800 */
[----:B------:R-:W4:Y:S04]  /*0860*/  LDS R37, [R34+-0x40] ;  /* 0xffffc00022257984 */ /* 0x000f280000000800 */
[----:B------:R5:W2:Y:S01]  /*0870*/  LDS R38, [R34] ;  /* 0x0000000022267984 */ /* 0x000aa20000000800 */
[----:B-1----:R-:W-:-:S03]  /*0880*/  VIADD R33, R33, 0x80 ;  /* 0x0000008021217836 */ /* 0x002fc60000000000 */
[----:B------:R-:W1:Y:S01]  /*0890*/  LDS.64 R22, [R39+UR5] ;  /* 0x0000000527167984 */ /* 0x000e620008000a00 */
[----:B-----5:R-:W-:Y:S01]  /*08a0*/  VIADD R34, R34, 0x80 ;  /* 0x0000008022227836 */ /* 0x020fe20000000000 */
[----:B0-----:R-:W-:Y:S02]  /*08b0*/  LOP3.LUT R42, R36, R21, RZ, 0x3c, !PT ;  /* 0x00000015242a7212 */ /* 0x001fe400078e3cff */
[----:B---3--:R-:W-:-:S04]  /*08c0*/  LOP3.LUT R40, R35, R20, RZ, 0x3c, !PT ;  /* 0x0000001423287212 */ /* 0x008fc800078e3cff */
[----:B------:R-:W-:Y:S01]  /*08d0*/  POPC R42, R42 ;  /* 0x0000002a002a7309 */ /* 0x000fe20000000000 */
[----:B----4-:R-:W-:Y:S02]  /*08e0*/  LOP3.LUT R20, R37, R20, RZ, 0x3c, !PT ;  /* 0x0000001425147212 */ /* 0x010fe400078e3cff */
[----:B--2---:R-:W-:-:S05]  /*08f0*/  LOP3.LUT R43, R38, R21, RZ, 0x3c, !PT ;  /* 0x00000015262b7212 */ /* 0x004fca00078e3cff */
[----:B------:R-:W0:Y:S01]  /*0900*/  POPC R25, R40 ;  /* 0x0000002800197309 */ /* 0x000e220000000000 */
[-C--:B-1----:R-:W-:Y:S02]  /*0910*/  LOP3.LUT R41, R35, R22.reuse, RZ, 0x3c, !PT ;  /* 0x0000001623297212 */ /* 0x082fe400078e3cff */
[----:B------:R-:W-:Y:S02]  /*0920*/  LOP3.LUT R44, R36, R23, RZ, 0x3c, !PT ;  /* 0x00000017242c7212 */ /* 0x000fe400078e3cff */
[----:B------:R-:W-:-:S03]  /*0930*/  LOP3.LUT R22, R37, R22, RZ, 0x3c, !PT ;  /* 0x0000001625167212 */ /* 0x000fc600078e3cff */
[----:B------:R-:W-:Y:S01]  /*0940*/  POPC R20, R20 ;  /* 0x0000001400147309 */ /* 0x000fe20000000000 */
[----:B0-----:R-:W-:-:S07]  /*0950*/  IADD3 R18, PT, PT, R42, R25, R18 ;  /* 0x000000192a127210 */ /* 0x001fce0007ffe012 */
[----:B------:R-:W0:Y:S01]  /*0960*/  POPC R43, R43 ;  /* 0x0000002b002b7309 */ /* 0x000e220000000000 */
[----:B------:R-:W1:Y:S01]  /*0970*/  LDS.64 R24, [R39+UR9] ;  /* 0x0000000927187984 */ /* 0x000e620008000a00 */
[----:B------:R-:W-:-:S06]  /*0980*/  LOP3.LUT R42, R38, R23, RZ, 0x3c, !PT ;  /* 0x00000017262a7212 */ /* 0x000fcc00078e3cff */
[----:B------:R-:W-:Y:S01]  /*0990*/  POPC R41, R41 ;  /* 0x0000002900297309 */ /* 0x000fe20000000000 */
[----:B0-----:R-:W-:-:S07]  /*09a0*/  IADD3 R17, PT, PT, R43, R20, R17 ;  /* 0x000000142b117210 */ /* 0x001fce0007ffe011 */
[----:B------:R-:W0:Y:S01]  /*09b0*/  POPC R44, R44 ;  /* 0x0000002c002c7309 */ /* 0x000e220000000000 */
[----:B------:R-:W2:Y:S07]  /*09c0*/  LDS.64 R20, [R39+UR10] ;  /* 0x0000000a27147984 */ /* 0x000eae0008000a00 */
[----:B------:R-:W-:Y:S01]  /*09d0*/  POPC R22, R22 ;  /* 0x0000001600167309 */ /* 0x000fe20000000000 */
[----:B0-----:R-:W-:-:S07]  /*09e0*/  IADD3 R16, PT, PT, R44, R41, R16 ;  /* 0x000000292c107210 */ /* 0x001fce0007ffe010 */
[----:B------:R-:W0:Y:S01]  /*09f0*/  POPC R42, R42 ;  /* 0x0000002a002a7309 */ /* 0x000e220000000000 */
[-C--:B-1----:R-:W-:Y:S02]  /*0a00*/  LOP3.LUT R45, R36, R25.reuse, RZ, 0x3c, !PT ;  /* 0x00000019242d7212 */ /* 0x082fe400078e3cff */
[----:B------:R-:W-:Y:S02]  /*0a10*/  LOP3.LUT R44, R38, R25, RZ, 0x3c, !PT ;  /* 0x00000019262c7212 */ /* 0x000fe400078e3cff */
[-C--:B------:R-:W-:Y:S02]  /*0a20*/  LOP3.LUT R40, R35, R24.reuse, RZ, 0x3c, !PT ;  /* 0x0000001823287212 */ /* 0x080fe400078e3cff */
[----:B------:R-:W-:Y:S01]  /*0a30*/  LOP3.LUT R41, R37, R24, RZ, 0x3c, !PT ;  /* 0x0000001825297212 */ /* 0x000fe200078e3cff */
[----:B------:R-:W-:Y:S01]  /*0a40*/  POPC R45, R45 ;  /* 0x0000002d002d7309 */ /* 0x000fe20000000000 */
[----:B0-----:R-:W-:-:S07]  /*0a50*/  IADD3 R15, PT, PT, R42, R22, R15 ;  /* 0x000000162a0f7210 */ /* 0x001fce0007ffe00f */
[----:B------:R0:W1:Y:S01]  /*0a60*/  POPC R23, R40 ;  /* 0x0000002800177309 */ /* 0x0000620000000000 */
[-C--:B--2---:R-:W-:Y:S02]  /*0a70*/  LOP3.LUT R42, R35, R20.reuse, RZ, 0x3c, !PT ;  /* 0x00000014232a7212 */ /* 0x084fe400078e3cff */
[----:B------:R-:W-:-:S05]  /*0a80*/  LOP3.LUT R20, R37, R20, RZ, 0x3c, !PT ;  /* 0x0000001425147212 */ /* 0x000fca00078e3cff */
[----:B------:R-:W-:Y:S01]  /*0a90*/  POPC R24, R41 ;  /* 0x0000002900187309 */ /* 0x000fe20000000000 */
[-C--:B0-----:R-:W-:Y:S02]  /*0aa0*/  LOP3.LUT R40, R36, R21.reuse, RZ, 0x3c, !PT ;  /* 0x0000001524287212 */ /* 0x081fe400078e3cff */
[----:B------:R-:W-:Y:S02]  /*0ab0*/  LOP3.LUT R21, R38, R21, RZ, 0x3c, !PT ;  /* 0x0000001526157212 */ /* 0x000fe400078e3cff */
[----:B-1----:R-:W-:-:S03]  /*0ac0*/  IADD3 R14, PT, PT, R45, R23, R14 ;  /* 0x000000172d0e7210 */ /* 0x002fc60007ffe00e */
[----:B------:R-:W0:Y:S01]  /*0ad0*/  POPC R44, R44 ;  /* 0x0000002c002c7309 */ /* 0x000e220000000000 */
[----:B------:R-:W1:Y:S07]  /*0ae0*/  LDS.64 R22, [R39+UR12] ;  /* 0x0000000c27167984 */ /* 0x000e6e0008000a00 */
[----:B------:R-:W-:Y:S01]  /*0af0*/  POPC R43, R42 ;  /* 0x0000002a002b7309 */ /* 0x000fe20000000000 */
[----:B0-----:R-:W-:-:S07]  /*0b00*/  IADD3 R13, PT, PT, R44, R24, R13 ;  /* 0x000000182c0d7210 */ /* 0x001fce0007ffe00d */
[----:B------:R-:W0:Y:S01]  /*0b10*/  POPC R40, R40 ;  /* 0x0000002800287309 */ /* 0x000e220000000000 */
[----:B------:R2:W3:Y:S07]  /*0b20*/  LDS.64 R24, [R39+UR6] ;  /* 0x0000000627187984 */ /* 0x0004ee0008000a00 */
[----:B------:R-:W-:Y:S01]  /*0b30*/  POPC R20, R20 ;  /* 0x0000001400147309 */ /* 0x000fe20000000000 */
[----:B--2---:R-:W-:Y:S01]  /*0b40*/  VIADD R39, R39, 0x8 ;  /* 0x0000000827277836 */ /* 0x004fe20000000000 */
[----:B0-----:R-:W-:-:S06]  /*0b50*/  IADD3 R12, PT, PT, R40, R43, R12 ;  /* 0x0000002b280c7210 */ /* 0x001fcc0007ffe00c */
[----:B------:R-:W0:Y:S01]  /*0b60*/  POPC R21, R21 ;  /* 0x0000001500157309 */ /* 0x000e220000000000 */
[-C--:B-1----:R-:W-:Y:S02]  /*0b70*/  LOP3.LUT R41, R35, R22.reuse, RZ, 0x3c, !PT ;  /* 0x0000001623297212 */ /* 0x082fe400078e3cff */
[-C--:B------:R-:W-:Y:S02]  /*0b80*/  LOP3.LUT R40, R36, R23.reuse, RZ, 0x3c, !PT ;  /* 0x0000001724287212 */ /* 0x080fe400078e3cff */
[----:B------:R-:W-:Y:S02]  /*0b90*/  LOP3.LUT R22, R37, R22, RZ, 0x3c, !PT ;  /* 0x0000001625167212 */ /* 0x000fe400078e3cff */
[----:B------:R-:W-:Y:S01]  /*0ba0*/  LOP3.LUT R23, R38, R23, RZ, 0x3c, !PT ;  /* 0x0000001726177212 */ /* 0x000fe200078e3cff */
[----:B------:R-:W-:Y:S01]  /*0bb0*/  POPC R41, R41 ;  /* 0x0000002900297309 */ /* 0x000fe20000000000 */
[----:B0-----:R-:W-:-:S07]  /*0bc0*/  IADD3 R11, PT, PT, R21, R20, R11 ;  /* 0x00000014150b7210 */ /* 0x001fce0007ffe00b */
[----:B------:R-:W-:Y:S01]  /*0bd0*/  POPC R22, R22 ;  /* 0x0000001600167309 */ /* 0x000fe20000000000 */
[-C--:B---3--:R-:W-:Y:S02]  /*0be0*/  LOP3.LUT R35, R35, R24.reuse, RZ, 0x3c, !PT ;  /* 0x0000001823237212 */ /* 0x088fe400078e3cff */
[-C--:B------:R-:W-:Y:S02]  /*0bf0*/  LOP3.LUT R36, R36, R25.reuse, RZ, 0x3c, !PT ;  /* 0x0000001924247212 */ /* 0x080fe400078e3cff */
[----:B------:R-:W-:Y:S02]  /*0c00*/  LOP3.LUT R24, R37, R24, RZ, 0x3c, !PT ;  /* 0x0000001825187212 */ /* 0x000fe400078e3cff */
[----:B------:R-:W-:Y:S01]  /*0c10*/  LOP3.LUT R25, R38, R25, RZ, 0x3c, !PT ;  /* 0x0000001926197212 */ /* 0x000fe200078e3cff */
[----:B------:R-:W0:Y:S08]  /*0c20*/  POPC R40, R40 ;  /* 0x0000002800287309 */ /* 0x000e300000000000 */
[----:B------:R-:W1:Y:S01]  /*0c30*/  POPC R23, R23 ;  /* 0x0000001700177309 */ /* 0x000e620000000000 */
[----:B0-----:R-:W-:-:S07]  /*0c40*/  IADD3 R10, PT, PT, R40, R41, R10 ;  /* 0x00000029280a7210 */ /* 0x001fce0007ffe00a */
[----:B------:R-:W-:Y:S01]  /*0c50*/  POPC R35, R35 ;  /* 0x0000002300237309 */ /* 0x000fe20000000000 */
[----:B-1----:R-:W-:-:S07]  /*0c60*/  IADD3 R9, PT, PT, R23, R22, R9 ;  /* 0x0000001617097210 */ /* 0x002fce0007ffe009 */
        /* <DEDUP_REMOVED lines=10> */
[----:B------:R-:W-:Y:S02]  /*0d10*/  I2FP.F32.U32 R16, R16 ;  /* 0x0000001000107245 */ /* 0x000fe40000201000 */
[----:B------:R-:W-:Y:S01]  /*0d20*/  I2FP.F32.U32 R15, R15 ;  /* 0x0000000f000f7245 */ /* 0x000fe20000201000 */
[----:B------:R-:W-:Y:S01]  /*0d30*/  FADD R6, R6, R6 ;  /* 0x0000000606067221 */ /* 0x000fe20000000000 */
[----:B------:R-:W-:Y:S02]  /*0d40*/  I2FP.F32.U32 R14, R14 ;  /* 0x0000000e000e7245 */ /* 0x000fe40000201000 */
[----:B------:R-:W-:Y:S01]  /*0d50*/  I2FP.F32.U32 R4, R11 ;  /* 0x0000000b00047245 */ /* 0x000fe20000201000 */
[----:B------:R-:W-:Y:S01]  /*0d60*/  FADD R11, R13, R13 ;  /* 0x0000000d0d0b7221 */ /* 0x000fe20000000000 */
[----:B------:R-:W-:-:S02]  /*0d70*/  I2FP.F32.U32 R17, R17 ;  /* 0x0000001100117245 */ /* 0x000fc40000201000 */
        /* <DEDUP_REMOVED lines=14> */
[----:B------:R-:W-:-:S07]  /*0e60*/  FADD R4, R21, R21 ;  /* 0x0000001515047221 */ /* 0x000fce0000000000 */
.L_x_16:
        /* <DEDUP_REMOVED lines=8> */
[----:B------:R-:W-:Y:S02]  /*0ef0*/  IMAD R3, R3, UR8, R2 ;  /* 0x0000000803037c24 */ /* 0x000fe4000f8e0202 */
[----:B------:R-:W-:Y:S01]  /*0f00*/  IMAD R0, R5, R0, UR4 ;  /* 0x0000000405007e24 */ /* 0x000fe2000f8e0200 */
[----:B------:R-:W1:Y:S04]  /*0f10*/  LDCU.64 UR6, c[0x0][0x3c0] ;  /* 0x00007800ff0677ac */ /* 0x000e680008000a00 */
[----:B------:R-:W-:-:S04]  /*0f20*/  IADD3 R5, P0, PT, R3, R0, RZ ;  /* 0x0000000003057210 */ /* 0x000fc80007f1e0ff */
[----:B------:R-:W-:Y:S01]  /*0f30*/  LEA.HI.X.SX32 R0, R0, RZ, 0x1, P0 ;  /* 0x000000ff00007211 */ /* 0x000fe200000f0eff */
[----:B0-----:R-:W-:Y:S01]  /*0f40*/  USHF.L.U32 UR5, UR5, 0x5, URZ ;  /* 0x0000000505057899 */ /* 0x001fe200080006ff */
[----:B-1----:R-:W-:-:S05]  /*0f50*/  LEA R2, P0, R5, UR6, 0x2 ;  /* 0x0000000605027c11 */ /* 0x002fca000f8010ff */
        /* <DEDUP_REMOVED lines=11> */
[----:B------:R-:W-:Y:S01]  /*1010*/  FADD R16, -R17, R16 ;  /* 0x0000001011107221 */ /* 0x000fe20000000100 */
[----:B------:R-:W-:Y:S01]  /*1020*/  FADD R15, R15, R15 ;  /* 0x0000000f0f0f7221 */ /* 0x000fe20000000000 */
[----:B------:R-:W-:-:S02]  /*1030*/  FFMA R6, R19, -32, R6 ;  /* 0xc200000013067823 */ /* 0x000fc40000000006 */
[----:B------:R-:W-:Y:S02]  /*1040*/  FADD R3, R16, R16 ;  /* 0x0000001010037221 */ /* 0x000fe40000000000 */
        /* <DEDUP_REMOVED lines=8> */
[----:B------:R-:W-:-:S04]  /*10d0*/  FFMA R6, R7, -4, R6 ;  /* 0xc080000007067823 */ /* 0x000fc80000000006 */
[----:B------:R-:W-:-:S04]  /*10e0*/  FADD R6, R6, -R15 ;  /* 0x8000000f06067221 */ /* 0x000fc80000000000 */
[----:B------:R-:W-:Y:S01]  /*10f0*/  FADD R6, R6, -R3 ;  /* 0x8000000306067221 */ /* 0x000fe20000000000 */
[----:B------:R-:W-:-:S03]  /*1100*/  LEA.HI.X R3, R5, UR7, R0, 0x2, P0 ;  /* 0x0000000705037c11 */ /* 0x000fc600080f1400 */
[----:B------:R-:W-:-:S05]  /*1110*/  FADD R17, R6, -R17 ;  /* 0x8000001106117221 */ /* 0x000fca0000000000 */
[----:B------:R-:W-:Y:S01]  /*1120*/  STG.E desc[UR14][R2.64], R17 ;  /* 0x0000001102007986 */ /* 0x000fe2000c10190e */
[----:B------:R-:W-:Y:S05]  /*1130*/  EXIT ;  /* 0x000000000000794d */ /* 0x000fea0003800000 */
.L_x_19:
        /* <DEDUP_REMOVED lines=12> */
.L_x_98:


//--------------------- .text._Z16xnor_6_1bit_gemmPjS_S_S_S_S_S_Pfiii --------------------------
	.section	.text._Z16xnor_6_1bit_gemmPjS_S_S_S_S_S_Pfiii,"ax",@progbits
	.align	128
        .global         _Z16xnor_6_1bit_gemmPjS_S_S_S_S_S_Pfiii
        .type           _Z16xnor_6_1bit_gemmPjS_S_S_S_S_S_Pfiii,@function
        .size           _Z16xnor_6_1bit_gemmPjS_S_S_S_S_S_Pfiii,(.L_x_99 - _Z16xnor_6_1bit_gemmPjS_S_S_S_S_S_Pfiii)
        .other          _Z16xnor_6_1bit_gemmPjS_S_S_S_S_S_Pfiii,@"STO_CUDA_ENTRY STV_DEFAULT"
_Z16xnor_6_1bit_gemmPjS_S_S_S_S_S_Pfiii:
.text._Z16xnor_6_1bit_gemmPjS_S_S_S_S_S_Pfiii:
[----:B------:R-:W-:Y:S01]  /*0000*/  LDC R1, c[0x0][0x37c] ;  /* 0x0000df00ff017b82 */ /* 0x000fe20000000800 */
[----:B------:R-:W0:Y:S07]  /*0010*/  LDCU UR16, c[0x0][0x3c4] ;  /* 0x00007880ff1077ac */ /* 0x000e2e0008000800 */
[----:B------:R-:W1:Y:S01]  /*0020*/  LDC R4, c[0x0][0x3c8] ;  /* 0x0000f200ff047b82 */ /* 0x000e620000000800 */
[----:B------:R-:W2:Y:S01]  /*0030*/  S2R R0, SR_CTAID.Y ;  /* 0x0000000000007919 */ /* 0x000ea20000002600 */
[----:B------:R-:W-:Y:S01]  /*0040*/  IMAD.MOV.U32 R5, RZ, RZ, RZ ;  /* 0x000000ffff057224 */ /* 0x000fe200078e00ff */
[----:B------:R-:W-:-:S02]  /*0050*/  CS2R R6, SRZ ;  /* 0x0000000000067805 */ /* 0x000fc4000001ff00 */
[----:B------:R-:W-:Y:S01]  /*0060*/  CS2R R8, SRZ ;  /* 0x0000000000087805 */ /* 0x000fe2000001ff00 */
[----:B------:R-:W3:Y:S01]  /*0070*/  S2R R3, SR_TID.Y ;  /* 0x0000000000037919 */ /* 0x000ee20000002200 */
[----:B------:R-:W-:Y:S01]  /*0080*/  IMAD.MOV.U32 R10, RZ, RZ, RZ ;  /* 0x000000ffff0a7224 */ /* 0x000fe200078e00ff */
[----:B------:R-:W4:Y:S01]  /*0090*/  LDCU.64 UR14, c[0x0][0x358] ;  /* 0x00006b00ff0e77ac */ /* 0x000f220008000a00 */
[----:B------:R-:W5:Y:S01]  /*00a0*/  S2UR UR4, SR_CTAID.X ;  /* 0x00000000000479c3 */ /* 0x000f620000002500 */
[----:B------:R-:W1:Y:S01]  /*00b0*/  S2R R2, SR_TID.X ;  /* 0x0000000000027919 */ /* 0x000e620000002100 */
[----:B0-----:R-:W-:Y:S01]  /*00c0*/  UISETP.GE.AND UP0, UPT, UR16, 0x10, UPT ;  /* 0x000000101000788c */ /* 0x001fe2000bf06270 */
[----:B-1----:R-:W-:Y:S01]  /*00d0*/  IMAD.SHL.U32 R22, R4, 0x10, RZ ;  /* 0x0000001004167824 */ /* 0x002fe200078e00ff */
[----:B-----5:R-:W-:-:S07]  /*00e0*/  USHF.L.U32 UR4, UR4, 0x4, URZ ;  /* 0x0000000404047899 */ /* 0x020fce00080006ff */
[----:B--234-:R-:W-:Y:S05]  /*00f0*/  BRA.U !UP0, `(.L_x_20) ;  /* 0x0000001508d87547 */ /* 0x01cfea000b800000 */
[----:B------:R-:W0:Y:S01]  /*0100*/  S2UR UR13, SR_CgaCtaId ;  /* 0x00000000000d79c3 */ /* 0x000e220000008800 */
[----:B------:R-:W-:Y:S01]  /*0110*/  UMOV UR11, 0x400 ;  /* 0x00000400000b7882 */ /* 0x000fe20000000000 */
[----:B------:R-:W-:Y:S02]  /*0120*/  USHF.R.S32.HI UR10, URZ, 0x1f, UR16 ;  /* 0x0000001fff0a7899 */ /* 0x000fe40008011410 */
        /* <DEDUP_REMOVED lines=10> */
[----:B------:R-:W-:Y:S01]  /*01d0*/  IMAD.U32 R5, RZ, RZ, UR4 ;  /* 0x00000004ff057e24 */ /* 0x000fe2000f8e00ff */
[----:B------:R-:W-:Y:S01]  /*01e0*/  ULEA.HI UR10, UR10, UR16, URZ, 0x4 ;  /* 0x000000100a0a7291 */ /* 0x000fe2000f8f20ff */
[----:B------:R-:W-:Y:S01]  /*01f0*/  CS2R R16, SRZ ;  /* 0x0000000000107805 */ /* 0x000fe2000001ff00 */
[----:B------:R-:W-:Y:S01]  /*0200*/  IMAD.MOV.U32 R36, RZ, RZ, RZ ;  /* 0x000000ffff247224 */ /* 0x000fe200078e00ff */
[----:B------:R-:W1:Y:S01]  /*0210*/  LDCU.64 UR18, c[0x0][0x3b0] ;  /* 0x00007600ff1277ac */ /* 0x000e620008000a00 */
[----:B------:R-:W-:-:S02]  /*0220*/  IMAD.MOV.U32 R26, RZ, RZ, RZ ;  /* 0x000000ffff1a7224 */ /* 0x000fc400078e00ff */
[----:B------:R-:W-:Y:S01]  /*0230*/  IMAD.MOV.U32 R30, RZ, RZ, RZ ;  /* 0x000000ffff1e7224 */ /* 0x000fe200078e00ff */
[----:B------:R-:W-:Y:S02]  /*0240*/  USHF.R.S32.HI UR10, URZ, 0x4, UR10 ;  /* 0x00000004ff0a7899 */ /* 0x000fe4000801140a */
[----:B0-----:R-:W-:Y:S02]  /*0250*/  ULEA UR12, UR13, UR11, 0x18 ;  /* 0x0000000b0d0c7291 */ /* 0x001fe4000f8ec0ff */
[----:B------:R-:W-:Y:S02]  /*0260*/  ULEA UR5, UR13, UR5, 0x18 ;  /* 0x000000050d057291 */ /* 0x000fe4000f8ec0ff */
[----:B------:R-:W-:Y:S02]  /*0270*/  ULEA UR6, UR13, UR6, 0x18 ;  /* 0x000000060d067291 */ /* 0x000fe4000f8ec0ff */
[----:B------:R-:W-:Y:S01]  /*0280*/  ULEA UR7, UR13, UR7, 0x18 ;  /* 0x000000070d077291 */ /* 0x000fe2000f8ec0ff */
[C---:B------:R-:W-:Y:S01]  /*0290*/  LEA R29, R3.reuse, UR12, 0x6 ;  /* 0x0000000c031d7c11 */ /* 0x040fe2000f8e30ff */
[----:B------:R-:W-:Y:S01]  /*02a0*/  ULEA UR8, UR13, UR8, 0x18 ;  /* 0x000000080d087291 */ /* 0x000fe2000f8ec0ff */
[C---:B------:R-:W-:Y:S01]  /*02b0*/  LEA R27, R3.reuse, UR5, 0x6 ;  /* 0x00000005031b7c11 */ /* 0x040fe2000f8e30ff */
[----:B------:R-:W-:Y:S01]  /*02c0*/  ULEA UR9, UR13, UR9, 0x18 ;  /* 0x000000090d097291 */ /* 0x000fe2000f8ec0ff */
[C---:B------:R-:W-:Y:S01]  /*02d0*/  LEA R25, R3.reuse, UR6, 0x6 ;  /* 0x0000000603197c11 */ /* 0x040fe2000f8e30ff */
[----:B------:R-:W-:Y:S01]  /*02e0*/  UIADD3 UR10, UPT, UPT, -UR10, URZ, URZ ;  /* 0x000000ff0a0a7290 */ /* 0x000fe2000fffe1ff */
[----:B------:R-:W-:-:S02]  /*02f0*/  LEA R23, R3, UR7, 0x6 ;  /* 0x0000000703177c11 */ /* 0x000fc4000f8e30ff */
[C---:B------:R-:W-:Y:S02]  /*0300*/  LEA R21, R3.reuse, UR8, 0x6 ;  /* 0x0000000803157c11 */ /* 0x040fe4000f8e30ff */
[----:B-1----:R-:W-:-:S07]  /*0310*/  LEA R7, R3, UR9, 0x6 ;  /* 0x0000000903077c11 */ /* 0x002fce000f8e30ff */
.L_x_21:
[----:B------:R-:W0:Y:S08]  /*0320*/  LDC.64 R38, c[0x0][0x380] ;  /* 0x0000e000ff267b82 */ /* 0x000e300000000a00 */
[----:B------:R-:W1:Y:S08]  /*0330*/  LDC.64 R32, c[0x0][0x388] ;  /* 0x0000e200ff207b82 */ /* 0x000e700000000a00 */
[----:B------:R-:W2:Y:S08]  /*0340*/  LDC.64 R14, c[0x0][0x390] ;  /* 0x0000e400ff0e7b82 */ /* 0x000eb00000000a00 */
[----:B------:R-:W3:Y:S08]  /*0350*/  LDC.64 R12, c[0x0][0x398] ;  /* 0x0000e600ff0c7b82 */ /* 0x000ef00000000a00 */
[----:B------:R-:W4:Y:S08]  /*0360*/  LDC.64 R10, c[0x0][0x3a0] ;  /* 0x0000e800ff0a7b82 */ /* 0x000f300000000a00 */
[----:B------:R-:W5:Y:S01]  /*0370*/  LDC.64 R8, c[0x0][0x3a8] ;  /* 0x0000ea00ff087b82 */ /* 0x000f620000000a00 */
[----:B------:R-:W-:Y:S01]  /*0380*/  SHF.R.S32.HI R19, RZ, 0x1f, R5 ;  /* 0x0000001fff137819 */ /* 0x000fe20000011405 */
[----:B0-----:R-:W-:Y:S01]  /*0390*/  IMAD.WIDE.U32 R38, R6, 0x4, R38 ;  /* 0x0000000406267825 */ /* 0x001fe200078e0026 */
[----:B------:R-:W-:-:S03]  /*03a0*/  IADD3 R24, P0, PT, R20, R5, RZ ;  /* 0x0000000514187210 */ /* 0x000fc60007f1e0ff */
[----:B-1----:R-:W-:Y:S01]  /*03b0*/  IMAD.WIDE.U32 R32, R6, 0x4, R32 ;  /* 0x0000000406207825 */ /* 0x002fe200078e0020 */
[----:B------:R-:W-:Y:S01]  /*03c0*/  LEA.HI.X.SX32 R19, R20, R19, 0x1, P0 ;  /* 0x0000001314137211 */ /* 0x000fe200000f0eff */
[----:B------:R-:W5:Y:S01]  /*03d0*/  LDG.E R28, desc[UR14][R38.64] ;  /* 0x0000000e261c7981 */ /* 0x000f62000c1e1900 */
[----:B------:R-:W-:Y:S01]  /*03e0*/  LEA R18, P0, R24, UR18, 0x2 ;  /* 0x0000001218127c11 */ /* 0x000fe2000f8010ff */
[----:B--2---:R-:W-:Y:S02]  /*03f0*/  IMAD.WIDE.U32 R14, R6, 0x4, R14 ;  /* 0x00000004060e7825 */ /* 0x004fe400078e000e */
[----:B------:R0:W2:Y:S01]  /*0400*/  LDG.E R31, desc[UR14][R32.64] ;  /* 0x0000000e201f7981 */ /* 0x0000a2000c1e1900 */
[----:B------:R-:W-:Y:S01]  /*0410*/  LEA.HI.X R19, R24, UR19, R19, 0x2, P0 ;  /* 0x0000001318137c11 */ /* 0x000fe200080f1413 */
[C---:B---3--:R-:W-:Y:S02]  /*0420*/  IMAD.WIDE.U32 R12, R6.reuse, 0x4, R12 ;  /* 0x00000004060c7825 */ /* 0x048fe400078e000c */
[----:B------:R1:W3:Y:S02]  /*0430*/  LDG.E R14, desc[UR14][R14.64] ;  /* 0x0000000e0e0e7981 */ /* 0x0002e4000c1e1900 */
[----:B----4-:R-:W-:-:S02]  /*0440*/  IMAD.WIDE.U32 R10, R6, 0x4, R10 ;  /* 0x00000004060a7825 */ /* 0x010fc400078e000a */
[----:B------:R4:W3:Y:S02]  /*0450*/  LDG.E R12, desc[UR14][R12.64] ;  /* 0x0000000e0c0c7981 */ /* 0x0008e4000c1e1900 */
[----:B-----5:R-:W-:Y:S02]  /*0460*/  IMAD.WIDE.U32 R8, R6, 0x4, R8 ;  /* 0x0000000406087825 */ /* 0x020fe400078e0008 */
[----:B------:R-:W5:Y:S04]  /*0470*/  LDG.E R32, desc[UR14][R10.64] ;  /* 0x0000000e0a207981 */ /* 0x000f68000c1e1900 */
[----:B------:R-:W5:Y:S04]  /*0480*/  LDG.E R38, desc[UR14][R8.64] ;  /* 0x0000000e08267981 */ /* 0x000f68000c1e1900 */
[----:B------:R4:W5:Y:S01]  /*0490*/  LDG.E R18, desc[UR14][R18.64] ;  /* 0x0000000e12127981 */ /* 0x000962000c1e1900 */
[----:B------:R-:W-:-:S04]  /*04a0*/  UIADD3 UR5, UPT, UPT, UR11, 0x1800, URZ ;  /* 0x000018000b057890 */ /* 0x000fc8000fffe0ff */
[----:B------:R-:W-:Y:S01]  /*04b0*/  ULEA UR5, UR13, UR5, 0x18 ;  /* 0x000000050d057291 */ /* 0x000fe2000f8ec0ff */
[C---:B0-----:R-:W-:Y:S02]  /*04c0*/  IMAD R33, R2.reuse, 0x4, R29 ;  /* 0x0000000402217824 */ /* 0x041fe400078e021d */
[C---:B------:R-:W-:Y:S02]  /*04d0*/  IMAD R34, R2.reuse, 0x4, R27 ;  /* 0x0000000402227824 */ /* 0x040fe400078e021b */
[C---:B-1----:R-:W-:Y:S01]  /*04e0*/  IMAD R15, R2.reuse, 0x4, R25 ;  /* 0x00000004020f7824 */ /* 0x042fe200078e0219 */
[C---:B------:R-:W-:Y:S01]  /*04f0*/  LEA R24, R2.reuse, UR5, 0x2 ;  /* 0x0000000502187c11 */ /* 0x040fe2000f8e10ff */
[C---:B----4-:R-:W-:Y:S02]  /*0500*/  IMAD R13, R2.reuse, 0x4, R23 ;  /* 0x00000004020d7824 */ /* 0x050fe400078e0217 */
[C---:B------:R-:W-:Y:S02]  /*0510*/  IMAD R39, R2.reuse, 0x4, R21 ;  /* 0x0000000402277824 */ /* 0x040fe400078e0215 */
[----:B------:R-:W-:-:S02]  /*0520*/  IMAD R19, R2, 0x4, R7 ;  /* 0x0000000402137824 */ /* 0x000fc400078e0207 */
[----:B------:R-:W-:Y:S01]  /*0530*/  IMAD R41, R3, 0x40, R24 ;  /* 0x0000004003297824 */ /* 0x000fe200078e0218 */
[----:B------:R-:W-:Y:S04]  /*0540*/  STS [R33], R28 ;  /* 0x0000001c21007388 */ /* 0x000fe80000000800 */
[----:B--2---:R-:W-:Y:S04]  /*0550*/  STS [R34], R31 ;  /* 0x0000001f22007388 */ /* 0x004fe80000000800 */
[----:B---3--:R-:W-:Y:S04]  /*0560*/  STS [R15], R14 ;  /* 0x0000000e0f007388 */ /* 0x008fe80000000800 */
[----:B------:R-:W-:Y:S04]  /*0570*/  STS [R13], R12 ;  /* 0x0000000c0d007388 */ /* 0x000fe80000000800 */
[----:B-----5:R-:W-:Y:S04]  /*0580*/  STS [R39], R32 ;  /* 0x0000002027007388 */ /* 0x020fe80000000800 */
[----:B------:R-:W-:Y:S04]  /*0590*/  STS [R19], R38 ;  /* 0x0000002613007388 */ /* 0x000fe80000000800 */
[----:B------:R-:W-:Y:S01]  /*05a0*/  STS [R41], R18 ;  /* 0x0000001229007388 */ /* 0x000fe20000000800 */
[----:B------:R-:W-:Y:S06]  /*05b0*/  BAR.SYNC.DEFER_BLOCKING 0x0 ;  /* 0x0000000000007b1d */ /* 0x000fec0000010000 */
[----:B------:R-:W-:Y:S04]  /*05c0*/  LDS.128 R8, [R29] ;  /* 0x000000001d087984 */ /* 0x000fe80000000c00 */
[----:B------:R-:W0:Y:S04]  /*05d0*/  LDS R28, [R24+0x40] ;  /* 0x00004000181c7984 */ /* 0x000e280000000800 */
[----:B------:R-:W1:Y:S04]  /*05e0*/  LDS R31, [R24] ;  /* 0x00000000181f7984 */ /* 0x000e680000000800 */
[----:B------:R-:W2:Y:S04]  /*05f0*/  LDS R34, [R24+0xc0] ;  /* 0x0000c00018227984 */ /* 0x000ea80000000800 */
[----:B------:R-:W3:Y:S01]  /*0600*/  LDS R37, [R24+0x80] ;  /* 0x0000800018257984 */ /* 0x000ee20000000800 */
[----:B0-----:R-:W-:-:S02]  /*0610*/  LOP3.LUT R32, R28, R9, RZ, 0x3c, !PT ;  /* 0x000000091c207212 */ /* 0x001fc400078e3cff */
[----:B-1----:R-:W-:-:S04]  /*0620*/  LOP3.LUT R33, R31, R8, RZ, 0x3c, !PT ;  /* 0x000000081f217212 */ /* 0x002fc800078e3cff */
[----:B------:R-:W-:Y:S01]  /*0630*/  POPC R32, R32 ;  /* 0x0000002000207309 */ /* 0x000fe20000000000 */
[----:B--2---:R-:W-:Y:S02]  /*0640*/  LOP3.LUT R19, R34, R11, RZ, 0x3c, !PT ;  /* 0x0000000b22137212 */ /* 0x004fe400078e3cff */
[----:B---3--:R-:W-:-:S05]  /*0650*/  LOP3.LUT R18, R37, R10, RZ, 0x3c, !PT ;  /* 0x0000000a25127212 */ /* 0x008fca00078e3cff */
[----:B------:R-:W0:Y:S01]  /*0660*/  POPC R13, R33 ;  /* 0x00000021000d7309 */ /* 0x000e220000000000 */
[----:B------:R-:W1:Y:S07]  /*0670*/  LDS.128 R8, [R27] ;  /* 0x000000001b087984 */ /* 0x000e6e0000000c00 */
[----:B------:R-:W-:Y:S08]  /*0680*/  POPC R38, R18 ;  /* 0x0000001200267309 */ /* 0x000ff00000000000 */
[----:B------:R-:W2:Y:S01]  /*0690*/  POPC R19, R19 ;  /* 0x0000001300137309 */ /* 0x000ea20000000000 */
[----:B0-----:R-:W-:-:S04]  /*06a0*/  IADD3 R13, PT, PT, R32, R13, R30 ;  /* 0x0000000d200d7210 */ /* 0x001fc80007ffe01e */
[----:B--2---:R-:W-:Y:S02]  /*06b0*/  IADD3 R38, PT, PT, R19, R38, R13 ;  /* 0x0000002613267210 */ /* 0x004fe40007ffe00d */
[----:B------:R-:W0:Y:S01]  /*06c0*/  LDS.128 R12, [R25] ;  /* 0x00000000190c7984 */ /* 0x000e220000000c00 */
[----:B-1----:R-:W-:Y:S02]  /*06d0*/  LOP3.LUT R33, R8, R31, RZ, 0x3c, !PT ;  /* 0x0000001f08217212 */ /* 0x002fe400078e3cff */
[----:B------:R-:W-:Y:S02]  /*06e0*/  LOP3.LUT R8, R9, R28, RZ, 0x3c, !PT ;  /* 0x0000001c09087212 */ /* 0x000fe400078e3cff */
[----:B------:R-:W-:Y:S02]  /*06f0*/  LOP3.LUT R40, R10, R37, RZ, 0x3c, !PT ;  /* 0x000000250a287212 */ /* 0x000fe400078e3cff */
[----:B------:R-:W-:Y:S08]  /*0700*/  POPC R33, R33 ;  /* 0x0000002100217309 */ /* 0x000ff00000000000 */
[----:B------:R-:W-:Y:S01]  /*0710*/  POPC R8, R8 ;  /* 0x0000000800087309 */ /* 0x000fe20000000000 */
[----:B0-----:R-:W-:-:S02]  /*0720*/  LOP3.LUT R18, R31, R12, RZ, 0x3c, !PT ;  /* 0x0000000c1f127212 */ /* 0x001fc400078e3cff */
[----:B------:R-:W-:-:S05]  /*0730*/  LOP3.LUT R30, R28, R13, RZ, 0x3c, !PT ;  /* 0x0000000d1c1e7212 */ /* 0x000fca00078e3cff */
[----:B------:R-:W-:Y:S01]  /*0740*/  POPC R9, R18 ;  /* 0x0000001200097309 */ /* 0x000fe20000000000 */
[----:B------:R-:W-:Y:S02]  /*0750*/  LOP3.LUT R32, R37, R14, RZ, 0x3c, !PT ;  /* 0x0000000e25207212 */ /* 0x000fe400078e3cff */
[----:B------:R-:W-:-:S05]  /*0760*/  LOP3.LUT R39, R34, R15, RZ, 0x3c, !PT ;  /* 0x0000000f22277212 */ /* 0x000fca00078e3cff */
[----:B------:R-:W0:Y:S08]  /*0770*/  POPC R10, R30 ;  /* 0x0000001e000a7309 */ /* 0x000e300000000000 */
[----:B------:R-:W-:Y:S08]  /*0780*/  POPC R12, R32 ;  /* 0x00000020000c7309 */ /* 0x000ff00000000000 */
[----:B------:R-:W1:Y:S01]  /*0790*/  POPC R13, R39 ;  /* 0x00000027000d7309 */ /* 0x000e620000000000 */
[----:B0-----:R-:W-:-:S02]  /*07a0*/  IADD3 R36, PT, PT, R10, R9, R36 ;  /* 0x000000090a247210 */ /* 0x001fc40007ffe024 */
[----:B------:R-:W-:Y:S02]  /*07b0*/  LOP3.LUT R11, R11, R34, RZ, 0x3c, !PT ;  /* 0x000000220b0b7212 */ /* 0x000fe400078e3cff */
[----:B------:R-:W-:-:S03]  /*07c0*/  IADD3 R33, PT, PT, R8, R33, R26 ;  /* 0x0000002108217210 */ /* 0x000fc60007ffe01a */
[----:B------:R0:W-:Y:S01]  /*07d0*/  POPC R19, R11 ;  /* 0x0000000b00137309 */ /* 0x0001e20000000000 */
[----:B-1----:R-:W-:Y:S02]  /*07e0*/  IADD3 R36, PT, PT, R13, R12, R36 ;  /* 0x0000000c0d247210 */ /* 0x002fe40007ffe024 */
[----:B------:R-:W1:Y:S04]  /*07f0*/  LDS.128 R12, [R21] ;  /* 0x00000000150c7984 */ /* 0x000e680000000c00 */
[----:B0-----:R-:W0:Y:S01]  /*0800*/  LDS.128 R8, [R23] ;  /* 0x0000000017087984 */ /* 0x001e220000000c00 */
[----:B------:R-:W2:Y:S02]  /*0810*/  POPC R40, R40 ;  /* 0x0000002800287309 */ /* 0x000ea40000000000 */
[----:B--2---:R-:W-:-:S02]  /*0820*/  IADD3 R40, PT, PT, R19, R40, R33 ;  /* 0x0000002813287210 */ /* 0x004fc40007ffe021 */
[----:B------:R-:W-:Y:S01]  /*0830*/  LDS R33, [R24+0x100] ;  /* 0x0001000018217984 */ /* 0x000fe20000000800 */
[----:B-1----:R-:W-:Y:S02]  /*0840*/  LOP3.LUT R13, R28, R13, RZ, 0x3c, !PT ;  /* 0x0000000d1c0d7212 */ /* 0x002fe400078e3cff */
[----:B------:R-:W-:Y:S02]  /*0850*/  LOP3.LUT R12, R31, R12, RZ, 0x3c, !PT ;  /* 0x0000000c1f0c7212 */ /* 0x000fe400078e3cff */
[----:B0-----:R-:W-:Y:S02]  /*0860*/  LOP3.LUT R8, R8, R31, RZ, 0x3c, !PT ;  /* 0x0000001f08087212 */ /* 0x001fe400078e3cff */
[----:B------:R-:W-:Y:S01]  /*0870*/  LOP3.LUT R26, R9, R28, RZ, 0x3c, !PT ;  /* 0x0000001c091a7212 */ /* 0x000fe200078e3cff */
[----:B------:R-:W-:Y:S08]  /*0880*/  POPC R30, R12 ;  /* 0x0000000c001e7309 */ /* 0x000ff00000000000 */
[----:B------:R-:W-:Y:S08]  /*0890*/  POPC R19, R8 ;  /* 0x0000000800137309 */ /* 0x000ff00000000000 */
[----:B------:R0:W1:Y:S08]  /*08a0*/  POPC R32, R26 ;  /* 0x0000001a00207309 */ /* 0x0000700000000000 */
[----:B------:R-:W2:Y:S01]  /*08b0*/  POPC R13, R13 ;  /* 0x0000000d000d7309 */ /* 0x000ea20000000000 */
[----:B------:R-:W-:-:S02]  /*08c0*/  LOP3.LUT R39, R11, R34, RZ, 0x3c, !PT ;  /* 0x000000220b277212 */ /* 0x000fc400078e3cff */
[----:B------:R-:W-:Y:S01]  /*08d0*/  LOP3.LUT R15, R34, R15, RZ, 0x3c, !PT ;  /* 0x0000000f220f7212 */ /* 0x000fe200078e3cff */
[----:B0-----:R-:W-:Y:S01]  /*08e0*/  LDS R26, [R24+0x140] ;  /* 0x00014000181a7984 */ /* 0x001fe20000000800 */
[----:B-1----:R-:W-:Y:S02]  /*08f0*/  IADD3 R32, PT, PT, R32, R19, R16 ;  /* 0x0000001320207210 */ /* 0x002fe40007ffe010 */
[----:B--2---:R-:W-:Y:S02]  /*0900*/  IADD3 R30, PT, PT, R13, R30, R17 ;  /* 0x0000001e0d1e7210 */ /* 0x004fe40007ffe011 */
[----:B------:R-:W0:Y:S01]  /*0910*/  LDS.128 R16, [R7] ;  /* 0x0000000007107984 */ /* 0x000e220000000c00 */
[----:B------:R-:W-:Y:S02]  /*0920*/  LOP3.LUT R10, R10, R37, RZ, 0x3c, !PT ;  /* 0x000000250a0a7212 */ /* 0x000fe400078e3cff */
[----:B------:R-:W-:Y:S01]  /*0930*/  LOP3.LUT R14, R37, R14, RZ, 0x3c, !PT ;  /* 0x0000000e250e7212 */ /* 0x000fe200078e3cff */
[----:B------:R-:W-:Y:S08]  /*0940*/  POPC R39, R39 ;  /* 0x0000002700277309 */ /* 0x000ff00000000000 */
[----:B------:R-:W1:Y:S08]  /*0950*/  POPC R9, R10 ;  /* 0x0000000a00097309 */ /* 0x000e700000000000 */
[----:B------:R-:W-:Y:S08]  /*0960*/  POPC R11, R14 ;  /* 0x0000000e000b7309 */ /* 0x000ff00000000000 */
[----:B------:R-:W2:Y:S01]  /*0970*/  POPC R15, R15 ;  /* 0x0000000f000f7309 */ /* 0x000ea20000000000 */
[----:B-1----:R-:W-:-:S02]  /*0980*/  IADD3 R32, PT, PT, R39, R9, R32 ;  /* 0x0000000927207210 */ /* 0x002fc40007ffe020 */
[----:B--2---:R-:W-:Y:S02]  /*0990*/  IADD3 R30, PT, PT, R15, R11, R30 ;  /* 0x0000000b0f1e7210 */ /* 0x004fe40007ffe01e */
[----:B------:R-:W1:Y:S01]  /*09a0*/  LDS.128 R8, [R29+0x10] ;  /* 0x000010001d087984 */ /* 0x000e620000000c00 */
[----:B0-----:R-:W-:Y:S02]  /*09b0*/  LOP3.LUT R17, R17, R28, RZ, 0x3c, !PT ;  /* 0x0000001c11117212 */ /* 0x001fe400078e3cff */
[----:B------:R-:W-:Y:S01]  /*09c0*/  LOP3.LUT R16, R16, R31, RZ, 0x3c, !PT ;  /* 0x0000001f10107212 */ /* 0x000fe200078e3cff */
[----:B------:R-:W0:Y:S04]  /*09d0*/  LDS R28, [R24+0x1c0] ;  /* 0x0001c000181c7984 */ /* 0x000e280000000800 */
[----:B------:R-:W2:Y:S01]  /*09e0*/  LDS R31, [R24+0x180] ;  /* 0x00018000181f7984 */ /* 0x000ea20000000800 */
[----:B------:R-:W-:Y:S08]  /*09f0*/  POPC R16, R16 ;  /* 0x0000001000107309 */ /* 0x000ff00000000000 */
[----:B------:R-:W3:Y:S01]  /*0a00*/  POPC R12, R17 ;  /* 0x00000011000c7309 */ /* 0x000ee20000000000 */
[----:B------:R-:W-:-:S02]  /*0a10*/  LOP3.LUT R18, R18, R37, RZ, 0x3c, !PT ;  /* 0x0000002512127212 */ /* 0x000fc400078e3cff */
[----:B------:R-:W-:-:S05]  /*0a20*/  LOP3.LUT R19, R19, R34, RZ, 0x3c, !PT ;  /* 0x0000002213137212 */ /* 0x000fca00078e3cff */
[----:B------:R-:W-:Y:S01]  /*0a30*/  POPC R39, R18 ;  /* 0x0000001200277309 */ /* 0x000fe20000000000 */
[----:B---3--:R-:W-:Y:S02]  /*0a40*/  IADD3 R12, PT, PT, R12, R16, R35 ;  /* 0x000000100c0c7210 */ /* 0x008fe40007ffe023 */
[----:B-1----:R-:W-:Y:S02]  /*0a50*/  LOP3.LUT R13, R33, R8, RZ, 0x3c, !PT ;  /* 0x00000008210d7212 */ /* 0x002fe400078e3cff */
[----:B------:R-:W-:Y:S02]  /*0a60*/  LOP3.LUT R37, R26, R9, RZ, 0x3c, !PT ;  /* 0x000000091a257212 */ /* 0x000fe400078e3cff */
[----:B0-----:R-:W-:Y:S02]  /*0a70*/  LOP3.LUT R16, R28, R11, RZ, 0x3c, !PT ;  /* 0x0000000b1c107212 */ /* 0x001fe400078e3cff */
[----:B------:R-:W-:Y:S01]  /*0a80*/  POPC R13, R13 ;  /* 0x0000000d000d7309 */ /* 0x000fe20000000000 */
[----:B--2---:R-:W-:-:S07]  /*0a90*/  LOP3.LUT R34, R31, R10, RZ, 0x3c, !PT ;  /* 0x0000000a1f227212 */ /* 0x004fce00078e3cff */
[----:B------:R-:W0:Y:S08]  /*0aa0*/  POPC R8, R37 ;  /* 0x0000002500087309 */ /* 0x000e300000000000 */
[----:B------:R-:W1:Y:S08]  /*0ab0*/  POPC R14, R19 ;  /* 0x00000013000e7309 */ /* 0x000e700000000000 */
[----:B------:R-:W-:Y:S08]  /*0ac0*/  POPC R15, R34 ;  /* 0x00000022000f7309 */ /* 0x000ff00000000000 */
[----:B------:R-:W2:Y:S01]  /*0ad0*/  POPC R16, R16 ;  /* 0x0000001000107309 */ /* 0x000ea20000000000 */
[----:B0-----:R-:W-:-:S02]  /*0ae0*/  IADD3 R38, PT, PT, R8, R13, R38 ;  /* 0x0000000d08267210 */ /* 0x001fc40007ffe026 */
[----:B------:R-:W0:Y:S01]  /*0af0*/  LDS.128 R8, [R27+0x10] ;  /* 0x000010001b087984 */ /* 0x000e220000000c00 */
[----:B-1----:R-:W-:Y:S02]  /*0b00*/  IADD3 R39, PT, PT, R14, R39, R12 ;  /* 0x000000270e277210 */ /* 0x002fe40007ffe00c */
[----:B--2---:R-:W-:Y:S02]  /*0b10*/  IADD3 R38, PT, PT, R16, R15, R38 ;  /* 0x0000000f10267210 */ /* 0x004fe40007ffe026 */
[----:B------:R-:W1:Y:S01]  /*0b20*/  LDS.128 R12, [R25+0x10] ;  /* 0x00001000190c7984 */ /* 0x000e620000000c00 */
[----:B0-----:R-:W-:Y:S02]  /*0b30*/  LOP3.LUT R17, R8, R33, RZ, 0x3c, !PT ;  /* 0x0000002108117212 */ /* 0x001fe400078e3cff */
[----:B------:R-:W-:Y:S02]  /*0b40*/  LOP3.LUT R8, R9, R26, RZ, 0x3c, !PT ;  /* 0x0000001a09087212 */ /* 0x000fe400078e3cff */
[----:B------:R-:W-:-:S02]  /*0b50*/  LOP3.LUT R37, R10, R31, RZ, 0x3c, !PT ;  /* 0x0000001f0a257212 */ /* 0x000fc400078e3cff */
[----:B------:R-:W-:Y:S01]  /*0b60*/  POPC R17, R17 ;  /* 0x0000001100117309 */ /* 0x000fe20000000000 */
[----:B-1----:R-:W-:Y:S02]  /*0b70*/  LOP3.LUT R18, R33, R12, RZ, 0x3c, !PT ;  /* 0x0000000c21127212 */ /* 0x002fe400078e3cff */
[----:B------:R-:W-:-:S05]  /*0b80*/  LOP3.LUT R19, R26, R13, RZ, 0x3c, !PT ;  /* 0x0000000d1a137212 */ /* 0x000fca00078e3cff */
[----:B------:R-:W-:Y:S01]  /*0b90*/  POPC R8, R8 ;  /* 0x0000000800087309 */ /* 0x000fe20000000000 */
[----:B------:R-:W-:Y:S02]  /*0ba0*/  LOP3.LUT R34, R31, R14, RZ, 0x3c, !PT ;  /* 0x0000000e1f227212 */ /* 0x000fe400078e3cff */
[----:B------:R-:W-:-:S05]  /*0bb0*/  LOP3.LUT R35, R28, R15, RZ, 0x3c, !PT ;  /* 0x0000000f1c237212 */ /* 0x000fca00078e3cff */
[----:B------:R-:W-:Y:S08]  /*0bc0*/  POPC R9, R18 ;  /* 0x0000001200097309 */ /* 0x000ff00000000000 */
[----:B------:R-:W0:Y:S01]  /*0bd0*/  POPC R10, R19 ;  /* 0x00000013000a7309 */ /* 0x000e220000000000 */
[----:B------:R-:W-:-:S07]  /*0be0*/  LOP3.LUT R11, R11, R28, RZ, 0x3c, !PT ;  /* 0x0000001c0b0b7212 */ /* 0x000fce00078e3cff */
[----:B------:R-:W-:Y:S08]  /*0bf0*/  POPC R12, R34 ;  /* 0x00000022000c7309 */ /* 0x000ff00000000000 */
[----:B------:R1:W2:Y:S01]  /*0c00*/  POPC R13, R35 ;  /* 0x00000023000d7309 */ /* 0x0002a20000000000 */
[----:B0-----:R-:W-:Y:S02]  /*0c10*/  IADD3 R36, PT, PT, R10, R9, R36 ;  /* 0x000000090a247210 */ /* 0x001fe40007ffe024 */
[----:B------:R-:W-:-:S05]  /*0c20*/  IADD3 R17, PT, PT, R8, R17, R40 ;  /* 0x0000001108117210 */ /* 0x000fca0007ffe028 */
[----:B------:R0:W-:Y:S01]  /*0c30*/  POPC R16, R11 ;  /* 0x0000000b00107309 */ /* 0x0001e20000000000 */
[----:B-1----:R-:W-:Y:S01]  /*0c40*/  LDS R35, [R24+0x200] ;  /* 0x0002000018237984 */ /* 0x002fe20000000800 */
[----:B--2---:R-:W-:-:S03]  /*0c50*/  IADD3 R36, PT, PT, R13, R12, R36 ;  /* 0x0000000c0d247210 */ /* 0x004fc60007ffe024 */
[----:B------:R-:W1:Y:S04]  /*0c60*/  LDS.128 R12, [R21+0x10] ;  /* 0x00001000150c7984 */ /* 0x000e680000000c00 */
[----:B0-----:R-:W0:Y:S01]  /*0c70*/  LDS.128 R8, [R23+0x10] ;  /* 0x0000100017087984 */ /* 0x001e220000000c00 */
[----:B------:R-:W2:Y:S02]  /*0c80*/  POPC R37, R37 ;  /* 0x0000002500257309 */ /* 0x000ea40000000000 */
[----:B--2---:R-:W-:Y:S02]  /*0c90*/  IADD3 R37, PT, PT, R16, R37, R17 ;  /* 0x0000002510257210 */ /* 0x004fe40007ffe011 */
[----:B-1----:R-:W-:Y:S02]  /*0ca0*/  LOP3.LUT R13, R26, R13, RZ, 0x3c, !PT ;  /* 0x0000000d1a0d7212 */ /* 0x002fe400078e3cff */
[----:B0-----:R-:W-:-:S02]  /*0cb0*/  LOP3.LUT R34, R9, R26, RZ, 0x3c, !PT ;  /* 0x0000001a09227212 */ /* 0x001fc400078e3cff */
[----:B------:R-:W-:Y:S02]  /*0cc0*/  LOP3.LUT R8, R8, R33, RZ, 0x3c, !PT ;  /* 0x0000002108087212 */ /* 0x000fe400078e3cff */
[----:B------:R-:W-:Y:S02]  /*0cd0*/  LOP3.LUT R12, R33, R12, RZ, 0x3c, !PT ;  /* 0x0000000c210c7212 */ /* 0x000fe400078e3cff */
[----:B------:R-:W-:Y:S08]  /*0ce0*/  POPC R17, R8 ;  /* 0x0000000800117309 */ /* 0x000ff00000000000 */
[----:B------:R-:W0:Y:S08]  /*0cf0*/  POPC R34, R34 ;  /* 0x0000002200227309 */ /* 0x000e300000000000 */
[----:B------:R-:W-:Y:S08]  /*0d00*/  POPC R9, R12 ;  /* 0x0000000c00097309 */ /* 0x000ff00000000000 */
[----:B------:R-:W1:Y:S01]  /*0d10*/  POPC R13, R13 ;  /* 0x0000000d000d7309 */ /* 0x000e620000000000 */
[----:B------:R-:W-:-:S02]  /*0d20*/  LOP3.LUT R15, R28, R15, RZ, 0x3c, !PT ;  /* 0x0000000f1c0f7212 */ /* 0x000fc400078e3cff */
[----:B0-----:R-:W-:Y:S02]  /*0d30*/  IADD3 R32, PT, PT, R34, R17, R32 ;  /* 0x0000001122207210 */ /* 0x001fe40007ffe020 */
[----:B------:R-:W-:Y:S01]  /*0d40*/  LOP3.LUT R10, R10, R31, RZ, 0x3c, !PT ;  /* 0x0000001f0a0a7212 */ /* 0x000fe200078e3cff */
[----:B------:R-:W0:Y:S01]  /*0d50*/  LDS.128 R16, [R7+0x10] ;  /* 0x0000100007107984 */ /* 0x000e220000000c00 */
[----:B------:R-:W-:Y:S02]  /*0d60*/  LOP3.LUT R40, R11, R28, RZ, 0x3c, !PT ;  /* 0x0000001c0b287212 */ /* 0x000fe400078e3cff */
[----:B------:R-:W-:Y:S01]  /*0d70*/  LOP3.LUT R14, R31, R14, RZ, 0x3c, !PT ;  /* 0x0000000e1f0e7212 */ /* 0x000fe200078e3cff */
[----:B------:R-:W-:Y:S01]  /*0d80*/  POPC R15, R15 ;  /* 0x0000000f000f7309 */ /* 0x000fe20000000000 */
[----:B-1----:R-:W-:-:S07]  /*0d90*/  IADD3 R30, PT, PT, R13, R9, R30 ;  /* 0x000000090d1e7210 */ /* 0x002fce0007ffe01e */
[----:B------:R-:W-:Y:S08]  /*0da0*/  POPC R9, R10 ;  /* 0x0000000a00097309 */ /* 0x000ff00000000000 */
[----:B------:R-:W1:Y:S08]  /*0db0*/  POPC R34, R40 ;  /* 0x0000002800227309 */ /* 0x000e700000000000 */
[----:B------:R-:W2:Y:S01]  /*0dc0*/  POPC R11, R14 ;  /* 0x0000000e000b7309 */ /* 0x000ea20000000000 */
[----:B-1----:R-:W-:-:S02]  /*0dd0*/  IADD3 R34, PT, PT, R34, R9, R32 ;  /* 0x0000000922227210 */ /* 0x002fc40007ffe020 */
[----:B--2---:R-:W-:Y:S02]  /*0de0*/  IADD3 R32, PT, PT, R15, R11, R30 ;  /* 0x0000000b0f207210 */ /* 0x004fe40007ffe01e */
[----:B------:R-:W1:Y:S04]  /*0df0*/  LDS.128 R8, [R29+0x20] ;  /* 0x000020001d087984 */ /* 0x000e680000000c00 */
[----:B------:R-:W2:Y:S01]  /*0e00*/  LDS R30, [R24+0x240] ;  /* 0x00024000181e7984 */ /* 0x000ea20000000800 */
[----:B0-----:R-:W-:Y:S02]  /*0e10*/  LOP3.LUT R16, R16, R33, RZ, 0x3c, !PT ;  /* 0x0000002110107212 */ /* 0x001fe400078e3cff */
[----:B------:R-:W-:Y:S01]  /*0e20*/  LOP3.LUT R17, R17, R26, RZ, 0x3c, !PT ;  /* 0x0000001a11117212 */ /* 0x000fe200078e3cff */
[----:B------:R-:W0:Y:S04]  /*0e30*/  LDS R33, [R24+0x280] ;  /* 0x0002800018217984 */ /* 0x000e280000000800 */
[----:B------:R-:W3:Y:S01]  /*0e40*/  LDS R26, [R24+0x2c0] ;  /* 0x0002c000181a7984 */ /* 0x000ee20000000800 */
[----:B------:R-:W-:Y:S08]  /*0e50*/  POPC R16, R16 ;  /* 0x0000001000107309 */ /* 0x000ff00000000000 */
[----:B------:R-:W4:Y:S01]  /*0e60*/  POPC R14, R17 ;  /* 0x00000011000e7309 */ /* 0x000f220000000000 */
[----:B------:R-:W-:-:S02]  /*0e70*/  LOP3.LUT R18, R18, R31, RZ, 0x3c, !PT ;  /* 0x0000001f12127212 */ /* 0x000fc400078e3cff */
[----:B------:R-:W-:-:S05]  /*0e80*/  LOP3.LUT R19, R19, R28, RZ, 0x3c, !PT ;  /* 0x0000001c13137212 */ /* 0x000fca00078e3cff */
[----:B------:R-:W-:Y:S01]  /*0e90*/  POPC R12, R18 ;  /* 0x00000012000c7309 */ /* 0x000fe20000000000 */
[----:B-1----:R-:W-:Y:S02]  /*0ea0*/  LOP3.LUT R13, R35, R8, RZ, 0x3c, !PT ;  /* 0x00000008230d7212 */ /* 0x002fe400078e3cff */
[----:B--2---:R-:W-:-:S05]  /*0eb0*/  LOP3.LUT R15, R30, R9, RZ, 0x3c, !PT ;  /* 0x000000091e0f7212 */ /* 0x004fca00078e3cff */
[----:B------:R-:W-:Y:S01]  /*0ec0*/  POPC R13, R13 ;  /* 0x0000000d000d7309 */ /* 0x000fe20000000000 */
[----:B----4-:R-:W-:-:S07]  /*0ed0*/  IADD3 R39, PT, PT, R14, R16, R39 ;  /* 0x000000100e277210 */ /* 0x010fce0007ffe027 */
[----:B------:R-:W1:Y:S08]  /*0ee0*/  POPC R8, R15 ;  /* 0x0000000f00087309 */ /* 0x000e700000000000 */
[----:B------:R-:W2:Y:S01]  /*0ef0*/  POPC R14, R19 ;  /* 0x00000013000e7309 */ /* 0x000ea20000000000 */
[----:B0-----:R-:W-:Y:S02]  /*0f00*/  LOP3.LUT R31, R33, R10, RZ, 0x3c, !PT ;  /* 0x0000000a211f7212 */ /* 0x001fe400078e3cff */
[----:B---3--:R-:W-:-:S02]  /*0f10*/  LOP3.LUT R40, R26, R11, RZ, 0x3c, !PT ;  /* 0x0000000b1a287212 */ /* 0x008fc400078e3cff */
[----:B-1----:R-:W-:Y:S02]  /*0f20*/  IADD3 R17, PT, PT, R8, R13, R38 ;  /* 0x0000000d08117210 */ /* 0x002fe40007ffe026 */
[----:B------:R-:W0:Y:S01]  /*0f30*/  LDS.128 R8, [R27+0x20] ;  /* 0x000020001b087984 */ /* 0x000e220000000c00 */
[----:B--2---:R-:W-:-:S03]  /*0f40*/  IADD3 R38, PT, PT, R14, R12, R39 ;  /* 0x0000000c0e267210 */ /* 0x004fc60007ffe027 */
[----:B------:R-:W1:Y:S01]  /*0f50*/  LDS.128 R12, [R25+0x20] ;  /* 0x00002000190c7984 */ /* 0x000e620000000c00 */
[----:B------:R-:W-:Y:S08]  /*0f60*/  POPC R28, R31 ;  /* 0x0000001f001c7309 */ /* 0x000ff00000000000 */
[----:B------:R-:W2:Y:S02]  /*0f70*/  POPC R40, R40 ;  /* 0x0000002800287309 */ /* 0x000ea40000000000 */
[----:B--2---:R-:W-:-:S02]  /*0f80*/  IADD3 R28, PT, PT, R40, R28, R17 ;  /* 0x0000001c281c7210 */ /* 0x004fc40007ffe011 */
[----:B0-----:R-:W-:Y:S02]  /*0f90*/  LOP3.LUT R17, R9, R30, RZ, 0x3c, !PT ;  /* 0x0000001e09117212 */ /* 0x001fe400078e3cff */
[----:B------:R-:W-:Y:S02]  /*0fa0*/  LOP3.LUT R16, R8, R35, RZ, 0x3c, !PT ;  /* 0x0000002308107212 */ /* 0x000fe400078e3cff */
[----:B------:R-:W-:Y:S02]  /*0fb0*/  LOP3.LUT R9, R11, R26, RZ, 0x3c, !PT ;  /* 0x0000001a0b097212 */ /* 0x000fe400078e3cff */
[----:B-1----:R-:W-:Y:S02]  /*0fc0*/  LOP3.LUT R11, R35, R12, RZ, 0x3c, !PT ;  /* 0x0000000c230b7212 */ /* 0x002fe400078e3cff */
[----:B------:R-:W-:Y:S01]  /*0fd0*/  LOP3.LUT R39, R30, R13, RZ, 0x3c, !PT ;  /* 0x0000000d1e277212 */ /* 0x000fe200078e3cff */
[----:B------:R-:W-:Y:S08]  /*0fe0*/  POPC R16, R16 ;  /* 0x0000001000107309 */ /* 0x000ff00000000000 */
[----:B------:R-:W0:Y:S08]  /*0ff0*/  POPC R17, R17 ;  /* 0x0000001100117309 */ /* 0x000e300000000000 */
[----:B------:R-:W-:Y:S08]  /*1000*/  POPC R11, R11 ;  /* 0x0000000b000b7309 */ /* 0x000ff00000000000 */
[----:B------:R-:W1:Y:S01]  /*1010*/  POPC R12, R39 ;  /* 0x00000027000c7309 */ /* 0x000e620000000000 */
[----:B------:R-:W-:-:S02]  /*1020*/  LOP3.LUT R8, R10, R33, RZ, 0x3c, !PT ;  /* 0x000000210a087212 */ /* 0x000fc400078e3cff */
[----:B------:R-:W-:Y:S02]  /*1030*/  LOP3.LUT R10, R26, R15, RZ, 0x3c, !PT ;  /* 0x0000000f1a0a7212 */ /* 0x000fe400078e3cff */
[----:B0-----:R-:W-:Y:S02]  /*1040*/  IADD3 R16, PT, PT, R17, R16, R37 ;  /* 0x0000001011107210 */ /* 0x001fe40007ffe025 */
[----:B------:R-:W-:Y:S01]  /*1050*/  LOP3.LUT R40, R33, R14, RZ, 0x3c, !PT ;  /* 0x0000000e21287212 */ /* 0x000fe200078e3cff */
[----:B------:R-:W-:Y:S01]  /*1060*/  POPC R8, R8 ;  /* 0x0000000800087309 */ /* 0x000fe20000000000 */
[----:B-1----:R-:W-:Y:S02]  /*1070*/  IADD3 R17, PT, PT, R12, R11, R36 ;  /* 0x0000000b0c117210 */ /* 0x002fe40007ffe024 */
[----:B------:R-:W0:Y:S05]  /*1080*/  LDS.128 R12, [R23+0x20] ;  /* 0x00002000170c7984 */ /* 0x000e2a0000000c00 */
[----:B------:R-:W1:Y:S08]  /*1090*/  POPC R9, R9 ;  /* 0x0000000900097309 */ /* 0x000e700000000000 */
[----:B------:R2:W-:Y:S08]  /*10a0*/  POPC R31, R40 ;  /* 0x00000028001f7309 */ /* 0x0005f00000000000 */
[----:B------:R-:W3:Y:S01]  /*10b0*/  POPC R10, R10 ;  /* 0x0000000a000a7309 */ /* 0x000ee20000000000 */
[----:B-1----:R-:W-:Y:S01]  /*10c0*/  IADD3 R36, PT, PT, R9, R8, R16 ;  /* 0x0000000809247210 */ /* 0x002fe20007ffe010 */
[----:B--2---:R-:W-:Y:S01]  /*10d0*/  LDS R40, [R24+0x3c0] ;  /* 0x0003c00018287984 */ /* 0x004fe20000000800 */
[----:B---3--:R-:W-:-:S03]  /*10e0*/  IADD3 R31, PT, PT, R10, R31, R17 ;  /* 0x0000001f0a1f7210 */ /* 0x008fc60007ffe011 */
[----:B------:R-:W1:Y:S01]  /*10f0*/  LDS.128 R16, [R21+0x20] ;  /* 0x0000200015107984 */ /* 0x000e620000000c00 */
[----:B0-----:R-:W-:Y:S02]  /*1100*/  LOP3.LUT R39, R13, R30, RZ, 0x3c, !PT ;  /* 0x0000001e0d277212 */ /* 0x001fe400078e3cff */
[----:B------:R-:W-:-:S04]  /*1110*/  LOP3.LUT R12, R12, R35, RZ, 0x3c, !PT ;  /* 0x000000230c0c7212 */ /* 0x000fc800078e3cff */
[----:B------:R-:W-:Y:S08]  /*1120*/  POPC R9, R12 ;  /* 0x0000000c00097309 */ /* 0x000ff00000000000 */
[----:B------:R-:W0:Y:S01]  /*1130*/  POPC R39, R39 ;  /* 0x0000002700277309 */ /* 0x000e220000000000 */
[----:B-1----:R-:W-:Y:S02]  /*1140*/  LOP3.LUT R37, R35, R16, RZ, 0x3c, !PT ;  /* 0x0000001023257212 */ /* 0x002fe400078e3cff */
[----:B0-----:R-:W-:-:S02]  /*1150*/  IADD3 R16, PT, PT, R39, R9, R34 ;  /* 0x0000000927107210 */ /* 0x001fc40007ffe022 */
[----:B------:R-:W0:Y:S01]  /*1160*/  LDS.128 R8, [R7+0x20] ;  /* 0x0000200007087984 */ /* 0x000e220000000c00 */
[----:B------:R-:W-:Y:S02]  /*1170*/  LOP3.LUT R17, R30, R17, RZ, 0x3c, !PT ;  /* 0x000000111e117212 */ /* 0x000fe400078e3cff */
[----:B------:R-:W-:Y:S01]  /*1180*/  POPC R37, R37 ;  /* 0x0000002500257309 */ /* 0x000fe20000000000 */
[----:B------:R-:W-:Y:S01]  /*1190*/  LOP3.LUT R12, R15, R26, RZ, 0x3c, !PT ;  /* 0x0000001a0f0c7212 */ /* 0x000fe200078e3cff */
[----:B------:R-:W-:Y:S06]  /*11a0*/  LDS R34, [R24+0x340] ;  /* 0x0003400018227984 */ /* 0x000fec0000000800 */
[----:B------:R-:W1:Y:S01]  /*11b0*/  POPC R17, R17 ;  /* 0x0000001100117309 */ /* 0x000e620000000000 */
[----:B------:R-:W-:-:S02]  /*11c0*/  LOP3.LUT R19, R26, R19, RZ, 0x3c, !PT ;  /* 0x000000131a137212 */ /* 0x000fc400078e3cff */
[----:B------:R-:W-:Y:S02]  /*11d0*/  LOP3.LUT R14, R14, R33, RZ, 0x3c, !PT ;  /* 0x000000210e0e7212 */ /* 0x000fe400078e3cff */
[----:B------:R-:W-:-:S03]  /*11e0*/  LOP3.LUT R18, R33, R18, RZ, 0x3c, !PT ;  /* 0x0000001221127212 */ /* 0x000fc600078e3cff */
[----:B------:R-:W-:Y:S01]  /*11f0*/  POPC R13, R14 ;  /* 0x0000000e000d7309 */ /* 0x000fe20000000000 */
[----:B-1----:R-:W-:-:S07]  /*1200*/  IADD3 R32, PT, PT, R17, R37, R32 ;  /* 0x0000002511207210 */ /* 0x002fce0007ffe020 */
[----:B------:R-:W1:Y:S08]  /*1210*/  POPC R12, R12 ;  /* 0x0000000c000c7309 */ /* 0x000e700000000000 */
[----:B------:R-:W-:Y:S01]  /*1220*/  POPC R15, R18 ;  /* 0x00000012000f7309 */ /* 0x000fe20000000000 */
[----:B0-----:R-:W-:-:S07]  /*1230*/  LOP3.LUT R17, R8, R35, RZ, 0x3c, !PT ;  /* 0x0000002308117212 */ /* 0x001fce00078e3cff */
[----:B------:R-:W0:Y:S01]  /*1240*/  POPC R19, R19 ;  /* 0x0000001300137309 */ /* 0x000e220000000000 */
[----:B------:R-:W-:Y:S01]  /*1250*/  LOP3.LUT R30, R9, R30, RZ, 0x3c, !PT ;  /* 0x0000001e091e7212 */ /* 0x000fe200078e3cff */
[----:B------:R-:W-:Y:S06]  /*1260*/  LDS R35, [R24+0x300] ;  /* 0x0003000018237984 */ /* 0x000fec0000000800 */
[----:B------:R-:W-:Y:S08]  /*1270*/  POPC R17, R17 ;  /* 0x0000001100117309 */ /* 0x000ff00000000000 */
[----:B------:R-:W2:Y:S01]  /*1280*/  POPC R8, R30 ;  /* 0x0000001e00087309 */ /* 0x000ea20000000000 */
[----:B-1----:R-:W-:-:S02]  /*1290*/  IADD3 R16, PT, PT, R12, R13, R16 ;  /* 0x0000000d0c107210 */ /* 0x002fc40007ffe010 */
[----:B0-----:R-:W-:Y:S02]  /*12a0*/  IADD3 R32, PT, PT, R19, R15, R32 ;  /* 0x0000000f13207210 */ /* 0x001fe40007ffe020 */
[----:B------:R-:W0:Y:S01]  /*12b0*/  LDS.128 R12, [R29+0x30] ;  /* 0x000030001d0c7984 */ /* 0x000e220000000c00 */
[----:B------:R-:W-:Y:S02]  /*12c0*/  LOP3.LUT R18, R10, R33, RZ, 0x3c, !PT ;  /* 0x000000210a127212 */ /* 0x000fe400078e3cff */
[----:B------:R-:W-:Y:S01]  /*12d0*/  LOP3.LUT R26, R11, R26, RZ, 0x3c, !PT ;  /* 0x0000001a0b1a7212 */ /* 0x000fe200078e3cff */
[----:B------:R-:W1:Y:S01]  /*12e0*/  LDS R33, [R24+0x380] ;  /* 0x0003800018217984 */ /* 0x000e620000000800 */
[----:B--2---:R-:W-:-:S03]  /*12f0*/  IADD3 R38, PT, PT, R8, R17, R38 ;  /* 0x0000001108267210 */ /* 0x004fc60007ffe026 */
[----:B------:R-:W2:Y:S01]  /*1300*/  LDS.128 R8, [R27+0x30] ;  /* 0x000030001b087984 */ /* 0x000ea20000000c00 */
[----:B------:R-:W-:Y:S08]  /*1310*/  POPC R37, R18 ;  /* 0x0000001200257309 */ /* 0x000ff00000000000 */
[----:B------:R-:W3:Y:S02]  /*1320*/  POPC R26, R26 ;  /* 0x0000001a001a7309 */ /* 0x000ee40000000000 */
[----:B---3--:R-:W-:-:S02]  /*1330*/  IADD3 R37, PT, PT, R26, R37, R38 ;  /* 0x000000251a257210 */ /* 0x008fc40007ffe026 */
[----:B0-----:R-:W-:Y:S02]  /*1340*/  LOP3.LUT R39, R35, R12, RZ, 0x3c, !PT ;  /* 0x0000000c23277212 */ /* 0x001fe400078e3cff */
[----:B------:R-:W-:Y:S02]  /*1350*/  LOP3.LUT R38, R34, R13, RZ, 0x3c, !PT ;  /* 0x0000000d22267212 */ /* 0x000fe400078e3cff */
[----:B------:R-:W-:Y:S02]  /*1360*/  LOP3.LUT R19, R40, R15, RZ, 0x3c, !PT ;  /* 0x0000000f28137212 */ /* 0x000fe400078e3cff */
[----:B------:R-:W-:Y:S01]  /*1370*/  POPC R39, R39 ;  /* 0x0000002700277309 */ /* 0x000fe20000000000 */
[----:B-1----:R-:W-:Y:S02]  /*1380*/  LOP3.LUT R41, R33, R14, RZ, 0x3c, !PT ;  /* 0x0000000e21297212 */ /* 0x002fe400078e3cff */
[----:B--2---:R-:W-:-:S05]  /*1390*/  LOP3.LUT R17, R8, R35, RZ, 0x3c, !PT ;  /* 0x0000002308117212 */ /* 0x004fca00078e3cff */
[----:B------:R-:W0:Y:S01]  /*13a0*/  POPC R12, R38 ;  /* 0x00000026000c7309 */ /* 0x000e220000000000 */
[----:B------:R-:W-:-:S07]  /*13b0*/  LOP3.LUT R18, R9, R34, RZ, 0x3c, !PT ;  /* 0x0000002209127212 */ /* 0x000fce00078e3cff */
[----:B------:R-:W-:Y:S08]  /*13c0*/  POPC R30, R41 ;  /* 0x00000029001e7309 */ /* 0x000ff00000000000 */
[----:B------:R-:W1:Y:S08]  /*13d0*/  POPC R19, R19 ;  /* 0x0000001300137309 */ /* 0x000e700000000000 */
[----:B------:R-:W-:Y:S08]  /*13e0*/  POPC R17, R17 ;  /* 0x0000001100117309 */ /* 0x000ff00000000000 */
[----:B------:R-:W2:Y:S01]  /*13f0*/  POPC R8, R18 ;  /* 0x0000001200087309 */ /* 0x000ea20000000000 */
[----:B0-----:R-:W-:-:S02]  /*1400*/  IADD3 R28, PT, PT, R12, R39, R28 ;  /* 0x000000270c1c7210 */ /* 0x001fc40007ffe01c */
[----:B------:R-:W0:Y:S01]  /*1410*/  LDS.128 R12, [R25+0x30] ;  /* 0x00003000190c7984 */ /* 0x000e220000000c00 */
[----:B------:R-:W-:Y:S02]  /*1420*/  LOP3.LUT R24, R10, R33, RZ, 0x3c, !PT ;  /* 0x000000210a187212 */ /* 0x000fe400078e3cff */
[----:B-1----:R-:W-:Y:S02]  /*1430*/  IADD3 R30, PT, PT, R19, R30, R28 ;  /* 0x0000001e131e7210 */ /* 0x002fe40007ffe01c */
[----:B------:R-:W-:Y:S02]  /*1440*/  LOP3.LUT R28, R11, R40, RZ, 0x3c, !PT ;  /* 0x000000280b1c7212 */ /* 0x000fe400078e3cff */
[----:B--2---:R-:W-:Y:S02]  /*1450*/  IADD3 R19, PT, PT, R8, R17, R36 ;  /* 0x0000001108137210 */ /* 0x004fe40007ffe024 */
[----:B------:R-:W1:Y:S01]  /*1460*/  LDS.128 R8, [R23+0x30] ;  /* 0x0000300017087984 */ /* 0x000e620000000c00 */
[----:B------:R-:W-:Y:S08]  /*1470*/  POPC R26, R24 ;  /* 0x00000018001a7309 */ /* 0x000ff00000000000 */
[----:B------:R-:W2:Y:S01]  /*1480*/  POPC R28, R28 ;  /* 0x0000001c001c7309 */ /* 0x000ea20000000000 */
[----:B0-----:R-:W-:-:S02]  /*1490*/  LOP3.LUT R12, R35, R12, RZ, 0x3c, !PT ;  /* 0x0000000c230c7212 */ /* 0x001fc400078e3cff */
[----:B------:R-:W-:Y:S02]  /*14a0*/  LOP3.LUT R18, R34, R13, RZ, 0x3c, !PT ;  /* 0x0000000d22127212 */ /* 0x000fe400078e3cff */
[----:B--2---:R-:W-:-:S03]  /*14b0*/  IADD3 R26, PT, PT, R28, R26, R19 ;  /* 0x0000001a1c1a7210 */ /* 0x004fc60007ffe013 */
[----:B------:R-:W-:Y:S01]  /*14c0*/  POPC R12, R12 ;  /* 0x0000000c000c7309 */ /* 0x000fe20000000000 */
[----:B------:R-:W-:Y:S02]  /*14d0*/  LOP3.LUT R38, R33, R14, RZ, 0x3c, !PT ;  /* 0x0000000e21267212 */ /* 0x000fe400078e3cff */
[----:B------:R-:W-:-:S05]  /*14e0*/  LOP3.LUT R39, R40, R15, RZ, 0x3c, !PT ;  /* 0x0000000f28277212 */ /* 0x000fca00078e3cff */
[----:B------:R-:W0:Y:S01]  /*14f0*/  POPC R13, R18 ;  /* 0x00000012000d7309 */ /* 0x000e220000000000 */
[----:B-1----:R-:W-:Y:S02]  /*1500*/  LOP3.LUT R24, R8, R35, RZ, 0x3c, !PT ;  /* 0x0000002308187212 */ /* 0x002fe400078e3cff */
[----:B------:R-:W-:-:S05]  /*1510*/  LOP3.LUT R28, R9, R34, RZ, 0x3c, !PT ;  /* 0x00000022091c7212 */ /* 0x000fca00078e3cff */
[----:B------:R-:W-:Y:S08]  /*1520*/  POPC R36, R38 ;  /* 0x0000002600247309 */ /* 0x000ff00000000000 */
[----:B------:R-:W1:Y:S08]  /*1530*/  POPC R17, R39 ;  /* 0x0000002700117309 */ /* 0x000e700000000000 */
[----:B------:R-:W-:Y:S08]  /*1540*/  POPC R19, R24 ;  /* 0x0000001800137309 */ /* 0x000ff00000000000 */
[----:B------:R-:W2:Y:S01]  /*1550*/  POPC R8, R28 ;  /* 0x0000001c00087309 */ /* 0x000ea20000000000 */
[----:B0-----:R-:W-:-:S02]  /*1560*/  IADD3 R31, PT, PT, R13, R12, R31 ;  /* 0x0000000c0d1f7210 */ /* 0x001fc40007ffe01f */
[----:B------:R-:W0:Y:S02]  /*1570*/  LDS.128 R12, [R21+0x30] ;  /* 0x00003000150c7984 */ /* 0x000e240000000c00 */
[----:B-1----:R-:W-:Y:S02]  /*1580*/  IADD3 R36, PT, PT, R17, R36, R31 ;  /* 0x0000002411247210 */ /* 0x002fe40007ffe01f */
[----:B--2---:R-:W-:Y:S02]  /*1590*/  IADD3 R8, PT, PT, R8, R19, R16 ;  /* 0x0000001308087210 */ /* 0x004fe40007ffe010 */
[----:B------:R-:W1:Y:S01]  /*15a0*/  LDS.128 R16, [R7+0x30] ;  /* 0x0000300007107984 */ /* 0x000e620000000c00 */
[----:B------:R-:W-:Y:S02]  /*15b0*/  LOP3.LUT R9, R10, R33, RZ, 0x3c, !PT ;  /* 0x000000210a097212 */ /* 0x000fe400078e3cff */
[----:B------:R-:W-:Y:S01]  /*15c0*/  LOP3.LUT R10, R11, R40, RZ, 0x3c, !PT ;  /* 0x000000280b0a7212 */ /* 0x000fe200078e3cff */
[----:B------:R-:W-:-:S03]  /*15d0*/  UIADD3 UR10, UPT, UPT, UR10, 0x1, URZ ;  /* 0x000000010a0a7890 */ /* 0x000fc6000fffe0ff */
[----:B------:R-:W-:Y:S01]  /*15e0*/  POPC R9, R9 ;  /* 0x0000000900097309 */ /* 0x000fe20000000000 */
[----:B------:R-:W-:-:S07]  /*15f0*/  UISETP.NE.AND UP0, UPT, UR10, URZ, UPT ;  /* 0x000000ff0a00728c */ /* 0x000fce000bf05270 */
[----:B------:R-:W-:Y:S01]  /*1600*/  POPC R10, R10 ;  /* 0x0000000a000a7309 */ /* 0x000fe20000000000 */
[----:B0-----:R-:W-:Y:S02]  /*1610*/  LOP3.LUT R11, R35, R12, RZ, 0x3c, !PT ;  /* 0x0000000c230b7212 */ /* 0x001fe400078e3cff */
[----:B------:R-:W-:Y:S02]  /*1620*/  LOP3.LUT R13, R34, R13, RZ, 0x3c, !PT ;  /* 0x0000000d220d7212 */ /* 0x000fe400078e3cff */
[----:B------:R-:W-:Y:S02]  /*1630*/  LOP3.LUT R12, R33, R14, RZ, 0x3c, !PT ;  /* 0x0000000e210c7212 */ /* 0x000fe400078e3cff */
[----:B------:R-:W-:Y:S01]  /*1640*/  LOP3.LUT R15, R40, R15, RZ, 0x3c, !PT ;  /* 0x0000000f280f7212 */ /* 0x000fe200078e3cff */
[----:B------:R-:W-:Y:S01]  /*1650*/  POPC R11, R11 ;  /* 0x0000000b000b7309 */ /* 0x000fe20000000000 */
[----:B-1----:R-:W-:Y:S02]  /*1660*/  LOP3.LUT R17, R17, R34, RZ, 0x3c, !PT ;  /* 0x0000002211117212 */ /* 0x002fe400078e3cff */
[----:B------:R-:W-:-:S02]  /*1670*/  LOP3.LUT R16, R16, R35, RZ, 0x3c, !PT ;  /* 0x0000002310107212 */ /* 0x000fc400078e3cff */
[----:B------:R-:W-:-:S03]  /*1680*/  LOP3.LUT R19, R19, R40, RZ, 0x3c, !PT ;  /* 0x0000002813137212 */ /* 0x000fc600078e3cff */
[----:B------:R-:W0:Y:S01]  /*1690*/  POPC R13, R13 ;  /* 0x0000000d000d7309 */ /* 0x000e220000000000 */
[----:B------:R-:W-:-:S07]  /*16a0*/  LOP3.LUT R18, R18, R33, RZ, 0x3c, !PT ;  /* 0x0000002112127212 */ /* 0x000fce00078e3cff */
[----:B------:R-:W-:Y:S08]  /*16b0*/  POPC R14, R16 ;  /* 0x00000010000e7309 */ /* 0x000ff00000000000 */
[----:B------:R-:W1:Y:S08]  /*16c0*/  POPC R17, R17 ;  /* 0x0000001100117309 */ /* 0x000e700000000000 */
[----:B------:R-:W-:Y:S08]  /*16d0*/  POPC R12, R12 ;  /* 0x0000000c000c7309 */ /* 0x000ff00000000000 */
[----:B------:R-:W2:Y:S08]  /*16e0*/  POPC R15, R15 ;  /* 0x0000000f000f7309 */ /* 0x000eb00000000000 */
[----:B------:R-:W-:Y:S08]  /*16f0*/  POPC R35, R18 ;  /* 0x0000001200237309 */ /* 0x000ff00000000000 */
[----:B------:R-:W3:Y:S01]  /*1700*/  POPC R19, R19 ;  /* 0x0000001300137309 */ /* 0x000ee20000000000 */
[----:B0-----:R-:W-:-:S02]  /*1710*/  IADD3 R11, PT, PT, R13, R11, R32 ;  /* 0x0000000b0d0b7210 */ /* 0x001fc40007ffe020 */
[----:B-1----:R-:W-:Y:S01]  /*1720*/  IADD3 R14, PT, PT, R17, R14, R37 ;  /* 0x0000000e110e7210 */ /* 0x002fe20007ffe025 */
[----:B------:R-:W-:Y:S01]  /*1730*/  IMAD.IADD R5, R22, 0x1, R5 ;  /* 0x0000000116057824 */ /* 0x000fe200078e0205 */
[----:B------:R-:W-:Y:S01]  /*1740*/  IADD3 R16, PT, PT, R10, R9, R8 ;  /* 0x000000090a107210 */ /* 0x000fe20007ffe008 */
[----:B------:R-:W-:Y:S01]  /*1750*/  VIADD R6, R6, 0x10 ;  /* 0x0000001006067836 */ /* 0x000fe20000000000 */
[----:B--2---:R-:W-:Y:S02]  /*1760*/  IADD3 R17, PT, PT, R15, R12, R11 ;  /* 0x0000000c0f117210 */ /* 0x004fe40007ffe00b */
[----:B---3--:R-:W-:Y:S01]  /*1770*/  IADD3 R35, PT, PT, R19, R35, R14 ;  /* 0x0000002313237210 */ /* 0x008fe20007ffe00e */
        /* <DEDUP_REMOVED lines=14> */
.L_x_20:
[----:B------:R-:W0:Y:S01]  /*1860*/  LDCU UR5, c[0x0][0x3c0] ;  /* 0x00007800ff0577ac */ /* 0x000e220008000800 */
[----:B------:R-:W-:Y:S02]  /*1870*/  IMAD R12, R0, 0x10, R3 ;  /* 0x00000010000c7824 */ /* 0x000fe400078e0203 */
[----:B------:R-:W-:-:S03]  /*1880*/  VIADD R11, R2, UR4 ;  /* 0x00000004020b7c36 */ /* 0x000fc60008000000 */
[----:B0-----:R-:W-:-:S04]  /*1890*/  ISETP.GE.AND P0, PT, R12, UR5, PT ;  /* 0x000000050c007c0c */ /* 0x001fc8000bf06270 */
[----:B------:R-:W-:-:S13]  /*18a0*/  ISETP.GE.OR P0, PT, R11, R4, P0 ;  /* 0x000000040b00720c */ /* 0x000fda0000706670 */
[----:B------:R-:W-:Y:S05]  /*18b0*/  @P0 EXIT ;  /* 0x000000000000094d */ /* 0x000fea0003800000 */
[----:B------:R-:W-:Y:S01]  /*18c0*/  USHF.L.U32 UR5, UR16, 0x5, URZ ;  /* 0x0000000510057899 */ /* 0x000fe200080006ff */
[----:B------:R-:W-:Y:S01]  /*18d0*/  IMAD R3, R3, R4, R2 ;  /* 0x0000000403037224 */ /* 0x000fe200078e0202 */
[----:B------:R-:W0:Y:S01]  /*18e0*/  LDCU.64 UR6, c[0x0][0x3b8] ;  /* 0x00007700ff0677ac */ /* 0x000e220008000a00 */
[----:B------:R-:W-:-:S03]  /*18f0*/  IMAD R22, R22, R0, UR4 ;  /* 0x0000000416167e24 */ /* 0x000fc6000f8e0200 */
[----:B------:R-:W-:Y:S02]  /*1900*/  I2FP.F32.S32 R11, UR5 ;  /* 0x00000005000b7c45 */ /* 0x000fe40008201400 */
[----:B------:R-:W-:-:S03]  /*1910*/  IADD3 R3, P0, PT, R3, R22, RZ ;  /* 0x0000001603037210 */ /* 0x000fc60007f1e0ff */
[C---:B------:R-:W-:Y:S01]  /*1920*/  FADD R6, -R11.reuse, R6 ;  /* 0x000000060b067221 */ /* 0x040fe20000000100 */
[C---:B------:R-:W-:Y:S01]  /*1930*/  FADD R5, -R11.reuse, R5 ;  /* 0x000000050b057221 */ /* 0x040fe20000000100 */
[C---:B------:R-:W-:Y:S01]  /*1940*/  FADD R12, -R11.reuse, R7 ;  /* 0x000000070b0c7221 */ /* 0x040fe20000000100 */
[C---:B------:R-:W-:Y:S01]  /*1950*/  FADD R8, -R11.reuse, R8 ;  /* 0x000000080b087221 */ /* 0x040fe20000000100 */
[----:B------:R-:W-:Y:S01]  /*1960*/  FMUL R6, R6, -16 ;  /* 0xc180000006067820 */ /* 0x000fe20000400000 */
[C---:B------:R-:W-:Y:S01]  /*1970*/  FADD R9, -R11.reuse, R9 ;  /* 0x000000090b097221 */ /* 0x040fe20000000100 */
[----:B------:R-:W-:Y:S01]  /*1980*/  LEA.HI.X.SX32 R22, R22, RZ, 0x1, P0 ;  /* 0x000000ff16167211 */ /* 0x000fe200000f0eff */
[----:B------:R-:W-:Y:S01]  /*1990*/  FADD R11, -R11, R10 ;  /* 0x0000000a0b0b7221 */ /* 0x000fe20000000100 */
[----:B------:R-:W-:Y:S01]  /*19a0*/  FFMA R5, R5, -32, R6 ;  /* 0xc200000005057823 */ /* 0x000fe20000000006 */
[----:B------:R-:W-:Y:S01]  /*19b0*/  FADD R0, R9, R9 ;  /* 0x0000000909007221 */ /* 0x000fe20000000000 */
[----:B0-----:R-:W-:-:S02]  /*19c0*/  LEA R2, P0, R3, UR6, 0x2 ;  /* 0x0000000603027c11 */ /* 0x001fc4000f8010ff */
[----:B------:R-:W-:Y:S02]  /*19d0*/  FFMA R5, R12, -8, R5 ;  /* 0xc10000000c057823 */ /* 0x000fe40000000005 */
[----:B------:R-:W-:Y:S02]  /*19e0*/  LEA.HI.X R3, R3, UR7, R22, 0x2, P0 ;  /* 0x0000000703037c11 */ /* 0x000fe400080f1416 */
[----:B------:R-:W-:-:S04]  /*19f0*/  FFMA R5, R8, -4, R5 ;  /* 0xc080000008057823 */ /* 0x000fc80000000005 */
[----:B------:R-:W-:-:S04]  /*1a00*/  FADD R0, R5, -R0 ;  /* 0x8000000005007221 */ /* 0x000fc80000000000 */
[----:B------:R-:W-:-:S05]  /*1a10*/  FADD R11, R0, -R11 ;  /* 0x8000000b000b7221 */ /* 0x000fca0000000000 */
[----:B------:R-:W-:Y:S01]  /*1a20*/  STG.E desc[UR14][R2.64], R11 ;  /* 0x0000000b02007986 */ /* 0x000fe2000c10190e */
[----:B------:R-:W-:Y:S05]  /*1a30*/  EXIT ;  /* 0x000000000000794d */ /* 0x000fea0003800000 */
.L_x_22:
        /* <DEDUP_REMOVED lines=12> */
.L_x_99:


//--------------------- .text._Z16xnor_5_5bit_gemmPjS_S_S_S_S_S_S_S_S_Pfiii --------------------------
	.section	.text._Z16xnor_5_5bit_gemmPjS_S_S_S_S_S_S_S_S_Pfiii,"ax",@progbits
	.align	128
        .global         _Z16xnor_5_5bit_gemmPjS_S_S_S_S_S_S_S_S_Pfiii
        .type           _Z16xnor_5_5bit_gemmPjS_S_S_S_S_S_S_S_S_Pfiii,@function
        .size           _Z16xnor_5_5bit_gemmPjS_S_S_S_S_S_S_S_S_Pfiii,(.L_x_100 - _Z16xnor_5_5bit_gemmPjS_S_S_S_S_S_S_S_S_Pfiii)
        .other          _Z16xnor_5_5bit_gemmPjS_S_S_S_S_S_S_S_S_Pfiii,@"STO_CUDA_ENTRY STV_DEFAULT"
_Z16xnor_5_5bit_gemmPjS_S_S_S_S_S_S_S_S_Pfiii:
.text._Z16xnor_5_5bit_gemmPjS_S_S_S_S_S_S_S_S_Pfiii:
[----:B------:R-:W-:Y:S01]  /*0000*/  LDC R1, c[0x0][0x37c] ;  /* 0x0000df00ff017b82 */ /* 0x000fe20000000800 */
[----:B------:R-:W0:Y:S07]  /*0010*/  LDCU UR11, c[0x0][0x3dc] ;  /* 0x00007b80ff0b77ac */ /* 0x000e2e0008000800 */
[----:B------:R-:W1:Y:S01]  /*0020*/  LDC R29, c[0x0][0x3e0] ;  /* 0x0000f800ff1d7b82 */ /* 0x000e620000000800 */
[----:B------:R-:W2:Y:S01]  /*0030*/  S2R R0, SR_CTAID.Y ;  /* 0x0000000000007919 */ /* 0x000ea20000002600 */
[----:B------:R-:W-:Y:S01]  /*0040*/  HFMA2 R28, -RZ, RZ, 0, 0 ;  /* 0x00000000ff1c7431 */ /* 0x000fe200000001ff */
[----:B------:R-:W-:-:S02]  /*0050*/  CS2R R10, SRZ ;  /* 0x00000000000a7805 */ /* 0x000fc4000001ff00 */
[----:B------:R-:W-:Y:S01]  /*0060*/  CS2R R8, SRZ ;  /* 0x0000000000087805 */ /* 0x000fe2000001ff00 */
[----:B------:R-:W3:Y:S01]  /*0070*/  S2R R3, SR_TID.Y ;  /* 0x0000000000037919 */ /* 0x000ee20000002200 */
[----:B------:R-:W-:Y:S01]  /*0080*/  CS2R R6, SRZ ;  /* 0x0000000000067805 */ /* 0x000fe2000001ff00 */
[----:B------:R-:W-:Y:S01]  /*0090*/  IMAD.MOV.U32 R30, RZ, RZ, RZ ;  /* 0x000000ffff1e7224 */ /* 0x000fe200078e00ff */
[----:B------:R-:W4:Y:S01]  /*00a0*/  S2UR UR5, SR_CTAID.X ;  /* 0x00000000000579c3 */ /* 0x000f220000002500 */
[----:B------:R-:W1:Y:S01]  /*00b0*/  S2R R2, SR_TID.X ;  /* 0x0000000000027919 */ /* 0x000e620000002100 */
[----:B------:R-:W-:Y:S01]  /*00c0*/  IMAD.MOV.U32 R4, RZ, RZ, RZ ;  /* 0x000000ffff047224 */ /* 0x000fe200078e00ff */
        /* <DEDUP_REMOVED lines=8> */
[----:B------:R-:W-:Y:S01]  /*0150*/  CS2R R26, SRZ ;  /* 0x00000000001a7805 */ /* 0x000fe2000001ff00 */
[----:B------:R-:W0:Y:S01]  /*0160*/  LDCU.64 UR14, c[0x0][0x358] ;  /* 0x00006b00ff0e77ac */ /* 0x000e220008000a00 */
[----:B-1----:R-:W-:Y:S01]  /*0170*/  IMAD.SHL.U32 R5, R29, 0x10, RZ ;  /* 0x000000101d057824 */ /* 0x002fe200078e00ff */
[----:B----4-:R-:W-:-:S03]  /*0180*/  USHF.L.U32 UR5, UR5, 0x4, URZ ;  /* 0x0000000405057899 */ /* 0x010fc600080006ff */
[----:B0-23--:R-:W-:Y:S09]  /*0190*/  BRA.U !UP0, `(.L_x_23) ;  /* 0x0000001108347547 */ /* 0x00dff2000b800000 */
        /* <DEDUP_REMOVED lines=21> */
[----:B------:R-:W-:Y:S02]  /*02f0*/  CS2R R34, SRZ ;  /* 0x0000000000227805 */ /* 0x000fe4000001ff00 */
[----:B------:R-:W-:Y:S02]  /*0300*/  CS2R R36, SRZ ;  /* 0x0000000000247805 */ /* 0x000fe4000001ff00 */
[----:B------:R-:W-:Y:S01]  /*0310*/  CS2R R38, SRZ ;  /* 0x0000000000267805 */ /* 0x000fe2000001ff00 */
[----:B0-----:R-:W-:-:S02]  /*0320*/  ULEA UR12, UR10, UR4, 0x18 ;  /* 0x000000040a0c7291 */ /* 0x001fc4000f8ec0ff */
[----:B------:R-:W-:Y:S02]  /*0330*/  UIADD3 UR4, UPT, UPT, UR4, 0x1000, URZ ;  /* 0x0000100004047890 */ /* 0x000fe4000fffe0ff */
[----:B------:R-:W-:Y:S02]  /*0340*/  ULEA UR6, UR10, UR6, 0x18 ;  /* 0x000000060a067291 */ /* 0x000fe4000f8ec0ff */
[----:B------:R-:W-:Y:S01]  /*0350*/  ULEA UR7, UR10, UR7, 0x18 ;  /* 0x000000070a077291 */ /* 0x000fe2000f8ec0ff */
[C---:B------:R-:W-:Y:S01]  /*0360*/  LEA R42, R3.reuse, UR12, 0x6 ;  /* 0x0000000c032a7c11 */ /* 0x040fe2000f8e30ff */
[----:B------:R-:W-:Y:S02]  /*0370*/  ULEA UR8, UR10, UR8, 0x18 ;  /* 0x000000080a087291 */ /* 0x000fe4000f8ec0ff */
[----:B------:R-:W-:Y:S01]  /*0380*/  ULEA UR4, UR10, UR4, 0x18 ;  /* 0x000000040a047291 */ /* 0x000fe2000f8ec0ff */
[C---:B------:R-:W-:Y:S01]  /*0390*/  LEA R44, R3.reuse, UR6, 0x6 ;  /* 0x00000006032c7c11 */ /* 0x040fe2000f8e30ff */
[----:B------:R-:W-:Y:S01]  /*03a0*/  USHF.R.S32.HI UR9, URZ, 0x4, UR9 ;  /* 0x00000004ff097899 */ /* 0x000fe20008011409 */
[----:B------:R-:W-:-:S02]  /*03b0*/  LEA R46, R3, UR7, 0x6 ;  /* 0x00000007032e7c11 */ /* 0x000fc4000f8e30ff */
[C---:B------:R-:W-:Y:S02]  /*03c0*/  LEA R48, R3.reuse, UR8, 0x6 ;  /* 0x0000000803307c11 */ /* 0x040fe4000f8e30ff */
[----:B------:R-:W-:-:S07]  /*03d0*/  LEA R50, R3, UR4, 0x6 ;  /* 0x0000000403327c11 */ /* 0x000fce000f8e30ff */
.L_x_25:
[----:B------:R-:W0:Y:S01]  /*03e0*/  LDC.64 R24, c[0x0][0x380] ;  /* 0x0000e000ff187b82 */ /* 0x000e220000000a00 */
[----:B------:R-:W-:Y:S01]  /*03f0*/  LEA R49, R41, R4, 0x4 ;  /* 0x0000000429317211 */ /* 0x000fe200078e20ff */
[----:B------:R-:W-:Y:S01]  /*0400*/  IMAD R47, R5, R41, UR5 ;  /* 0x00000005052f7e24 */ /* 0x000fe2000f8e0229 */
[----:B------:R-:W1:Y:S01]  /*0410*/  LDCU.64 UR6, c[0x0][0x3a8] ;  /* 0x00007500ff0677ac */ /* 0x000e620008000a00 */
[----:B------:R-:W-:Y:S01]  /*0420*/  IMAD.SHL.U32 R7, R2, 0x4, RZ ;  /* 0x0000000402077824 */ /* 0x000fe200078e00ff */
[----:B------:R-:W2:Y:S03]  /*0430*/  LDCU.128 UR16, c[0x0][0x3b0] ;  /* 0x00007600ff1077ac */ /* 0x000ea60008000c00 */
[----:B------:R-:W3:Y:S01]  /*0440*/  LDC.64 R52, c[0x0][0x388] ;  /* 0x0000e200ff347b82 */ /* 0x000ee20000000a00 */
[----:B------:R-:W4:Y:S07]  /*0450*/  LDCU.128 UR20, c[0x0][0x3c0] ;  /* 0x00007800ff1477ac */ /* 0x000f2e0008000c00 */
[----:B------:R-:W5:Y:S01]  /*0460*/  LDC.64 R30, c[0x0][0x390] ;  /* 0x0000e400ff1e7b82 */ /* 0x000f620000000a00 */
[----:B0-----:R-:W-:-:S05]  /*0470*/  IMAD.WIDE.U32 R24, R49, 0x4, R24 ;  /* 0x0000000431187825 */ /* 0x001fca00078e0018 */
[----:B------:R0:W4:Y:S01]  /*0480*/  LDG.E R51, desc[UR14][R24.64] ;  /* 0x0000000e18337981 */ /* 0x000122000c1e1900 */
[----:B------:R-:W-:Y:S01]  /*0490*/  IMAD.IADD R26, R42, 0x1, R7 ;  /* 0x000000012a1a7824 */ /* 0x000fe200078e0207 */
[----:B------:R-:W-:Y:S01]  /*04a0*/  SHF.R.S32.HI R27, RZ, 0x1f, R47 ;  /* 0x0000001fff1b7819 */ /* 0x000fe2000001142f */
[----:B---3--:R-:W-:Y:S01]  /*04b0*/  IMAD.WIDE.U32 R52, R49, 0x4, R52 ;  /* 0x0000000431347825 */ /* 0x008fe200078e0034 */
[----:B------:R-:W-:-:S04]  /*04c0*/  IADD3 R47, P0, PT, R6, R47, RZ ;  /* 0x0000002f062f7210 */ /* 0x000fc80007f1e0ff */
[----:B------:R-:W-:Y:S01]  /*04d0*/  LEA.HI.X.SX32 R28, R6, R27, 0x1, P0 ;  /* 0x0000001b061c7211 */ /* 0x000fe200000f0eff */
[----:B------:R3:W4:Y:S01]  /*04e0*/  LDG.E R43, desc[UR14][R52.64] ;  /* 0x0000000e342b7981 */ /* 0x000722000c1e1900 */
[----:B0-----:R-:W3:Y:S02]  /*04f0*/  LDC.64 R24, c[0x0][0x3a0] ;  /* 0x0000e800ff187b82 */ /* 0x001ee40000000a00 */
[C---:B------:R-:W-:Y:S02]  /*0500*/  SHF.L.U64.HI R45, R47.reuse, 0x2, R28 ;  /* 0x000000022f2d7819 */ /* 0x040fe4000001021c */
[----:B------:R-:W-:-:S04]  /*0510*/  SHF.L.U32 R47, R47, 0x2, RZ ;  /* 0x000000022f2f7819 */ /* 0x000fc800000006ff */
[----:B-1----:R-:W-:Y:S01]  /*0520*/  IADD3 R28, P0, PT, R47, UR6, RZ ;  /* 0x000000062f1c7c10 */ /* 0x002fe2000ff1e0ff */
[----:B-----5:R-:W-:-:S03]  /*0530*/  IMAD.WIDE.U32 R30, R49, 0x4, R30 ;  /* 0x00000004311e7825 */ /* 0x020fc600078e001e */
[----:B------:R-:W-:-:S03]  /*0540*/  IADD3.X R29, PT, PT, R45, UR7, RZ, P0, !PT ;  /* 0x000000072d1d7c10 */ /* 0x000fc600087fe4ff */
[----:B------:R-:W5:Y:S04]  /*0550*/  LDG.E R30, desc[UR14][R30.64] ;  /* 0x0000000e1e1e7981 */ /* 0x000f68000c1e1900 */
[----:B------:R-:W5:Y:S01]  /*0560*/  LDG.E R28, desc[UR14][R28.64] ;  /* 0x0000000e1c1c7981 */ /* 0x000f62000c1e1900 */
[----:B---3--:R-:W-:Y:S01]  /*0570*/  IMAD.WIDE.U32 R52, R49, 0x4, R24 ;  /* 0x0000000431347825 */ /* 0x008fe200078e0018 */
[----:B--2---:R-:W-:-:S04]  /*0580*/  IADD3 R24, P0, PT, R47, UR16, RZ ;  /* 0x000000102f187c10 */ /* 0x004fc8000ff1e0ff */
[----:B------:R-:W-:Y:S01]  /*0590*/  IADD3.X R25, PT, PT, R45, UR17, RZ, P0, !PT ;  /* 0x000000112d197c10 */ /* 0x000fe200087fe4ff */
[----:B------:R0:W2:Y:S02]  /*05a0*/  LDG.E R29, desc[UR14][R52.64] ;  /* 0x0000000e341d7981 */ /* 0x0000a4000c1e1900 */
[----:B0-----:R-:W-:-:S04]  /*05b0*/  IADD3 R52, P0, PT, R47, UR18, RZ ;  /* 0x000000122f347c10 */ /* 0x001fc8000ff1e0ff */
[----:B------:R-:W-:-:S05]  /*05c0*/  IADD3.X R53, PT, PT, R45, UR19, RZ, P0, !PT ;  /* 0x000000132d357c10 */ /* 0x000fca00087fe4ff */
[----:B------:R-:W3:Y:S04]  /*05d0*/  LDG.E R31, desc[UR14][R52.64] ;  /* 0x0000000e341f7981 */ /* 0x000ee8000c1e1900 */
[----:B----4-:R0:W-:Y:S02]  /*05e0*/  STS [R26], R51 ;  /* 0x000000331a007388 */ /* 0x0101e40000000800 */
[----:B0-----:R-:W0:Y:S02]  /*05f0*/  LDC.64 R26, c[0x0][0x398] ;  /* 0x0000e600ff1a7b82 */ /* 0x001e240000000a00 */
[----:B0-----:R-:W-:Y:S02]  /*0600*/  IMAD.WIDE.U32 R26, R49, 0x4, R26 ;  /* 0x00000004311a7825 */ /* 0x001fe400078e001a */
[----:B------:R0:W4:Y:S04]  /*0610*/  LDG.E R49, desc[UR14][R24.64] ;  /* 0x0000000e18317981 */ /* 0x000128000c1e1900 */
[----:B------:R1:W2:Y:S01]  /*0620*/  LDG.E R51, desc[UR14][R26.64] ;  /* 0x0000000e1a337981 */ /* 0x0002a2000c1e1900 */
[----:B0-----:R-:W-:-:S02]  /*0630*/  IADD3 R24, P0, PT, R47, UR20, RZ ;  /* 0x000000142f187c10 */ /* 0x001fc4000ff1e0ff */
[----:B-1----:R-:W-:Y:S02]  /*0640*/  IADD3 R26, P1, PT, R47, UR22, RZ ;  /* 0x000000162f1a7c10 */ /* 0x002fe4000ff3e0ff */
[C---:B------:R-:W-:Y:S02]  /*0650*/  IADD3.X R25, PT, PT, R45.reuse, UR21, RZ, P0, !PT ;  /* 0x000000152d197c10 */ /* 0x040fe400087fe4ff */
[----:B------:R-:W-:-:S03]  /*0660*/  IADD3.X R27, PT, PT, R45, UR23, RZ, P1, !PT ;  /* 0x000000172d1b7c10 */ /* 0x000fc60008ffe4ff */
[----:B------:R0:W3:Y:S04]  /*0670*/  LDG.E R45, desc[UR14][R24.64] ;  /* 0x0000000e182d7981 */ /* 0x0000e8000c1e1900 */
[----:B------:R1:W3:Y:S01]  /*0680*/  LDG.E R47, desc[UR14][R26.64] ;  /* 0x0000000e1a2f7981 */ /* 0x0002e2000c1e1900 */
[----:B------:R-:W5:Y:S01]  /*0690*/  S2UR UR12, SR_CgaCtaId ;  /* 0x00000000000c79c3 */ /* 0x000f620000008800 */
[----:B------:R-:W-:Y:S02]  /*06a0*/  UMOV UR11, 0x400 ;  /* 0x00000400000b7882 */ /* 0x000fe40000000000 */
[----:B------:R-:W-:Y:S02]  /*06b0*/  UIADD3 UR4, UPT, UPT, UR11, 0x1400, URZ ;  /* 0x000014000b047890 */ /* 0x000fe4000fffe0ff */
[----:B------:R-:W-:Y:S01]  /*06c0*/  UIADD3 UR7, UPT, UPT, UR11, 0x1800, URZ ;  /* 0x000018000b077890 */ /* 0x000fe2000fffe0ff */
[--C-:B0-----:R-:W-:Y:S01]  /*06d0*/  IMAD.IADD R24, R44, 0x1, R7.reuse ;  /* 0x000000012c187824 */ /* 0x101fe200078e0207 */
[----:B------:R-:W-:Y:S01]  /*06e0*/  UIADD3 UR10, UPT, UPT, UR11, 0x2000, URZ ;  /* 0x000020000b0a7890 */ /* 0x000fe2000fffe0ff */
[----:B------:R-:W-:Y:S01]  /*06f0*/  IMAD.IADD R25, R46, 0x1, R7 ;  /* 0x000000012e197824 */ /* 0x000fe200078e0207 */
[----:B------:R-:W-:-:S02]  /*0700*/  IADD3 R52, PT, PT, R48, R7, RZ ;  /* 0x0000000730347210 */ /* 0x000fc40007ffe0ff */
[----:B------:R0:W-:Y:S01]  /*0710*/  STS [R24], R43 ;  /* 0x0000002b18007388 */ /* 0x0001e20000000800 */
[----:B-----5:R-:W-:Y:S02]  /*0720*/  ULEA UR6, UR12, UR4, 0x18 ;  /* 0x000000040c067291 */ /* 0x020fe4000f8ec0ff */
[----:B------:R-:W-:Y:S02]  /*0730*/  UIADD3 UR4, UPT, UPT, UR11, 0x1c00, URZ ;  /* 0x00001c000b047890 */ /* 0x000fe4000fffe0ff */
[----:B------:R-:W-:Y:S02]  /*0740*/  UIADD3 UR11, UPT, UPT, UR11, 0x2400, URZ ;  /* 0x000024000b0b7890 */ /* 0x000fe4000fffe0ff */
[----:B-1----:R-:W-:Y:S01]  /*0750*/  LEA R26, R3, UR6, 0x6 ;  /* 0x00000006031a7c11 */ /* 0x002fe2000f8e30ff */
[----:B------:R-:W-:Y:S02]  /*0760*/  ULEA UR7, UR12, UR7, 0x18 ;  /* 0x000000070c077291 */ /* 0x000fe4000f8ec0ff */
[----:B------:R-:W-:-:S02]  /*0770*/  ULEA UR8, UR12, UR4, 0x18 ;  /* 0x000000040c087291 */ /* 0x000fc4000f8ec0ff */
[----:B------:R-:W-:Y:S01]  /*0780*/  ULEA UR10, UR12, UR10, 0x18 ;  /* 0x0000000a0c0a7291 */ /* 0x000fe2000f8ec0ff */
[----:B------:R1:W-:Y:S01]  /*0790*/  STS [R25], R30 ;  /* 0x0000001e19007388 */ /* 0x0003e20000000800 */
[----:B------:R-:W-:Y:S01]  /*07a0*/  ULEA UR11, UR12, UR11, 0x18 ;  /* 0x0000000b0c0b7291 */ /* 0x000fe2000f8ec0ff */
[----:B0-----:R-:W-:-:S03]  /*07b0*/  IMAD.IADD R24, R50, 0x1, R7 ;  /* 0x0000000132187824 */ /* 0x001fc600078e0207 */
[----:B------:R-:W-:Y:S01]  /*07c0*/  LEA R27, R3, UR10, 0x6 ;  /* 0x0000000a031b7c11 */ /* 0x000fe2000f8e30ff */
[----:B-1----:R-:W-:Y:S01]  /*07d0*/  IMAD.IADD R25, R7, 0x1, R26 ;  /* 0x0000000107197824 */ /* 0x002fe200078e021a */
[----:B------:R-:W-:-:S03]  /*07e0*/  LEA R26, R3, UR7, 0x6 ;  /* 0x00000007031a7c11 */ /* 0x000fc6000f8e30ff */
[C---:B------:R-:W-:Y:S01]  /*07f0*/  IMAD.IADD R43, R7.reuse, 0x1, R27 ;  /* 0x00000001072b7824 */ /* 0x040fe200078e021b */
[----:B------:R-:W-:Y:S01]  /*0800*/  IADD3 R30, PT, PT, R7, R26, RZ ;  /* 0x0000001a071e7210 */ /* 0x000fe20007ffe0ff */
[----:B------:R-:W-:Y:S02]  /*0810*/  VIADD R41, R41, 0x1 ;  /* 0x0000000129297836 */ /* 0x000fe40000000000 */
[----:B------:R-:W-:Y:S02]  /*0820*/  IMAD.MOV.U32 R26, RZ, RZ, R46 ;  /* 0x000000ffff1a7224 */ /* 0x000fe400078e002e */
[----:B------:R-:W-:Y:S01]  /*0830*/  IMAD.MOV.U32 R27, RZ, RZ, R48 ;  /* 0x000000ffff1b7224 */ /* 0x000fe200078e0030 */
[----:B------:R-:W-:Y:S01]  /*0840*/  ISETP.NE.AND P0, PT, R41, UR9, PT ;  /* 0x0000000929007c0c */ /* 0x000fe2000bf05270 */
[----:B------:R-:W-:Y:S01]  /*0850*/  UMOV UR4, URZ ;  /* 0x000000ff00047c82 */ /* 0x000fe20008000000 */
[----:B--2---:R0:W-:Y:S02]  /*0860*/  STS [R52], R51 ;  /* 0x0000003334007388 */ /* 0x0041e40000000800 */
[----:B0-----:R-:W-:-:S02]  /*0870*/  LEA R52, R3, UR8, 0x6 ;  /* 0x0000000803347c11 */ /* 0x001fc4000f8e30ff */
[----:B------:R-:W-:Y:S01]  /*0880*/  LEA R51, R3, UR11, 0x6 ;  /* 0x0000000b03337c11 */ /* 0x000fe2000f8e30ff */
[----:B------:R0:W-:Y:S02]  /*0890*/  STS [R24], R29 ;  /* 0x0000001d18007388 */ /* 0x0001e40000000800 */
[C---:B------:R-:W-:Y:S01]  /*08a0*/  IMAD.IADD R52, R7.reuse, 0x1, R52 ;  /* 0x0000000107347824 */ /* 0x040fe200078e0234 */
[----:B------:R-:W-:Y:S01]  /*08b0*/  IADD3 R51, PT, PT, R7, R51, RZ ;  /* 0x0000003307337210 */ /* 0x000fe20007ffe0ff */
[----:B------:R1:W-:Y:S04]  /*08c0*/  STS [R25], R28 ;  /* 0x0000001c19007388 */ /* 0x0003e80000000800 */
[----:B----4-:R2:W-:Y:S04]  /*08d0*/  STS [R30], R49 ;  /* 0x000000311e007388 */ /* 0x0105e80000000800 */
[----:B---3--:R2:W-:Y:S04]  /*08e0*/  STS [R52], R31 ;  /* 0x0000001f34007388 */ /* 0x0085e80000000800 */
[----:B------:R2:W-:Y:S04]  /*08f0*/  STS [R43], R45 ;  /* 0x0000002d2b007388 */ /* 0x0005e80000000800 */
[----:B------:R2:W-:Y:S01]  /*0900*/  STS [R51], R47 ;  /* 0x0000002f33007388 */ /* 0x0005e20000000800 */
[----:B0-----:R-:W-:Y:S01]  /*0910*/  IMAD.MOV.U32 R24, RZ, RZ, R42 ;  /* 0x000000ffff187224 */ /* 0x001fe200078e002a */
[----:B-1----:R-:W-:-:S02]  /*0920*/  MOV R25, R44 ;  /* 0x0000002c00197202 */ /* 0x002fc40000000f00 */
[----:B------:R-:W-:Y:S01]  /*0930*/  MOV R28, R50 ;  /* 0x00000032001c7202 */ /* 0x000fe20000000f00 */
[----:B------:R-:W-:Y:S06]  /*0940*/  BAR.SYNC.DEFER_BLOCKING 0x0 ;  /* 0x0000000000007b1d */ /* 0x000fec0000010000 */
.L_x_24:
[----:B--2---:R0:W-:Y:S01]  /*0950*/  LDS R52, [R24] ;  /* 0x0000000018347984 */ /* 0x0041e20000000800 */
[----:B------:R-:W-:-:S03]  /*0960*/  UIADD3 UR4, UPT, UPT, UR4, 0x1, URZ ;  /* 0x0000000104047890 */ /* 0x000fc6000fffe0ff */
[----:B------:R-:W1:Y:S01]  /*0970*/  LDS R45, [R7+UR6] ;  /* 0x00000006072d7984 */ /* 0x000e620008000800 */
[----:B------:R-:W-:-:S03]  /*0980*/  UISETP.NE.AND UP0, UPT, UR4, 0x10, UPT ;  /* 0x000000100400788c */ /* 0x000fc6000bf05270 */
[----:B------:R-:W2:Y:S01]  /*0990*/  LDS R31, [R7+UR7] ;  /* 0x00000007071f7984 */ /* 0x000ea20008000800 */
[----:B0-----:R-:W-:-:S03]  /*09a0*/  VIADD R24, R24, 0x4 ;  /* 0x0000000418187836 */ /* 0x001fc60000000000 */
[----:B------:R-:W0:Y:S04]  /*09b0*/  LDS R30, [R7+UR8] ;  /* 0x00000008071e7984 */ /* 0x000e280008000800 */
[----:B------:R-:W3:Y:S04]  /*09c0*/  LDS R29, [R7+UR10] ;  /* 0x0000000a071d7984 */ /* 0x000ee80008000800 */
[----:B------:R4:W5:Y:S02]  /*09d0*/  LDS R43, [R7+UR11] ;  /* 0x0000000b072b7984 */ /* 0x0009640008000800 */
[----:B----4-:R-:W-:-:S02]  /*09e0*/  IADD3 R7, PT, PT, R7, 0x40, RZ ;  /* 0x0000004007077810 */ /* 0x010fc40007ffe0ff */
[-C--:B-1----:R-:W-:Y:S02]  /*09f0*/  LOP3.LUT R47, R45, R52.reuse, RZ, 0x3c, !PT ;  /* 0x000000342d2f7212 */ /* 0x082fe400078e3cff */
[----:B--2---:R-:W-:-:S04]  /*0a00*/  LOP3.LUT R49, R31, R52, RZ, 0x3c, !PT ;  /* 0x000000341f317212 */ /* 0x004fc800078e3cff */
[----:B------:R-:W1:Y:S01]  /*0a10*/  POPC R47, R47 ;  /* 0x0000002f002f7309 */ /* 0x000e620000000000 */
[-C--:B0-----:R-:W-:Y:S02]  /*0a20*/  LOP3.LUT R51, R30, R52.reuse, RZ, 0x3c, !PT ;  /* 0x000000341e337212 */ /* 0x081fe400078e3cff */
[----:B---3--:R-:W-:-:S05]  /*0a30*/  LOP3.LUT R53, R29, R52, RZ, 0x3c, !PT ;  /* 0x000000341d357212 */ /* 0x008fca00078e3cff */
[----:B------:R-:W0:Y:S01]  /*0a40*/  POPC R49, R49 ;  /* 0x0000003100317309 */ /* 0x000e220000000000 */
[----:B-----5:R-:W-:Y:S01]  /*0a50*/  LOP3.LUT R52, R43, R52, RZ, 0x3c, !PT ;  /* 0x000000342b347212 */ /* 0x020fe200078e3cff */
[----:B-1----:R-:W-:-:S06]  /*0a60*/  IMAD.IADD R33, R47, 0x1, R33 ;  /* 0x000000012f217824 */ /* 0x002fcc00078e0221 */
[----:B------:R-:W1:Y:S01]  /*0a70*/  POPC R52, R52 ;  /* 0x0000003400347309 */ /* 0x000e620000000000 */
[----:B------:R2:W3:Y:S01]  /*0a80*/  LDS R47, [R25] ;  /* 0x00000000192f7984 */ /* 0x0004e20000000800 */
[----:B0-----:R-:W-:-:S06]  /*0a90*/  IMAD.IADD R34, R49, 0x1, R34 ;  /* 0x0000000131227824 */ /* 0x001fcc00078e0222 */
[----:B------:R-:W0:Y:S01]  /*0aa0*/  POPC R51, R51 ;  /* 0x0000003300337309 */ /* 0x000e220000000000 */
[----:B--2---:R-:W-:Y:S02]  /*0ab0*/  VIADD R25, R25, 0x4 ;  /* 0x0000000419197836 */ /* 0x004fe40000000000 */
[----:B-1----:R-:W-:-:S05]  /*0ac0*/  IMAD.IADD R37, R52, 0x1, R37 ;  /* 0x0000000134257824 */ /* 0x002fca00078e0225 */
[----:B------:R-:W1:Y:S01]  /*0ad0*/  POPC R53, R53 ;  /* 0x0000003500357309 */ /* 0x000e620000000000 */
[----:B0-----:R-:W-:Y:S01]  /*0ae0*/  IADD3 R35, PT, PT, R51, R35, RZ ;  /* 0x0000002333237210 */ /* 0x001fe20007ffe0ff */
[----:B-1----:R-:W-:Y:S01]  /*0af0*/  IMAD.IADD R36, R53, 0x1, R36 ;  /* 0x0000000135247824 */ /* 0x002fe200078e0224 */
[-C--:B---3--:R-:W-:Y:S02]  /*0b00*/  LOP3.LUT R49, R45, R47.reuse, RZ, 0x3c, !PT ;  /* 0x0000002f2d317212 */ /* 0x088fe400078e3cff */
[-C--:B------:R-:W-:Y:S02]  /*0b10*/  LOP3.LUT R51, R31, R47.reuse, RZ, 0x3c, !PT ;  /* 0x0000002f1f337212 */ /* 0x080fe400078e3cff */
[----:B------:R-:W-:Y:S02]  /*0b20*/  LOP3.LUT R53, R30, R47, RZ, 0x3c, !PT ;  /* 0x0000002f1e357212 */ /* 0x000fe400078e3cff */
[----:B------:R-:W0:Y:S08]  /*0b30*/  POPC R49, R49 ;  /* 0x0000003100317309 */ /* 0x000e300000000000 */
[----:B------:R-:W1:Y:S01]  /*0b40*/  POPC R53, R53 ;  /* 0x0000003500357309 */ /* 0x000e620000000000 */
[----:B0-----:R-:W-:-:S07]  /*0b50*/  IADD3 R38, PT, PT, R49, R38, RZ ;  /* 0x0000002631267210 */ /* 0x001fce0007ffe0ff */
[----:B------:R-:W0:Y:S01]  /*0b60*/  POPC R51, R51 ;  /* 0x0000003300337309 */ /* 0x000e220000000000 */
[-C--:B------:R-:W-:Y:S02]  /*0b70*/  LOP3.LUT R49, R29, R47.reuse, RZ, 0x3c, !PT ;  /* 0x0000002f1d317212 */ /* 0x080fe400078e3cff */
[----:B------:R-:W-:Y:S01]  /*0b80*/  LOP3.LUT R47, R43, R47, RZ, 0x3c, !PT ;  /* 0x0000002f2b2f7212 */ /* 0x000fe200078e3cff */
[----:B-1----:R-:W-:-:S04]  /*0b90*/  IMAD.IADD R40, R53, 0x1, R40 ;  /* 0x0000000135287824 */ /* 0x002fc800078e0228 */
[----:B------:R-:W1:Y:S01]  /*0ba0*/  POPC R52, R49 ;  /* 0x0000003100347309 */ /* 0x000e620000000000 */
[----:B0-----:R-:W-:-:S07]  /*0bb0*/  IMAD.IADD R39, R51, 0x1, R39 ;  /* 0x0000000133277824 */ /* 0x001fce00078e0227 */
[----:B------:R-:W0:Y:S01]  /*0bc0*/  POPC R47, R47 ;  /* 0x0000002f002f7309 */ /* 0x000e220000000000 */
[----:B-1----:R-:W-:Y:S02]  /*0bd0*/  IADD3 R32, PT, PT, R52, R32, RZ ;  /* 0x0000002034207210 */ /* 0x002fe40007ffe0ff */
[----:B------:R1:W2:Y:S01]  /*0be0*/  LDS R52, [R26] ;  /* 0x000000001a347984 */ /* 0x0002a20000000800 */
[----:B0-----:R-:W-:Y:S01]  /*0bf0*/  IMAD.IADD R23, R47, 0x1, R23 ;  /* 0x000000012f177824 */ /* 0x001fe200078e0217 */
[----:B-1----:R-:W-:Y:S02]  /*0c00*/  IADD3 R26, PT, PT, R26, 0x4, RZ ;  /* 0x000000041a1a7810 */ /* 0x002fe40007ffe0ff */
[-C--:B--2---:R-:W-:Y:S02]  /*0c10*/  LOP3.LUT R47, R29, R52.reuse, RZ, 0x3c, !PT ;  /* 0x000000341d2f7212 */ /* 0x084fe400078e3cff */
[-C--:B------:R-:W-:Y:S02]  /*0c20*/  LOP3.LUT R53, R31, R52.reuse, RZ, 0x3c, !PT ;  /* 0x000000341f357212 */ /* 0x080fe400078e3cff */
[----:B------:R-:W-:-:S02]  /*0c30*/  LOP3.LUT R51, R45, R52, RZ, 0x3c, !PT ;  /* 0x000000342d337212 */ /* 0x000fc400078e3cff */
[----:B------:R-:W0:Y:S01]  /*0c40*/  POPC R47, R47 ;  /* 0x0000002f002f7309 */ /* 0x000e220000000000 */
[----:B------:R-:W-:-:S07]  /*0c50*/  LOP3.LUT R49, R30, R52, RZ, 0x3c, !PT ;  /* 0x000000341e317212 */ /* 0x000fce00078e3cff */
[----:B------:R-:W1:Y:S01]  /*0c60*/  POPC R53, R53 ;  /* 0x0000003500357309 */ /* 0x000e620000000000 */
[----:B0-----:R-:W-:-:S07]  /*0c70*/  IMAD.IADD R19, R47, 0x1, R19 ;  /* 0x000000012f137824 */ /* 0x001fce00078e0213 */
[----:B------:R-:W0:Y:S01]  /*0c80*/  POPC R51, R51 ;  /* 0x0000003300337309 */ /* 0x000e220000000000 */
[----:B------:R2:W3:Y:S01]  /*0c90*/  LDS R47, [R27] ;  /* 0x000000001b2f7984 */ /* 0x0004e20000000800 */
[----:B-1----:R-:W-:-:S06]  /*0ca0*/  IADD3 R21, PT, PT, R53, R21, RZ ;  /* 0x0000001535157210 */ /* 0x002fcc0007ffe0ff */
[----:B------:R-:W1:Y:S01]  /*0cb0*/  POPC R49, R49 ;  /* 0x0000003100317309 */ /* 0x000e620000000000 */
[----:B--2---:R-:W-:Y:S02]  /*0cc0*/  VIADD R27, R27, 0x4 ;  /* 0x000000041b1b7836 */ /* 0x004fe40000000000 */
[----:B0-----:R-:W-:Y:S01]  /*0cd0*/  IMAD.IADD R22, R51, 0x1, R22 ;  /* 0x0000000133167824 */ /* 0x001fe200078e0216 */
[----:B------:R-:W-:-:S06]  /*0ce0*/  LOP3.LUT R51, R43, R52, RZ, 0x3c, !PT ;  /* 0x000000342b337212 */ /* 0x000fcc00078e3cff */
[----:B------:R-:W0:Y:S01]  /*0cf0*/  POPC R51, R51 ;  /* 0x0000003300337309 */ /* 0x000e220000000000 */
[----:B-1----:R-:W-:Y:S01]  /*0d00*/  IMAD.IADD R20, R49, 0x1, R20 ;  /* 0x0000000131147824 */ /* 0x002fe200078e0214 */
[----:B0-----:R-:W-:Y:S02]  /*0d10*/  IADD3 R18, PT, PT, R51, R18, RZ ;  /* 0x0000001233127210 */ /* 0x001fe40007ffe0ff */
[-C--:B---3--:R-:W-:Y:S02]  /*0d20*/  LOP3.LUT R53, R45, R47.reuse, RZ, 0x3c, !PT ;  /* 0x0000002f2d357212 */ /* 0x088fe400078e3cff */
[-C--:B------:R-:W-:Y:S02]  /*0d30*/  LOP3.LUT R49, R31, R47.reuse, RZ, 0x3c, !PT ;  /* 0x0000002f1f317212 */ /* 0x080fe400078e3cff */
[----:B------:R-:W0:Y:S01]  /*0d40*/  POPC R52, R53 ;  /* 0x0000003500347309 */ /* 0x000e220000000000 */
[----:B------:R-:W-:-:S07]  /*0d50*/  LOP3.LUT R51, R30, R47, RZ, 0x3c, !PT ;  /* 0x0000002f1e337212 */ /* 0x000fce00078e3cff */
[----:B------:R-:W1:Y:S01]  /*0d60*/  POPC R49, R49 ;  /* 0x0000003100317309 */ /* 0x000e620000000000 */
[----:B0-----:R-:W-:-:S07]  /*0d70*/  IMAD.IADD R17, R52, 0x1, R17 ;  /* 0x0000000134117824 */ /* 0x001fce00078e0211 */
[----:B------:R-:W0:Y:S01]  /*0d80*/  POPC R51, R51 ;  /* 0x0000003300337309 */ /* 0x000e220000000000 */
[----:B------:R2:W3:Y:S01]  /*0d90*/  LDS R52, [R28] ;  /* 0x000000001c347984 */ /* 0x0004e20000000800 */
[----:B-1----:R-:W-:Y:S02]  /*0da0*/  IADD3 R16, PT, PT, R49, R16, RZ ;  /* 0x0000001031107210 */ /* 0x002fe40007ffe0ff */
[----:B--2---:R-:W-:Y:S01]  /*0db0*/  IADD3 R28, PT, PT, R28, 0x4, RZ ;  /* 0x000000041c1c7810 */ /* 0x004fe20007ffe0ff */
[----:B0-----:R-:W-:Y:S01]  /*0dc0*/  IMAD.IADD R15, R51, 0x1, R15 ;  /* 0x00000001330f7824 */ /* 0x001fe200078e020f */
[-C--:B---3--:R-:W-:Y:S02]  /*0dd0*/  LOP3.LUT R53, R45, R52.reuse, RZ, 0x3c, !PT ;  /* 0x000000342d357212 */ /* 0x088fe400078e3cff */
[-C--:B------:R-:W-:Y:S02]  /*0de0*/  LOP3.LUT R31, R31, R52.reuse, RZ, 0x3c, !PT ;  /* 0x000000341f1f7212 */ /* 0x080fe400078e3cff */
[----:B------:R-:W0:Y:S01]  /*0df0*/  POPC R45, R53 ;  /* 0x00000035002d7309 */ /* 0x000e220000000000 */
[----:B------:R-:W-:-:S07]  /*0e00*/  LOP3.LUT R30, R30, R52, RZ, 0x3c, !PT ;  /* 0x000000341e1e7212 */ /* 0x000fce00078e3cff */
[----:B------:R-:W1:Y:S01]  /*0e10*/  POPC R31, R31 ;  /* 0x0000001f001f7309 */ /* 0x000e620000000000 */
[----:B0-----:R-:W-:Y:S01]  /*0e20*/  IMAD.IADD R12, R45, 0x1, R12 ;  /* 0x000000012d0c7824 */ /* 0x001fe200078e020c */
[----:B------:R-:W-:-:S06]  /*0e30*/  LOP3.LUT R45, R29, R47, RZ, 0x3c, !PT ;  /* 0x0000002f1d2d7212 */ /* 0x000fcc00078e3cff */
[----:B------:R-:W0:Y:S01]  /*0e40*/  POPC R49, R30 ;  /* 0x0000001e00317309 */ /* 0x000e220000000000 */
[----:B------:R-:W-:Y:S02]  /*0e50*/  LOP3.LUT R47, R43, R47, RZ, 0x3c, !PT ;  /* 0x0000002f2b2f7212 */ /* 0x000fe400078e3cff */
[-C--:B------:R-:W-:Y:S02]  /*0e60*/  LOP3.LUT R29, R29, R52.reuse, RZ, 0x3c, !PT ;  /* 0x000000341d1d7212 */ /* 0x080fe400078e3cff */
[----:B------:R-:W-:Y:S01]  /*0e70*/  LOP3.LUT R43, R43, R52, RZ, 0x3c, !PT ;  /* 0x000000342b2b7212 */ /* 0x000fe200078e3cff */
[----:B-1----:R-:W-:Y:S02]  /*0e80*/  IMAD.IADD R11, R31, 0x1, R11 ;  /* 0x000000011f0b7824 */ /* 0x002fe400078e020b */
[----:B------:R-:W1:Y:S01]  /*0e90*/  POPC R45, R45 ;  /* 0x0000002d002d7309 */ /* 0x000e620000000000 */
[----:B0-----:R-:W-:-:S07]  /*0ea0*/  IADD3 R10, PT, PT, R49, R10, RZ ;  /* 0x0000000a310a7210 */ /* 0x001fce0007ffe0ff */
[----:B------:R-:W0:Y:S01]  /*0eb0*/  POPC R47, R47 ;  /* 0x0000002f002f7309 */ /* 0x000e220000000000 */
[----:B-1----:R-:W-:-:S07]  /*0ec0*/  IMAD.IADD R14, R45, 0x1, R14 ;  /* 0x000000012d0e7824 */ /* 0x002fce00078e020e */
[----:B------:R-:W1:Y:S01]  /*0ed0*/  POPC R29, R29 ;  /* 0x0000001d001d7309 */ /* 0x000e620000000000 */
[----:B0-----:R-:W-:-:S07]  /*0ee0*/  IADD3 R13, PT, PT, R47, R13, RZ ;  /* 0x0000000d2f0d7210 */ /* 0x001fce0007ffe0ff */
[----:B------:R-:W0:Y:S01]  /*0ef0*/  POPC R43, R43 ;  /* 0x0000002b002b7309 */ /* 0x000e220000000000 */
[----:B-1----:R-:W-:Y:S01]  /*0f00*/  IMAD.IADD R9, R29, 0x1, R9 ;  /* 0x000000011d097824 */ /* 0x002fe200078e0209 */
[----:B0-----:R-:W-:Y:S01]  /*0f10*/  IADD3 R8, PT, PT, R43, R8, RZ ;  /* 0x000000082b087210 */ /* 0x001fe20007ffe0ff */
[----:B------:R-:W-:Y:S06]  /*0f20*/  BRA.U UP0, `(.L_x_24) ;  /* 0xfffffff900887547 */ /* 0x000fec000b83ffff */
[----:B------:R-:W-:Y:S06]  /*0f30*/  BAR.SYNC.DEFER_BLOCKING 0x0 ;  /* 0x0000000000007b1d */ /* 0x000fec0000010000 */
[----:B------:R-:W-:Y:S05]  /*0f40*/  @P0 BRA `(.L_x_25) ;  /* 0xfffffff400240947 */ /* 0x000fea000383ffff */
        /* <DEDUP_REMOVED lines=50> */
.L_x_23:
[----:B------:R-:W0:Y:S01]  /*1270*/  LDCU UR4, c[0x0][0x3d8] ;  /* 0x00007b00ff0477ac */ /* 0x000e220008000800 */
[----:B------:R-:W-:Y:S01]  /*1280*/  IMAD R31, R0, 0x10, R3 ;  /* 0x00000010001f7824 */ /* 0x000fe200078e0203 */
[----:B------:R-:W-:Y:S01]  /*1290*/  IADD3 R29, PT, PT, R2, UR5, RZ ;  /* 0x00000005021d7c10 */ /* 0x000fe2000fffe0ff */
[----:B------:R-:W1:Y:S03]  /*12a0*/  LDCU UR8, c[0x0][0x3e0] ;  /* 0x00007c00ff0877ac */ /* 0x000e660008000800 */
        /* <DEDUP_REMOVED lines=23> */
[----:B------:R-:W-:Y:S01]  /*1420*/  FADD R23, -R29, R23 ;  /* 0x000000171d177221 */ /* 0x000fe20000000100 */
[----:B------:R-:W-:Y:S01]  /*1430*/  FFMA R4, R7, -32, R4 ;  /* 0xc200000007047823 */ /* 0x000fe20000000004 */
[C---:B------:R-:W-:Y:S01]  /*1440*/  FADD R7, -R29.reuse, R10 ;  /* 0x0000000a1d077221 */ /* 0x040fe20000000100 */
[----:B------:R-:W-:Y:S01]  /*1450*/  FADD R25, -R29, R25 ;  /* 0x000000191d197221 */ /* 0x000fe20000000100 */
[----:B------:R-:W-:Y:S01]  /*1460*/  FADD R23, R23, R23 ;  /* 0x0000001717177221 */ /* 0x000fe20000000000 */
[----:B------:R-:W-:Y:S01]  /*1470*/  FFMA R4, R31, -16, R4 ;  /* 0xc18000001f047823 */ /* 0x000fe20000000004 */
[----:B------:R-:W-:-:S02]  /*1480*/  IMAD R6, R3, UR8, R2 ;  /* 0x0000000803067c24 */ /* 0x000fc4000f8e0202 */
[C---:B------:R-:W-:Y:S01]  /*1490*/  FADD R3, -R29.reuse, R26 ;  /* 0x0000001a1d037221 */ /* 0x040fe20000000100 */
[----:B------:R-:W-:Y:S01]  /*14a0*/  FADD R27, -R29, R27 ;  /* 0x0000001b1d1b7221 */ /* 0x000fe20000000100 */
[----:B------:R-:W-:Y:S01]  /*14b0*/  FFMA R4, R9, -128, R4 ;  /* 0xc300000009047823 */ /* 0x000fe20000000004 */
[----:B------:R-:W-:Y:S02]  /*14c0*/  IADD3 R6, P0, PT, R6, R5, RZ ;  /* 0x0000000506067210 */ /* 0x000fe40007f1e0ff */
[----:B------:R-:W-:Y:S01]  /*14d0*/  FADD R0, R27, R27 ;  /* 0x0000001b1b007221 */ /* 0x000fe20000000000 */
[----:B------:R-:W-:Y:S01]  /*14e0*/  FFMA R4, R7, -64, R4 ;  /* 0xc280000007047823 */ /* 0x000fe20000000004 */
[----:B------:R-:W-:Y:S01]  /*14f0*/  FADD R7, -R29, R12 ;  /* 0x0000000c1d077221 */ /* 0x000fe20000000100 */
[----:B------:R-:W-:Y:S02]  /*1500*/  LEA.HI.X.SX32 R5, R5, RZ, 0x1, P0 ;  /* 0x000000ff05057211 */ /* 0x000fe400000f0eff */
[----:B------:R-:W-:Y:S01]  /*1510*/  FFMA R4, R11, -32, R4 ;  /* 0xc20000000b047823 */ /* 0x000fe20000000004 */
[----:B-1----:R-:W-:-:S03]  /*1520*/  LEA R2, P0, R6, UR6, 0x2 ;  /* 0x0000000606027c11 */ /* 0x002fc6000f8010ff */
        /* <DEDUP_REMOVED lines=18> */
[----:B------:R-:W-:-:S04]  /*1650*/  FADD R4, R4, -R23 ;  /* 0x8000001704047221 */ /* 0x000fc80000000000 */
[----:B------:R-:W-:-:S04]  /*1660*/  FFMA R4, R7, -16, R4 ;  /* 0xc180000007047823 */ /* 0x000fc80000000004 */
[----:B------:R-:W-:-:S04]  /*1670*/  FFMA R4, R25, -8, R4 ;  /* 0xc100000019047823 */ /* 0x000fc80000000004 */
[----:B------:R-:W-:-:S04]  /*1680*/  FFMA R3, R3, -4, R4 ;  /* 0xc080000003037823 */ /* 0x000fc80000000004 */
[----:B------:R-:W-:Y:S01]  /*1690*/  FADD R0, R3, -R0 ;  /* 0x8000000003007221 */ /* 0x000fe20000000000 */
[----:B------:R-:W-:-:S03]  /*16a0*/  LEA.HI.X R3, R6, UR7, R5, 0x2, P0 ;  /* 0x0000000706037c11 */ /* 0x000fc600080f1405 */
[----:B------:R-:W-:-:S05]  /*16b0*/  FADD R29, R0, -R29 ;  /* 0x8000001d001d7221 */ /* 0x000fca0000000000 */
[----:B------:R-:W-:Y:S01]  /*16c0*/  STG.E desc[UR14][R2.64], R29 ;  /* 0x0000001d02007986 */ /* 0x000fe2000c10190e */
[----:B------:R-:W-:Y:S05]  /*16d0*/  EXIT ;  /* 0x000000000000794d */ /* 0x000fea0003800000 */
.L_x_26:
        /* <DEDUP_REMOVED lines=10> */
.L_x_100:


//--------------------- .text._Z16xnor_5_4bit_gemmPjS_S_S_S_S_S_S_S_Pfiii --------------------------
	.section	.text._Z16xnor_5_4bit_gemmPjS_S_S_S_S_S_S_S_Pfiii,"ax",@progbits
	.align	128
        .global         _Z16xnor_5_4bit_gemmPjS_S_S_S_S_S_S_S_Pfiii
        .type           _Z16xnor_5_4bit_gemmPjS_S_S_S_S_S_S_S_Pfiii,@function
        .size           _Z16xnor_5_4bit_gemmPjS_S_S_S_S_S_S_S_Pfiii,(.L_x_101 - _Z16xnor_5_4bit_gemmPjS_S_S_S_S_S_S_S_Pfiii)
        .other          _Z16xnor_5_4bit_gemmPjS_S_S_S_S_S_S_S_Pfiii,@"STO_CUDA_ENTRY STV_DEFAULT"
_Z16xnor_5_4bit_gemmPjS_S_S_S_S_S_S_S_Pfiii:
.text._Z16xnor_5_4bit_gemmPjS_S_S_S_S_S_S_S_Pfiii:
        /* <DEDUP_REMOVED lines=9> */
[----:B------:R-:W4:Y:S01]  /*0090*/  LDCU.64 UR16, c[0x0][0x358] ;  /* 0x00006b00ff1077ac */ /* 0x000f220008000a00 */
[----:B------:R-:W5:Y:S01]  /*00a0*/  S2UR UR4, SR_CTAID.X ;  /* 0x00000000000479c3 */ /* 0x000f620000002500 */
[----:B------:R-:W1:Y:S01]  /*00b0*/  S2R R2, SR_TID.X ;  /* 0x0000000000027919 */ /* 0x000e620000002100 */
[----:B------:R-:W-:Y:S02]  /*00c0*/  IMAD.MOV.U32 R14, RZ, RZ, RZ ;  /* 0x000000ffff0e7224 */ /* 0x000fe400078e00ff */
[----:B------:R-:W-:Y:S02]  /*00d0*/  IMAD.MOV.U32 R16, RZ, RZ, RZ ;  /* 0x000000ffff107224 */ /* 0x000fe400078e00ff */
[----:B------:R-:W-:-:S02]  /*00e0*/  IMAD.MOV.U32 R18, RZ, RZ, RZ ;  /* 0x000000ffff127224 */ /* 0x000fc400078e00ff */
[----:B------:R-:W-:Y:S01]  /*00f0*/  IMAD.MOV.U32 R20, RZ, RZ, RZ ;  /* 0x000000ffff147224 */ /* 0x000fe200078e00ff */
[----:B0-----:R-:W-:Y:S01]  /*0100*/  UISETP.GE.AND UP0, UPT, UR14, 0x10, UPT ;  /* 0x000000100e00788c */ /* 0x001fe2000bf06270 */
[----:B------:R-:W-:Y:S02]  /*0110*/  IMAD.MOV.U32 R22, RZ, RZ, RZ ;  /* 0x000000ffff167224 */ /* 0x000fe400078e00ff */
[----:B------:R-:W-:Y:S02]  /*0120*/  IMAD.MOV.U32 R24, RZ, RZ, RZ ;  /* 0x000000ffff187224 */ /* 0x000fe400078e00ff */
[----:B------:R-:W-:Y:S02]  /*0130*/  IMAD.MOV.U32 R26, RZ, RZ, RZ ;  /* 0x000000ffff1a7224 */ /* 0x000fe400078e00ff */
[----:B------:R-:W-:Y:S02]  /*0140*/  IMAD.MOV.U32 R28, RZ, RZ, RZ ;  /* 0x000000ffff1c7224 */ /* 0x000fe400078e00ff */
[----:B------:R-:W-:-:S02]  /*0150*/  IMAD.MOV.U32 R30, RZ, RZ, RZ ;  /* 0x000000ffff1e7224 */ /* 0x000fc400078e00ff */
[----:B------:R-:W-:Y:S02]  /*0160*/  IMAD.MOV.U32 R32, RZ, RZ, RZ ;  /* 0x000000ffff207224 */ /* 0x000fe400078e00ff */
[----:B------:R-:W-:Y:S02]  /*0170*/  IMAD.MOV.U32 R34, RZ, RZ, RZ ;  /* 0x000000ffff227224 */ /* 0x000fe400078e00ff */
[----:B------:R-:W-:Y:S01]  /*0180*/  IMAD.MOV.U32 R38, RZ, RZ, RZ ;  /* 0x000000ffff267224 */ /* 0x000fe200078e00ff */
[----:B-----5:R-:W-:Y:S01]  /*0190*/  USHF.L.U32 UR4, UR4, 0x4, URZ ;  /* 0x0000000404047899 */ /* 0x020fe200080006ff */
[----:B------:R-:W-:Y:S02]  /*01a0*/  IMAD.MOV.U32 R40, RZ, RZ, RZ ;  /* 0x000000ffff287224 */ /* 0x000fe400078e00ff */
[----:B------:R-:W-:Y:S02]  /*01b0*/  IMAD.MOV.U32 R8, RZ, RZ, RZ ;  /* 0x000000ffff087224 */ /* 0x000fe400078e00ff */
[----:B------:R-:W-:-:S02]  /*01c0*/  IMAD.MOV.U32 R4, RZ, RZ, RZ ;  /* 0x000000ffff047224 */ /* 0x000fc400078e00ff */
[----:B-1----:R-:W-:Y:S01]  /*01d0*/  IMAD.SHL.U32 R5, R9, 0x10, RZ ;  /* 0x0000001009057824 */ /* 0x002fe200078e00ff */
[----:B--234-:R-:W-:Y:S06]  /*01e0*/  BRA.U !UP0, `(.L_x_27) ;  /* 0x0000001108907547 */ /* 0x01cfec000b800000 */
[----:B------:R-:W0:Y:S01]  /*01f0*/  S2UR UR13, SR_CgaCtaId ;  /* 0x00000000000d79c3 */ /* 0x000e220000008800 */
[----:B------:R-:W-:Y:S01]  /*0200*/  UMOV UR5, 0x400 ;  /* 0x0000040000057882 */ /* 0x000fe20000000000 */
[----:B------:R-:W-:Y:S01]  /*0210*/  LEA R43, R2, 0x40, 0x2 ;  /* 0x00000040022b7811 */ /* 0x000fe200078e10ff */
[----:B------:R-:W-:Y:S01]  /*0220*/  UIADD3 UR6, UPT, UPT, UR5, 0x800, URZ ;  /* 0x0000080005067890 */ /* 0x000fe2000fffe0ff */
        /* <DEDUP_REMOVED lines=11> */
[----:B------:R-:W-:Y:S01]  /*02e0*/  USHF.R.S32.HI UR12, URZ, 0x1f, UR14 ;  /* 0x0000001fff0c7899 */ /* 0x000fe2000801140e */
[----:B------:R-:W-:-:S02]  /*02f0*/  CS2R R8, SRZ ;  /* 0x0000000000087805 */ /* 0x000fc4000001ff00 */
[----:B------:R-:W-:Y:S02]  /*0300*/  CS2R R10, SRZ ;  /* 0x00000000000a7805 */ /* 0x000fe4000001ff00 */
[----:B------:R-:W-:Y:S01]  /*0310*/  CS2R R12, SRZ ;  /* 0x00000000000c7805 */ /* 0x000fe2000001ff00 */
[----:B------:R-:W-:Y:S01]  /*0320*/  ULEA.HI UR12, UR12, UR14, URZ, 0x4 ;  /* 0x0000000e0c0c7291 */ /* 0x000fe2000f8f20ff */
[----:B------:R-:W-:Y:S02]  /*0330*/  CS2R R14, SRZ ;  /* 0x00000000000e7805 */ /* 0x000fe4000001ff00 */
[----:B------:R-:W-:Y:S02]  /*0340*/  CS2R R16, SRZ ;  /* 0x0000000000107805 */ /* 0x000fe4000001ff00 */
[----:B------:R-:W-:Y:S02]  /*0350*/  CS2R R18, SRZ ;  /* 0x0000000000127805 */ /* 0x000fe4000001ff00 */
[----:B------:R-:W-:Y:S01]  /*0360*/  CS2R R20, SRZ ;  /* 0x0000000000147805 */ /* 0x000fe2000001ff00 */
[----:B0-----:R-:W-:Y:S01]  /*0370*/  ULEA UR15, UR13, UR5, 0x18 ;  /* 0x000000050d0f7291 */ /* 0x001fe2000f8ec0ff */
[----:B------:R-:W-:Y:S01]  /*0380*/  CS2R R22, SRZ ;  /* 0x0000000000167805 */ /* 0x000fe2000001ff00 */
[----:B------:R-:W-:Y:S01]  /*0390*/  UIADD3 UR5, UPT, UPT, UR5, 0x2000, URZ ;  /* 0x0000200005057890 */ /* 0x000fe2000fffe0ff */
[----:B------:R-:W-:Y:S01]  /*03a0*/  CS2R R38, SRZ ;  /* 0x0000000000267805 */ /* 0x000fe2000001ff00 */
[----:B------:R-:W-:Y:S01]  /*03b0*/  ULEA UR6, UR13, UR6, 0x18 ;  /* 0x000000060d067291 */ /* 0x000fe2000f8ec0ff */
[----:B------:R-:W-:Y:S01]  /*03c0*/  IMAD.MOV.U32 R40, RZ, RZ, RZ ;  /* 0x000000ffff287224 */ /* 0x000fe200078e00ff */
[----:B------:R-:W-:Y:S01]  /*03d0*/  ULEA UR7, UR13, UR7, 0x18 ;  /* 0x000000070d077291 */ /* 0x000fe2000f8ec0ff */
[----:B------:R-:W-:Y:S01]  /*03e0*/  LEA R25, R3, UR15, 0x6 ;  /* 0x0000000f03197c11 */ /* 0x000fe2000f8e30ff */
[----:B------:R-:W-:-:S02]  /*03f0*/  ULEA UR8, UR13, UR8, 0x18 ;  /* 0x000000080d087291 */ /* 0x000fc4000f8ec0ff */
[----:B------:R-:W-:Y:S01]  /*0400*/  ULEA UR9, UR13, UR9, 0x18 ;  /* 0x000000090d097291 */ /* 0x000fe2000f8ec0ff */
[C---:B------:R-:W-:Y:S01]  /*0410*/  LEA R45, R3.reuse, UR6, 0x6 ;  /* 0x00000006032d7c11 */ /* 0x040fe2000f8e30ff */
[----:B------:R-:W-:Y:S01]  /*0420*/  ULEA UR11, UR13, UR11, 0x18 ;  /* 0x0000000b0d0b7291 */ /* 0x000fe2000f8ec0ff */
[C---:B------:R-:W-:Y:S01]  /*0430*/  IMAD R44, R2.reuse, 0x4, R25 ;  /* 0x00000004022c7824 */ /* 0x040fe200078e0219 */
[----:B------:R-:W-:Y:S01]  /*0440*/  ULEA UR10, UR13, UR10, 0x18 ;  /* 0x0000000a0d0a7291 */ /* 0x000fe2000f8ec0ff */
[C---:B------:R-:W-:Y:S01]  /*0450*/  LEA R25, R3.reuse, UR7, 0x6 ;  /* 0x0000000703197c11 */ /* 0x040fe2000f8e30ff */
[----:B------:R-:W-:Y:S01]  /*0460*/  ULEA UR5, UR13, UR5, 0x18 ;  /* 0x000000050d057291 */ /* 0x000fe2000f8ec0ff */
[----:B------:R-:W-:Y:S01]  /*0470*/  LEA R47, R3, UR8, 0x6 ;  /* 0x00000008032f7c11 */ /* 0x000fe2000f8e30ff */
[----:B------:R-:W-:Y:S01]  /*0480*/  VIADD R42, R43, UR11 ;  /* 0x0000000b2b2a7c36 */ /* 0x000fe20008000000 */
[C---:B------:R-:W-:Y:S01]  /*0490*/  LEA R27, R3.reuse, UR9, 0x6 ;  /* 0x00000009031b7c11 */ /* 0x040fe2000f8e30ff */
[C---:B------:R-:W-:Y:S01]  /*04a0*/  IMAD R45, R2.reuse, 0x4, R45 ;  /* 0x00000004022d7824 */ /* 0x040fe200078e022d */
[C---:B------:R-:W-:Y:S01]  /*04b0*/  LEA R49, R3.reuse, UR10, 0x6 ;  /* 0x0000000a03317c11 */ /* 0x040fe2000f8e30ff */
[C---:B------:R-:W-:Y:S01]  /*04c0*/  IMAD R46, R2.reuse, 0x4, R25 ;  /* 0x00000004022e7824 */ /* 0x040fe200078e0219 */
[----:B------:R-:W-:Y:S01]  /*04d0*/  LEA R29, R3, UR11, 0x6 ;  /* 0x0000000b031d7c11 */ /* 0x000fe2000f8e30ff */
[C---:B------:R-:W-:Y:S01]  /*04e0*/  IMAD R47, R2.reuse, 0x4, R47 ;  /* 0x00000004022f7824 */ /* 0x040fe200078e022f */
[C---:B------:R-:W-:Y:S01]  /*04f0*/  IADD3 R41, PT, PT, R43.reuse, UR5, RZ ;  /* 0x000000052b297c10 */ /* 0x040fe2000fffe0ff */
[----:B------:R-:W-:Y:S01]  /*0500*/  VIADD R43, R43, UR10 ;  /* 0x0000000a2b2b7c36 */ /* 0x000fe20008000000 */
[----:B------:R-:W-:Y:S01]  /*0510*/  USHF.R.S32.HI UR12, URZ, 0x4, UR12 ;  /* 0x00000004ff0c7899 */ /* 0x000fe2000801140c */
[----:B------:R-:W-:-:S02]  /*0520*/  IMAD R48, R2, 0x4, R27 ;  /* 0x0000000402307824 */ /* 0x000fc400078e021b */
[C---:B------:R-:W-:Y:S02]  /*0530*/  IMAD R49, R2.reuse, 0x4, R49 ;  /* 0x0000000402317824 */ /* 0x040fe400078e0231 */
[----:B------:R-:W-:-:S07]  /*0540*/  IMAD R50, R2, 0x4, R29 ;  /* 0x0000000402327824 */ /* 0x000fce00078e021d */
.L_x_29:
[----:B------:R-:W-:Y:S01]  /*0550*/  IMAD R29, R5, R51, UR4 ;  /* 0x00000004051d7e24 */ /* 0x000fe2000f8e0233 */
[----:B------:R-:W0:Y:S01]  /*0560*/  LDC.64 R32, c[0x0][0x380] ;  /* 0x0000e000ff207b82 */ /* 0x000e220000000a00 */
[----:B------:R-:W1:Y:S01]  /*0570*/  LDCU.64 UR6, c[0x0][0x3a8] ;  /* 0x00007500ff0677ac */ /* 0x000e620008000a00 */
[----:B------:R-:W-:Y:S02]  /*0580*/  IMAD R55, R51, 0x10, R4 ;  /* 0x0000001033377824 */ /* 0x000fe400078e0204 */
[----:B------:R-:W-:Y:S01]  /*0590*/  SHF.R.S32.HI R35, RZ, 0x1f, R29 ;  /* 0x0000001fff237819 */ /* 0x000fe2000001141d */
[----:B------:R-:W2:Y:S01]  /*05a0*/  LDCU.128 UR8, c[0x0][0x3b0] ;  /* 0x00007600ff0877ac */ /* 0x000ea20008000c00 */
[C---:B------:R-:W-:Y:S02]  /*05b0*/  IADD3 R54, P0, PT, R6.reuse, R29, RZ ;  /* 0x0000001d06367210 */ /* 0x040fe40007f1e0ff */
[----:B------:R-:W3:Y:S01]  /*05c0*/  LDC.64 R24, c[0x0][0x388] ;  /* 0x0000e200ff187b82 */ /* 0x000ee20000000a00 */
[----:B------:R-:W4:Y:S01]  /*05d0*/  LDCU.64 UR14, c[0x0][0x3c0] ;  /* 0x00007800ff0e77ac */ /* 0x000f220008000a00 */
[----:B------:R-:W-:-:S02]  /*05e0*/  LEA.HI.X.SX32 R35, R6, R35, 0x1, P0 ;  /* 0x0000002306237211 */ /* 0x000fc400000f0eff */
[C---:B------:R-:W-:Y:S02]  /*05f0*/  SHF.L.U32 R52, R54.reuse, 0x2, RZ ;  /* 0x0000000236347819 */ /* 0x040fe400000006ff */
[----:B------:R-:W-:Y:S02]  /*0600*/  SHF.L.U64.HI R54, R54, 0x2, R35 ;  /* 0x0000000236367819 */ /* 0x000fe40000010223 */
[----:B------:R-:W5:Y:S01]  /*0610*/  LDC.64 R26, c[0x0][0x390] ;  /* 0x0000e400ff1a7b82 */ /* 0x000f620000000a00 */
[----:B-1----:R-:W-:-:S04]  /*0620*/  IADD3 R56, P0, PT, R52, UR6, RZ ;  /* 0x0000000634387c10 */ /* 0x002fc8000ff1e0ff */
[----:B------:R-:W-:-:S03]  /*0630*/  IADD3.X R57, PT, PT, R54, UR7, RZ, P0, !PT ;  /* 0x0000000736397c10 */ /* 0x000fc600087fe4ff */
[----:B------:R-:W1:Y:S01]  /*0640*/  LDC.64 R28, c[0x0][0x398] ;  /* 0x0000e600ff1c7b82 */ /* 0x000e620000000a00 */
[----:B0-----:R-:W-:-:S07]  /*0650*/  IMAD.WIDE.U32 R32, R55, 0x4, R32 ;  /* 0x0000000437207825 */ /* 0x001fce00078e0020 */
[----:B------:R-:W0:Y:S01]  /*0660*/  LDC.64 R30, c[0x0][0x3a0] ;  /* 0x0000e800ff1e7b82 */ /* 0x000e220000000a00 */
[C---:B--2---:R-:W-:Y:S01]  /*0670*/  IADD3 R34, P0, PT, R52.reuse, UR8, RZ ;  /* 0x0000000834227c10 */ /* 0x044fe2000ff1e0ff */
[C---:B---3--:R-:W-:Y:S01]  /*0680*/  IMAD.WIDE.U32 R24, R55.reuse, 0x4, R24 ;  /* 0x0000000437187825 */ /* 0x048fe200078e0018 */
[----:B------:R-:W-:Y:S01]  /*0690*/  IADD3 R36, P1, PT, R52, UR10, RZ ;  /* 0x0000000a34247c10 */ /* 0x000fe2000ff3e0ff */
[----:B------:R4:W2:Y:S01]  /*06a0*/  LDG.E R53, desc[UR16][R56.64] ;  /* 0x0000001038357981 */ /* 0x0008a2000c1e1900 */
[C---:B------:R-:W-:Y:S01]  /*06b0*/  IADD3.X R35, PT, PT, R54.reuse, UR9, RZ, P0, !PT ;  /* 0x0000000936237c10 */ /* 0x040fe200087fe4ff */
[----:B-----5:R-:W-:Y:S02]  /*06c0*/  IMAD.WIDE.U32 R26, R55, 0x4, R26 ;  /* 0x00000004371a7825 */ /* 0x020fe400078e001a */
[----:B------:R3:W5:Y:S01]  /*06d0*/  LDG.E R33, desc[UR16][R32.64] ;  /* 0x0000001020217981 */ /* 0x000762000c1e1900 */
[----:B------:R-:W-:-:S03]  /*06e0*/  IADD3.X R37, PT, PT, R54, UR11, RZ, P1, !PT ;  /* 0x0000000b36257c10 */ /* 0x000fc60008ffe4ff */
[----:B------:R3:W2:Y:S01]  /*06f0*/  LDG.E R24, desc[UR16][R24.64] ;  /* 0x0000001018187981 */ /* 0x0006a2000c1e1900 */
[----:B----4-:R-:W-:Y:S01]  /*0700*/  IADD3 R56, P0, PT, R52, UR14, RZ ;  /* 0x0000000e34387c10 */ /* 0x010fe2000ff1e0ff */
[----:B-1----:R-:W-:Y:S02]  /*0710*/  IMAD.WIDE.U32 R28, R55, 0x4, R28 ;  /* 0x00000004371c7825 */ /* 0x002fe400078e001c */
[----:B------:R1:W4:Y:S01]  /*0720*/  LDG.E R26, desc[UR16][R26.64] ;  /* 0x000000101a1a7981 */ /* 0x000322000c1e1900 */
[----:B------:R-:W-:-:S03]  /*0730*/  IADD3.X R57, PT, PT, R54, UR15, RZ, P0, !PT ;  /* 0x0000000f36397c10 */ /* 0x000fc600087fe4ff */
[----:B------:R-:W4:Y:S01]  /*0740*/  LDG.E R34, desc[UR16][R34.64] ;  /* 0x0000001022227981 */ /* 0x000f22000c1e1900 */
[----:B0-----:R-:W-:-:S03]  /*0750*/  IMAD.WIDE.U32 R30, R55, 0x4, R30 ;  /* 0x00000004371e7825 */ /* 0x001fc600078e001e */
[----:B------:R0:W4:Y:S04]  /*0760*/  LDG.E R29, desc[UR16][R28.64] ;  /* 0x000000101c1d7981 */ /* 0x000128000c1e1900 */
[----:B------:R-:W4:Y:S04]  /*0770*/  LDG.E R37, desc[UR16][R36.64] ;  /* 0x0000001024257981 */ /* 0x000f28000c1e1900 */
[----:B------:R0:W4:Y:S04]  /*0780*/  LDG.E R30, desc[UR16][R30.64] ;  /* 0x000000101e1e7981 */ /* 0x000128000c1e1900 */
[----:B------:R-:W4:Y:S01]  /*0790*/  LDG.E R56, desc[UR16][R56.64] ;  /* 0x0000001038387981 */ /* 0x000f22000c1e1900 */
[----:B------:R-:W1:Y:S01]  /*07a0*/  S2UR UR8, SR_CgaCtaId ;  /* 0x00000000000879c3 */ /* 0x000e620000008800 */
[----:B------:R-:W-:-:S02]  /*07b0*/  UMOV UR6, 0x400 ;  /* 0x0000040000067882 */ /* 0x000fc40000000000 */
[----:B------:R-:W-:Y:S01]  /*07c0*/  UIADD3 UR5, UPT, UPT, UR6, 0x400, URZ ;  /* 0x0000040006057890 */ /* 0x000fe2000fffe0ff */
[----:B---3--:R-:W-:Y:S01]  /*07d0*/  IMAD.SHL.U32 R32, R3, 0x40, RZ ;  /* 0x0000004003207824 */ /* 0x008fe200078e00ff */
[----:B------:R-:W-:Y:S02]  /*07e0*/  UIADD3 UR7, UPT, UPT, UR6, 0x2000, URZ ;  /* 0x0000200006077890 */ /* 0x000fe4000fffe0ff */
[----:B-1----:R-:W-:Y:S02]  /*07f0*/  ULEA UR5, UR8, UR5, 0x18 ;  /* 0x0000000508057291 */ /* 0x002fe4000f8ec0ff */
[----:B------:R-:W-:-:S04]  /*0800*/  ULEA UR7, UR8, UR7, 0x18 ;  /* 0x0000000708077291 */ /* 0x000fc8000f8ec0ff */
[----:B------:R-:W-:-:S04]  /*0810*/  VIADD R25, R32, UR5 ;  /* 0x0000000520197c36 */ /* 0x000fc80008000000 */
[----:B------:R-:W-:Y:S02]  /*0820*/  IMAD R25, R2, 0x4, R25 ;  /* 0x0000000402197824 */ /* 0x000fe400078e0219 */
[----:B------:R-:W-:-:S04]  /*0830*/  VIADD R27, R32, UR7 ;  /* 0x00000007201b7c36 */ /* 0x000fc80008000000 */
[----:B------:R-:W-:Y:S01]  /*0840*/  IMAD R27, R2, 0x4, R27 ;  /* 0x00000004021b7824 */ /* 0x000fe200078e021b */
[----:B------:R-:W-:-:S04]  /*0850*/  UIADD3 UR7, UPT, UPT, UR6, 0x1400, URZ ;  /* 0x0000140006077890 */ /* 0x000fc8000fffe0ff */
[----:B------:R-:W-:Y:S01]  /*0860*/  ULEA UR7, UR8, UR7, 0x18 ;  /* 0x0000000708077291 */ /* 0x000fe2000f8ec0ff */
[----:B------:R-:W-:Y:S01]  /*0870*/  VIADD R51, R51, 0x1 ;  /* 0x0000000133337836 */ /* 0x000fe20000000000 */
[----:B------:R-:W-:-:S04]  /*0880*/  ULEA UR11, UR8, UR6, 0x18 ;  /* 0x00000006080b7291 */ /* 0x000fc8000f8ec0ff */
[----:B0-----:R-:W-:Y:S01]  /*0890*/  LEA R28, R2, UR7, 0x2 ;  /* 0x00000007021c7c11 */ /* 0x001fe2000f8e10ff */
[----:B------:R-:W-:Y:S02]  /*08a0*/  UIADD3 UR9, UPT, UPT, UR6, 0x800, URZ ;  /* 0x0000080006097890 */ /* 0x000fe4000fffe0ff */
[----:B------:R-:W-:Y:S01]  /*08b0*/  UIADD3 UR10, UPT, UPT, UR6, 0xc00, URZ ;  /* 0x00000c00060a7890 */ /* 0x000fe2000fffe0ff */
[----:B------:R-:W-:Y:S01]  /*08c0*/  ISETP.NE.AND P0, PT, R51, UR12, PT ;  /* 0x0000000c33007c0c */ /* 0x000fe2000bf05270 */
[----:B------:R-:W-:Y:S01]  /*08d0*/  UIADD3 UR6, UPT, UPT, UR6, 0x1000, URZ ;  /* 0x0000100006067890 */ /* 0x000fe2000fffe0ff */
[----:B------:R-:W-:Y:S01]  /*08e0*/  MOV R31, R41 ;  /* 0x00000029001f7202 */ /* 0x000fe20000000f00 */
[----:B------:R-:W-:Y:S01]  /*08f0*/  VIADD R28, R28, 0x40 ;  /* 0x000000401c1c7836 */ /* 0x000fe20000000000 */
[----:B------:R-:W-:Y:S02]  /*0900*/  ULEA UR9, UR8, UR9, 0x18 ;  /* 0x0000000908097291 */ /* 0x000fe4000f8ec0ff */
[----:B------:R-:W-:-:S02]  /*0910*/  ULEA UR10, UR8, UR10, 0x18 ;  /* 0x0000000a080a7291 */ /* 0x000fc4000f8ec0ff */
[----:B------:R-:W-:Y:S01]  /*0920*/  ULEA UR6, UR8, UR6, 0x18 ;  /* 0x0000000608067291 */ /* 0x000fe2000f8ec0ff */
[----:B------:R-:W-:Y:S01]  /*0930*/  UMOV UR7, 0x4 ;  /* 0x0000000400077882 */ /* 0x000fe20000000000 */
[----:B-----5:R-:W-:Y:S04]  /*0940*/  STS [R44], R33 ;  /* 0x000000212c007388 */ /* 0x020fe80000000800 */
[----:B--2---:R-:W-:Y:S04]  /*0950*/  STS [R25], R24 ;  /* 0x0000001819007388 */ /* 0x004fe80000000800 */
[----:B----4-:R-:W-:Y:S04]  /*0960*/  STS [R45], R26 ;  /* 0x0000001a2d007388 */ /* 0x010fe80000000800 */
[----:B------:R0:W-:Y:S04]  /*0970*/  STS [R46], R29 ;  /* 0x0000001d2e007388 */ /* 0x0001e80000000800 */
[----:B------:R1:W-:Y:S04]  /*0980*/  STS [R47], R30 ;  /* 0x0000001e2f007388 */ /* 0x0003e80000000800 */
[----:B------:R2:W-:Y:S04]  /*0990*/  STS [R48], R53 ;  /* 0x0000003530007388 */ /* 0x0005e80000000800 */
[----:B------:R2:W-:Y:S04]  /*09a0*/  STS [R49], R34 ;  /* 0x0000002231007388 */ /* 0x0005e80000000800 */
[----:B------:R2:W-:Y:S04]  /*09b0*/  STS [R50], R37 ;  /* 0x0000002532007388 */ /* 0x0005e80000000800 */
[----:B------:R2:W-:Y:S01]  /*09c0*/  STS [R27], R56 ;  /* 0x000000381b007388 */ /* 0x0005e20000000800 */
[----:B0-----:R-:W-:-:S02]  /*09d0*/  IMAD.MOV.U32 R29, RZ, RZ, R43 ;  /* 0x000000ffff1d7224 */ /* 0x001fc400078e002b */
[----:B-1----:R-:W-:Y:S01]  /*09e0*/  IMAD.MOV.U32 R30, RZ, RZ, R42 ;  /* 0x000000ffff1e7224 */ /* 0x002fe200078e002a */
[----:B------:R-:W-:Y:S06]  /*09f0*/  BAR.SYNC.DEFER_BLOCKING 0x0 ;  /* 0x0000000000007b1d */ /* 0x000fec0000010000 */
.L_x_28:
[----:B------:R-:W-:Y:S01]  /*0a00*/  LDS.64 R24, [R32+UR11] ;  /* 0x0000000b20187984 */ /* 0x000fe20008000a00 */
[----:B------:R-:W-:-:S03]  /*0a10*/  UIADD3 UR7, UPT, UPT, UR7, 0x8, URZ ;  /* 0x0000000807077890 */ /* 0x000fc6000fffe0ff */
[----:B------:R-:W0:Y:S01]  /*0a20*/  LDS R52, [R28] ;  /* 0x000000001c347984 */ /* 0x000e220000000800 */
[----:B------:R-:W-:-:S03]  /*0a30*/  UISETP.NE.AND UP0, UPT, UR7, 0x44, UPT ;  /* 0x000000440700788c */ /* 0x000fc6000bf05270 */
[----:B--2---:R1:W2:Y:S04]  /*0a40*/  LDS R37, [R28+-0x40] ;  /* 0xffffc0001c257984 */ /* 0x0042a80000000800 */
[----:B------:R-:W3:Y:S04]  /*0a50*/  LDS R35, [R29+-0x40] ;  /* 0xffffc0001d237984 */ /* 0x000ee80000000800 */
[----:B------:R4:W5:Y:S01]  /*0a60*/  LDS R36, [R29] ;  /* 0x000000001d247984 */ /* 0x0009620000000800 */
[----:B-1----:R-:W-:-:S03]  /*0a70*/  VIADD R28, R28, 0x80 ;  /* 0x000000801c1c7836 */ /* 0x002fc60000000000 */
[----:B------:R-:W-:Y:S04]  /*0a80*/  LDS R33, [R30+-0x40] ;  /* 0xffffc0001e217984 */ /* 0x000fe80000000800 */
[----:B------:R1:W-:Y:S01]  /*0a90*/  LDS R34, [R30] ;  /* 0x000000001e227984 */ /* 0x0003e20000000800 */
[----:B----4-:R-:W-:-:S03]  /*0aa0*/  VIADD R29, R29, 0x80 ;  /* 0x000000801d1d7836 */ /* 0x010fc60000000000 */
[----:B------:R-:W4:Y:S04]  /*0ab0*/  LDS R54, [R31] ;  /* 0x000000001f367984 */ /* 0x000f280000000800 */
[----:B------:R0:W4:Y:S01]  /*0ac0*/  LDS R53, [R31+-0x40] ;  /* 0xffffc0001f357984 */ /* 0x0001220000000800 */
[----:B-1----:R-:W-:-:S03]  /*0ad0*/  VIADD R30, R30, 0x80 ;  /* 0x000000801e1e7836 */ /* 0x002fc60000000000 */
[----:B------:R-:W1:Y:S01]  /*0ae0*/  LDS.64 R26, [R32+UR5] ;  /* 0x00000005201a7984 */ /* 0x000e620008000a00 */
[----:B0-----:R-:W-:Y:S01]  /*0af0*/  VIADD R31, R31, 0x80 ;  /* 0x000000801f1f7836 */ /* 0x001fe20000000000 */
[----:B------:R-:W-:Y:S02]  /*0b00*/  LOP3.LUT R58, R52, R25, RZ, 0x3c, !PT ;  /* 0x00000019343a7212 */ /* 0x000fe400078e3cff */
[----:B--2---:R-:W-:-:S04]  /*0b10*/  LOP3.LUT R55, R37, R24, RZ, 0x3c, !PT ;  /* 0x0000001825377212 */ /* 0x004fc800078e3cff */
[----:B------:R-:W-:Y:S01]  /*0b20*/  POPC R58, R58 ;  /* 0x0000003a003a7309 */ /* 0x000fe20000000000 */
[----:B---3--:R-:W-:Y:S02]  /*0b30*/  LOP3.LUT R57, R35, R24, RZ, 0x3c, !PT ;  /* 0x0000001823397212 */ /* 0x008fe400078e3cff */
[----:B-----5:R-:W-:-:S05]  /*0b40*/  LOP3.LUT R59, R36, R25, RZ, 0x3c, !PT ;  /* 0x00000019243b7212 */ /* 0x020fca00078e3cff */
[----:B------:R0:W2:Y:S08]  /*0b50*/  POPC R56, R55 ;  /* 0x0000003700387309 */ /* 0x0000b00000000000 */
[----:B------:R-:W-:Y:S01]  /*0b60*/  POPC R57, R57 ;  /* 0x0000003900397309 */ /* 0x000fe20000000000 */
[-C--:B----4-:R-:W-:Y:S02]  /*0b70*/  LOP3.LUT R60, R54, R25.reuse, RZ, 0x3c, !PT ;  /* 0x00000019363c7212 */ /* 0x090fe400078e3cff */
[----:B0-----:R-:W-:-:S02]  /*0b80*/  LOP3.LUT R55, R34, R25, RZ, 0x3c, !PT ;  /* 0x0000001922377212 */ /* 0x001fc400078e3cff */
[----:B--2---:R-:W-:-:S03]  /*0b90*/  IADD3 R23, PT, PT, R58, R56, R23 ;  /* 0x000000383a177210 */ /* 0x004fc60007ffe017 */
[----:B------:R-:W0:Y:S01]  /*0ba0*/  POPC R59, R59 ;  /* 0x0000003b003b7309 */ /* 0x000e220000000000 */
[-C--:B------:R-:W-:Y:S02]  /*0bb0*/  LOP3.LUT R56, R33, R24.reuse, RZ, 0x3c, !PT ;  /* 0x0000001821387212 */ /* 0x080fe400078e3cff */
[----:B------:R-:W-:Y:S02]  /*0bc0*/  LOP3.LUT R58, R53, R24, RZ, 0x3c, !PT ;  /* 0x00000018353a7212 */ /* 0x000fe400078e3cff */
[----:B------:R-:W2:Y:S01]  /*0bd0*/  LDS.64 R24, [R32+UR9] ;  /* 0x0000000920187984 */ /* 0x000ea20008000a00 */
[----:B-1----:R-:W-:Y:S02]  /*0be0*/  LOP3.LUT R61, R52, R27, RZ, 0x3c, !PT ;  /* 0x0000001b343d7212 */ /* 0x002fe400078e3cff */
[----:B------:R-:W-:Y:S01]  /*0bf0*/  POPC R56, R56 ;  /* 0x0000003800387309 */ /* 0x000fe20000000000 */
[----:B0-----:R-:W-:-:S07]  /*0c00*/  IADD3 R38, PT, PT, R59, R57, R38 ;  /* 0x000000393b267210 */ /* 0x001fce0007ffe026 */
[----:B------:R-:W0:Y:S01]  /*0c10*/  POPC R55, R55 ;  /* 0x0000003700377309 */ /* 0x000e220000000000 */
[----:B------:R-:W-:-:S07]  /*0c20*/  LOP3.LUT R59, R37, R26, RZ, 0x3c, !PT ;  /* 0x0000001a253b7212 */ /* 0x000fce00078e3cff */
[----:B------:R1:W-:Y:S01]  /*0c30*/  POPC R57, R58 ;  /* 0x0000003a00397309 */ /* 0x0003e20000000000 */
[----:B0-----:R-:W-:-:S07]  /*0c40*/  IADD3 R39, PT, PT, R55, R56, R39 ;  /* 0x0000003837277210 */ /* 0x001fce0007ffe027 */
[----:B------:R-:W0:Y:S01]  /*0c50*/  POPC R60, R60 ;  /* 0x0000003c003c7309 */ /* 0x000e220000000000 */
[----:B------:R-:W-:Y:S02]  /*0c60*/  LOP3.LUT R56, R35, R26, RZ, 0x3c, !PT ;  /* 0x0000001a23387212 */ /* 0x000fe400078e3cff */
[-C--:B------:R-:W-:Y:S02]  /*0c70*/  LOP3.LUT R55, R36, R27.reuse, RZ, 0x3c, !PT ;  /* 0x0000001b24377212 */ /* 0x080fe400078e3cff */
[-C--:B-1----:R-:W-:Y:S02]  /*0c80*/  LOP3.LUT R58, R34, R27.reuse, RZ, 0x3c, !PT ;  /* 0x0000001b223a7212 */ /* 0x082fe400078e3cff */
[----:B------:R-:W-:Y:S01]  /*0c90*/  LOP3.LUT R27, R54, R27, RZ, 0x3c, !PT ;  /* 0x0000001b361b7212 */ /* 0x000fe200078e3cff */
[----:B------:R-:W-:Y:S01]  /*0ca0*/  POPC R59, R59 ;  /* 0x0000003b003b7309 */ /* 0x000fe20000000000 */
[----:B0-----:R-:W-:-:S07]  /*0cb0*/  IADD3 R40, PT, PT, R60, R57, R40 ;  /* 0x000000393c287210 */ /* 0x001fce0007ffe028 */
[----:B------:R-:W-:Y:S01]  /*0cc0*/  POPC R27, R27 ;  /* 0x0000001b001b7309 */ /* 0x000fe20000000000 */
[-C--:B------:R-:W-:Y:S02]  /*0cd0*/  LOP3.LUT R57, R33, R26.reuse, RZ, 0x3c, !PT ;  /* 0x0000001a21397212 */ /* 0x080fe400078e3cff */
[----:B------:R-:W-:Y:S02]  /*0ce0*/  LOP3.LUT R26, R53, R26, RZ, 0x3c, !PT ;  /* 0x0000001a351a7212 */ /* 0x000fe400078e3cff */
[----:B--2---:R-:W-:-:S03]  /*0cf0*/  LOP3.LUT R60, R34, R25, RZ, 0x3c, !PT ;  /* 0x00000019223c7212 */ /* 0x004fc600078e3cff */
[----:B------:R-:W0:Y:S08]  /*0d00*/  POPC R61, R61 ;  /* 0x0000003d003d7309 */ /* 0x000e300000000000 */
[----:B------:R-:W1:Y:S01]  /*0d10*/  POPC R26, R26 ;  /* 0x0000001a001a7309 */ /* 0x000e620000000000 */
[----:B0-----:R-:W-:-:S07]  /*0d20*/  IADD3 R22, PT, PT, R61, R59, R22 ;  /* 0x0000003b3d167210 */ /* 0x001fce0007ffe016 */
[----:B------:R-:W-:Y:S01]  /*0d30*/  POPC R56, R56 ;  /* 0x0000003800387309 */ /* 0x000fe20000000000 */
[-C--:B------:R-:W-:Y:S02]  /*0d40*/  LOP3.LUT R59, R52, R25.reuse, RZ, 0x3c, !PT ;  /* 0x00000019343b7212 */ /* 0x080fe400078e3cff */
[----:B------:R-:W-:Y:S02]  /*0d50*/  LOP3.LUT R61, R54, R25, RZ, 0x3c, !PT ;  /* 0x00000019363d7212 */ /* 0x000fe400078e3cff */
[----:B-1----:R-:W-:-:S03]  /*0d60*/  IADD3 R19, PT, PT, R27, R26, R19 ;  /* 0x0000001a1b137210 */ /* 0x002fc60007ffe013 */
[----:B------:R-:W0:Y:S01]  /*0d70*/  POPC R55, R55 ;  /* 0x0000003700377309 */ /* 0x000e220000000000 */
[----:B------:R-:W1:Y:S07]  /*0d80*/  LDS.64 R26, [R32+UR10] ;  /* 0x0000000a201a7984 */ /* 0x000e6e0008000a00 */
[----:B------:R-:W-:Y:S01]  /*0d90*/  POPC R57, R57 ;  /* 0x0000003900397309 */ /* 0x000fe20000000000 */
[----:B0-----:R-:W-:-:S07]  /*0da0*/  IADD3 R21, PT, PT, R55, R56, R21 ;  /* 0x0000003837157210 */ /* 0x001fce0007ffe015 */
[----:B------:R-:W0:Y:S01]  /*0db0*/  POPC R58, R58 ;  /* 0x0000003a003a7309 */ /* 0x000e220000000000 */
[----:B------:R-:W-:-:S07]  /*0dc0*/  LOP3.LUT R55, R37, R24, RZ, 0x3c, !PT ;  /* 0x0000001825377212 */ /* 0x000fce00078e3cff */
[----:B------:R-:W-:Y:S01]  /*0dd0*/  POPC R55, R55 ;  /* 0x0000003700377309 */ /* 0x000fe20000000000 */
[----:B0-----:R-:W-:-:S07]  /*0de0*/  IADD3 R20, PT, PT, R58, R57, R20 ;  /* 0x000000393a147210 */ /* 0x001fce0007ffe014 */
[----:B------:R-:W0:Y:S01]  /*0df0*/  POPC R59, R59 ;  /* 0x0000003b003b7309 */ /* 0x000e220000000000 */
[----:B------:R-:W-:Y:S02]  /*0e00*/  LOP3.LUT R58, R36, R25, RZ, 0x3c, !PT ;  /* 0x00000019243a7212 */ /* 0x000fe400078e3cff */
[----:B------:R-:W-:-:S05]  /*0e10*/  LOP3.LUT R57, R35, R24, RZ, 0x3c, !PT ;  /* 0x0000001823397212 */ /* 0x000fca00078e3cff */
[----:B------:R-:W-:Y:S01]  /*0e20*/  POPC R56, R57 ;  /* 0x0000003900387309 */ /* 0x000fe20000000000 */
[----:B-1----:R-:W-:Y:S02]  /*0e30*/  LOP3.LUT R25, R52, R27, RZ, 0x3c, !PT ;  /* 0x0000001b34197212 */ /* 0x002fe400078e3cff */
[----:B0-----:R-:W-:-:S05]  /*0e40*/  IADD3 R18, PT, PT, R59, R55, R18 ;  /* 0x000000373b127210 */ /* 0x001fca0007ffe012 */
[----:B------:R-:W0:Y:S01]  /*0e50*/  POPC R58, R58 ;  /* 0x0000003a003a7309 */ /* 0x000e220000000000 */
[----:B------:R-:W-:-:S07]  /*0e60*/  LOP3.LUT R55, R33, R24, RZ, 0x3c, !PT ;  /* 0x0000001821377212 */ /* 0x000fce00078e3cff */
[----:B------:R-:W-:Y:S01]  /*0e70*/  POPC R55, R55 ;  /* 0x0000003700377309 */ /* 0x000fe20000000000 */
[----:B0-----:R-:W-:-:S07]  /*0e80*/  IADD3 R17, PT, PT, R58, R56, R17 ;  /* 0x000000383a117210 */ /* 0x001fce0007ffe011 */
[----:B------:R-:W-:Y:S01]  /*0e90*/  POPC R57, R61 ;  /* 0x0000003d00397309 */ /* 0x000fe20000000000 */
[----:B------:R-:W-:Y:S02]  /*0ea0*/  LOP3.LUT R56, R53, R24, RZ, 0x3c, !PT ;  /* 0x0000001835387212 */ /* 0x000fe400078e3cff */
[----:B------:R-:W-:-:S05]  /*0eb0*/  LOP3.LUT R58, R37, R26, RZ, 0x3c, !PT ;  /* 0x0000001a253a7212 */ /* 0x000fca00078e3cff */
[----:B------:R-:W0:Y:S08]  /*0ec0*/  POPC R24, R60 ;  /* 0x0000003c00187309 */ /* 0x000e300000000000 */
[----:B------:R-:W-:Y:S01]  /*0ed0*/  POPC R59, R58 ;  /* 0x0000003a003b7309 */ /* 0x000fe20000000000 */
[----:B0-----:R-:W-:-:S07]  /*0ee0*/  IADD3 R16, PT, PT, R24, R55, R16 ;  /* 0x0000003718107210 */ /* 0x001fce0007ffe010 */
[----:B------:R0:W1:Y:S01]  /*0ef0*/  POPC R58, R25 ;  /* 0x00000019003a7309 */ /* 0x0000620000000000 */
[----:B------:R-:W-:-:S07]  /*0f00*/  LOP3.LUT R55, R33, R26, RZ, 0x3c, !PT ;  /* 0x0000001a21377212 */ /* 0x000fce00078e3cff */
[----:B------:R-:W2:Y:S01]  /*0f10*/  POPC R56, R56 ;  /* 0x0000003800387309 */ /* 0x000ea20000000000 */
[----:B0-----:R0:W3:Y:S01]  /*0f20*/  LDS.64 R24, [R32+UR6] ;  /* 0x0000000620187984 */ /* 0x0010e20008000a00 */
[----:B-1----:R-:W-:-:S06]  /*0f30*/  IADD3 R14, PT, PT, R58, R59, R14 ;  /* 0x0000003b3a0e7210 */ /* 0x002fcc0007ffe00e */
[----:B------:R-:W-:Y:S01]  /*0f40*/  POPC R55, R55 ;  /* 0x0000003700377309 */ /* 0x000fe20000000000 */
[----:B------:R-:W-:Y:S01]  /*0f50*/  LOP3.LUT R58, R34, R27, RZ, 0x3c, !PT ;  /* 0x0000001b223a7212 */ /* 0x000fe200078e3cff */
[----:B0-----:R-:W-:Y:S01]  /*0f60*/  VIADD R32, R32, 0x8 ;  /* 0x0000000820207836 */ /* 0x001fe20000000000 */
[----:B--2---:R-:W-:-:S05]  /*0f70*/  IADD3 R15, PT, PT, R57, R56, R15 ;  /* 0x00000038390f7210 */ /* 0x004fca0007ffe00f */
[----:B------:R-:W0:Y:S01]  /*0f80*/  POPC R58, R58 ;  /* 0x0000003a003a7309 */ /* 0x000e220000000000 */
[-C--:B------:R-:W-:Y:S02]  /*0f90*/  LOP3.LUT R57, R35, R26.reuse, RZ, 0x3c, !PT ;  /* 0x0000001a23397212 */ /* 0x080fe400078e3cff */
[-C--:B------:R-:W-:Y:S02]  /*0fa0*/  LOP3.LUT R56, R36, R27.reuse, RZ, 0x3c, !PT ;  /* 0x0000001b24387212 */ /* 0x080fe400078e3cff */
[----:B------:R-:W-:Y:S02]  /*0fb0*/  LOP3.LUT R26, R53, R26, RZ, 0x3c, !PT ;  /* 0x0000001a351a7212 */ /* 0x000fe400078e3cff */
[----:B------:R-:W-:Y:S01]  /*0fc0*/  LOP3.LUT R27, R54, R27, RZ, 0x3c, !PT ;  /* 0x0000001b361b7212 */ /* 0x000fe200078e3cff */
[----:B------:R-:W-:Y:S01]  /*0fd0*/  POPC R57, R57 ;  /* 0x0000003900397309 */ /* 0x000fe20000000000 */
[----:B0-----:R-:W-:-:S07]  /*0fe0*/  IADD3 R12, PT, PT, R58, R55, R12 ;  /* 0x000000373a0c7210 */ /* 0x001fce0007ffe00c */
[----:B------:R-:W0:Y:S08]  /*0ff0*/  POPC R56, R56 ;  /* 0x0000003800387309 */ /* 0x000e300000000000 */
[----:B------:R-:W-:Y:S01]  /*1000*/  POPC R26, R26 ;  /* 0x0000001a001a7309 */ /* 0x000fe20000000000 */
[-C--:B---3--:R-:W-:Y:S02]  /*1010*/  LOP3.LUT R60, R35, R24.reuse, RZ, 0x3c, !PT ;  /* 0x00000018233c7212 */ /* 0x088fe400078e3cff */
[----:B------:R-:W-:-:S02]  /*1020*/  LOP3.LUT R37, R37, R24, RZ, 0x3c, !PT ;  /* 0x0000001825257212 */ /* 0x000fc400078e3cff */
[----:B------:R-:W-:-:S03]  /*1030*/  LOP3.LUT R52, R52, R25, RZ, 0x3c, !PT ;  /* 0x0000001934347212 */ /* 0x000fc600078e3cff */
[----:B------:R-:W1:Y:S01]  /*1040*/  POPC R27, R27 ;  /* 0x0000001b001b7309 */ /* 0x000e620000000000 */
[-C--:B------:R-:W-:Y:S02]  /*1050*/  LOP3.LUT R35, R36, R25.reuse, RZ, 0x3c, !PT ;  /* 0x0000001924237212 */ /* 0x080fe400078e3cff */
[-C--:B------:R-:W-:Y:S02]  /*1060*/  LOP3.LUT R33, R33, R24.reuse, RZ, 0x3c, !PT ;  /* 0x0000001821217212 */ /* 0x080fe400078e3cff */
[-C--:B------:R-:W-:Y:S02]  /*1070*/  LOP3.LUT R34, R34, R25.reuse, RZ, 0x3c, !PT ;  /* 0x0000001922227212 */ /* 0x080fe400078e3cff */
[----:B------:R-:W-:Y:S01]  /*1080*/  LOP3.LUT R24, R53, R24, RZ, 0x3c, !PT ;  /* 0x0000001835187212 */ /* 0x000fe200078e3cff */
[----:B------:R-:W-:Y:S01]  /*1090*/  POPC R37, R37 ;  /* 0x0000002500257309 */ /* 0x000fe20000000000 */
[----:B------:R-:W-:Y:S02]  /*10a0*/  LOP3.LUT R25, R54, R25, RZ, 0x3c, !PT ;  /* 0x0000001936197212 */ /* 0x000fe400078e3cff */
[----:B0-----:R-:W-:-:S02]  /*10b0*/  IADD3 R13, PT, PT, R56, R57, R13 ;  /* 0x00000039380d7210 */ /* 0x001fc40007ffe00d */
[----:B-1----:R-:W-:-:S03]  /*10c0*/  IADD3 R11, PT, PT, R27, R26, R11 ;  /* 0x0000001a1b0b7210 */ /* 0x002fc60007ffe00b */
[----:B------:R-:W0:Y:S08]  /*10d0*/  POPC R52, R52 ;  /* 0x0000003400347309 */ /* 0x000e300000000000 */
[----:B------:R-:W-:Y:S01]  /*10e0*/  POPC R60, R60 ;  /* 0x0000003c003c7309 */ /* 0x000fe20000000000 */
[----:B0-----:R-:W-:-:S07]  /*10f0*/  IADD3 R10, PT, PT, R52, R37, R10 ;  /* 0x00000025340a7210 */ /* 0x001fce0007ffe00a */
        /* <DEDUP_REMOVED lines=51> */
.L_x_27:
        /* <DEDUP_REMOVED lines=21> */
[----:B------:R-:W-:Y:S02]  /*1580*/  FADD R7, -R9, R7 ;  /* 0x0000000709077221 */ /* 0x000fe40000000100 */
[----:B------:R-:W-:Y:S01]  /*1590*/  FADD R6, R6, R6 ;  /* 0x0000000606067221 */ /* 0x000fe20000000000 */
[----:B------:R-:W-:-:S04]  /*15a0*/  FFMA R11, R12, -32, R11 ;  /* 0xc20000000c0b7823 */ /* 0x000fc8000000000b */
[----:B------:R-:W-:Y:S01]  /*15b0*/  FFMA R10, R10, -16, R11 ;  /* 0xc18000000a0a7823 */ /* 0x000fe2000000000b */
[----:B------:R-:W-:-:S03]  /*15c0*/  FADD R11, -R9, R20 ;  /* 0x00000014090b7221 */ /* 0x000fc60000000100 */
        /* <DEDUP_REMOVED lines=19> */
[----:B------:R-:W-:-:S03]  /*1700*/  FADD R11, R40, R40 ;  /* 0x00000028280b7221 */ /* 0x000fc60000000000 */
[----:B------:R-:W-:Y:S01]  /*1710*/  FFMA R10, R13, -4, R10 ;  /* 0xc08000000d0a7823 */ /* 0x000fe2000000000a */
[----:B------:R-:W-:-:S03]  /*1720*/  FADD R13, -R9, R8 ;  /* 0x00000008090d7221 */ /* 0x000fc60000000100 */
[----:B------:R-:W-:Y:S01]  /*1730*/  FADD R10, R10, -R11 ;  /* 0x8000000b0a0a7221 */ /* 0x000fe20000000000 */
[----:B------:R-:W-:Y:S02]  /*1740*/  IMAD R11, R3, UR8, R2 ;  /* 0x00000008030b7c24 */ /* 0x000fe4000f8e0202 */
[----:B------:R-:W-:Y:S01]  /*1750*/  FADD R3, -R9, R4 ;  /* 0x0000000409037221 */ /* 0x000fe20000000100 */
[----:B------:R-:W-:Y:S02]  /*1760*/  FFMA R10, R13, -8, R10 ;  /* 0xc10000000d0a7823 */ /* 0x000fe4000000000a */
[----:B------:R-:W-:Y:S02]  /*1770*/  IADD3 R4, P0, PT, R11, R0, RZ ;  /* 0x000000000b047210 */ /* 0x000fe40007f1e0ff */
[----:B------:R-:W-:Y:S02]  /*1780*/  FFMA R3, R3, -4, R10 ;  /* 0xc080000003037823 */ /* 0x000fe4000000000a */
[----:B------:R-:W-:-:S02]  /*1790*/  LEA.HI.X.SX32 R5, R0, RZ, 0x1, P0 ;  /* 0x000000ff00057211 */ /* 0x000fc400000f0eff */
[----:B-1----:R-:W-:Y:S01]  /*17a0*/  LEA R2, P0, R4, UR6, 0x2 ;  /* 0x0000000604027c11 */ /* 0x002fe2000f8010ff */
[----:B------:R-:W-:-:S03]  /*17b0*/  FADD R6, R3, -R6 ;  /* 0x8000000603067221 */ /* 0x000fc60000000000 */
[----:B------:R-:W-:Y:S01]  /*17c0*/  LEA.HI.X R3, R4, UR7, R5, 0x2, P0 ;  /* 0x0000000704037c11 */ /* 0x000fe200080f1405 */
[----:B------:R-:W-:-:S05]  /*17d0*/  FADD R7, R6, -R7 ;  /* 0x8000000706077221 */ /* 0x000fca0000000000 */
[----:B------:R-:W-:Y:S01]  /*17e0*/  STG.E desc[UR16][R2.64], R7 ;  /* 0x0000000702007986 */ /* 0x000fe2000c101910 */
[----:B------:R-:W-:Y:S05]  /*17f0*/  EXIT ;  /* 0x000000000000794d */ /* 0x000fea0003800000 */
.L_x_30:
        /* <DEDUP_REMOVED lines=16> */
.L_x_101:


//--------------------- .text._Z16xnor_5_3bit_gemmPjS_S_S_S_S_S_S_Pfiii --------------------------
	.section	.text._Z16xnor_5_3bit_gemmPjS_S_S_S_S_S_S_Pfiii,"ax",@progbits
	.align	128
        .global         _Z16xnor_5_3bit_gemmPjS_S_S_S_S_S_S_Pfiii
        .type           _Z16xnor_5_3bit_gemmPjS_S_S_S_S_S_S_Pfiii,@function
        .size           _Z16xnor_5_3bit_gemmPjS_S_S_S_S_S_S_Pfiii,(.L_x_102 - _Z16xnor_5_3bit_gemmPjS_S_S_S_S_S_S_Pfiii)
        .other          _Z16xnor_5_3bit_gemmPjS_S_S_S_S_S_S_Pfiii,@"STO_CUDA_ENTRY STV_DEFAULT"
_Z16xnor_5_3bit_gemmPjS_S_S_S_S_S_S_Pfiii:
.text._Z16xnor_5_3bit_gemmPjS_S_S_S_S_S_S_Pfiii:
[----:B------:R-:W-:Y:S01]  /*0000*/  LDC R1, c[0x0][0x37c] ;  /* 0x0000df00ff017b82 */ /* 0x000fe20000000800 */
[----:B------:R-:W0:Y:S07]  /*0010*/  LDCU UR10, c[0x0][0x3cc] ;  /* 0x00007980ff0a77ac */ /* 0x000e2e0008000800 */
[----:B------:R-:W1:Y:S01]  /*0020*/  LDC R9, c[0x0][0x3d0] ;  /* 0x0000f400ff097b82 */ /* 0x000e620000000800 */
[----:B------:R-:W2:Y:S01]  /*0030*/  S2R R0, SR_CTAID.Y ;  /* 0x0000000000007919 */ /* 0x000ea20000002600 */
[----:B------:R-:W-:-:S02]  /*0040*/  HFMA2 R22, -RZ, RZ, 0, 0 ;  /* 0x00000000ff167431 */ /* 0x000fc400000001ff */
[----:B------:R-:W-:Y:S01]  /*0050*/  IMAD.MOV.U32 R10, RZ, RZ, RZ ;  /* 0x000000ffff0a7224 */ /* 0x000fe200078e00ff */
[----:B------:R-:W-:Y:S01]  /*0060*/  MOV R4, RZ ;  /* 0x000000ff00047202 */ /* 0x000fe20000000f00 */
[----:B------:R-:W3:Y:S01]  /*0070*/  S2R R3, SR_TID.Y ;  /* 0x0000000000037919 */ /* 0x000ee20000002200 */
[----:B------:R-:W-:Y:S01]  /*0080*/  IMAD.MOV.U32 R12, RZ, RZ, RZ ;  /* 0x000000ffff0c7224 */ /* 0x000fe200078e00ff */
[----:B------:R-:W-:Y:S01]  /*0090*/  CS2R R6, SRZ ;  /* 0x0000000000067805 */ /* 0x000fe2000001ff00 */
[----:B------:R-:W4:Y:S01]  /*00a0*/  S2UR UR4, SR_CTAID.X ;  /* 0x00000000000479c3 */ /* 0x000f220000002500 */
[----:B------:R-:W1:Y:S01]  /*00b0*/  S2R R2, SR_TID.X ;  /* 0x0000000000027919 */ /* 0x000e620000002100 */
[----:B------:R-:W-:Y:S01]  /*00c0*/  IMAD.MOV.U32 R14, RZ, RZ, RZ ;  /* 0x000000ffff0e7224 */ /* 0x000fe200078e00ff */
[----:B------:R-:W1:Y:S01]  /*00d0*/  LDCU.64 UR14, c[0x0][0x358] ;  /* 0x00006b00ff0e77ac */ /* 0x000e620008000a00 */
        /* <DEDUP_REMOVED lines=9> */
[----:B-1----:R-:W-:Y:S01]  /*0170*/  IMAD.SHL.U32 R5, R9, 0x10, RZ ;  /* 0x0000001009057824 */ /* 0x002fe200078e00ff */
[----:B----4-:R-:W-:Y:S01]  /*0180*/  USHF.L.U32 UR4, UR4, 0x4, URZ ;  /* 0x0000000404047899 */ /* 0x010fe200080006ff */
[----:B--23--:R-:W-:Y:S11]  /*0190*/  BRA.U !UP0, `(.L_x_31) ;  /* 0x0000000d08a07547 */ /* 0x00cff6000b800000 */
        /* <DEDUP_REMOVED lines=9> */
[----:B------:R-:W-:Y:S01]  /*0230*/  USHF.R.S32.HI UR8, URZ, 0x1f, UR10 ;  /* 0x0000001fff087899 */ /* 0x000fe2000801140a */
[----:B------:R-:W-:Y:S01]  /*0240*/  IMAD.MOV.U32 R35, RZ, RZ, RZ ;  /* 0x000000ffff237224 */ /* 0x000fe200078e00ff */
[----:B------:R-:W-:Y:S01]  /*0250*/  CS2R R8, SRZ ;  /* 0x0000000000087805 */ /* 0x000fe2000001ff00 */
[----:B------:R-:W-:Y:S01]  /*0260*/  IMAD.MOV.U32 R7, RZ, RZ, RZ ;  /* 0x000000ffff077224 */ /* 0x000fe200078e00ff */
[----:B------:R-:W-:Y:S01]  /*0270*/  ULEA.HI UR8, UR8, UR10, URZ, 0x4 ;  /* 0x0000000a08087291 */ /* 0x000fe2000f8f20ff */
[----:B------:R-:W-:-:S02]  /*0280*/  CS2R R10, SRZ ;  /* 0x00000000000a7805 */ /* 0x000fc4000001ff00 */
[----:B------:R-:W-:Y:S02]  /*0290*/  CS2R R12, SRZ ;  /* 0x00000000000c7805 */ /* 0x000fe4000001ff00 */
[----:B------:R-:W-:Y:S02]  /*02a0*/  CS2R R14, SRZ ;  /* 0x00000000000e7805 */ /* 0x000fe4000001ff00 */
[----:B------:R-:W-:Y:S02]  /*02b0*/  CS2R R16, SRZ ;  /* 0x0000000000107805 */ /* 0x000fe4000001ff00 */
[----:B------:R-:W-:Y:S02]  /*02c0*/  CS2R R28, SRZ ;  /* 0x00000000001c7805 */ /* 0x000fe4000001ff00 */
[----:B------:R-:W-:Y:S01]  /*02d0*/  CS2R R30, SRZ ;  /* 0x00000000001e7805 */ /* 0x000fe2000001ff00 */
[----:B------:R-:W-:Y:S02]  /*02e0*/  USHF.R.S32.HI UR8, URZ, 0x4, UR8 ;  /* 0x00000004ff087899 */ /* 0x000fe40008011408 */
[----:B0-----:R-:W-:-:S02]  /*02f0*/  ULEA UR6, UR9, UR6, 0x18 ;  /* 0x0000000609067291 */ /* 0x001fc4000f8ec0ff */
[----:B------:R-:W-:Y:S02]  /*0300*/  ULEA UR5, UR9, UR5, 0x18 ;  /* 0x0000000509057291 */ /* 0x000fe4000f8ec0ff */
[----:B------:R-:W-:Y:S02]  /*0310*/  ULEA UR7, UR9, UR7, 0x18 ;  /* 0x0000000709077291 */ /* 0x000fe4000f8ec0ff */
[C---:B------:R-:W-:Y:S02]  /*0320*/  LEA R19, R3.reuse, UR6, 0x6 ;  /* 0x0000000603137c11 */ /* 0x040fe4000f8e30ff */
[C---:B------:R-:W-:Y:S02]  /*0330*/  LEA R21, R3.reuse, UR5, 0x6 ;  /* 0x0000000503157c11 */ /* 0x040fe4000f8e30ff */
[----:B------:R-:W-:Y:S01]  /*0340*/  LEA R33, R3, UR7, 0x6 ;  /* 0x0000000703217c11 */ /* 0x000fe2000f8e30ff */
[C---:B------:R-:W-:Y:S02]  /*0350*/  IMAD R32, R2.reuse, 0x4, R19 ;  /* 0x0000000402207824 */ /* 0x040fe400078e0213 */
[C---:B------:R-:W-:Y:S01]  /*0360*/  IMAD R34, R2.reuse, 0x4, R21 ;  /* 0x0000000402227824 */ /* 0x040fe200078e0215 */
[----:B------:R-:W-:-:S07]  /*0370*/  LEA R33, R2, R33, 0x2 ;  /* 0x0000002102217211 */ /* 0x000fce00078e10ff */
.L_x_33:
[----:B------:R-:W0:Y:S01]  /*0380*/  LDC.64 R42, c[0x0][0x380] ;  /* 0x0000e000ff2a7b82 */ /* 0x000e220000000a00 */
[----:B------:R-:W1:Y:S01]  /*0390*/  LDCU.64 UR6, c[0x0][0x3a8] ;  /* 0x00007500ff0677ac */ /* 0x000e620008000a00 */
[----:B------:R-:W-:Y:S02]  /*03a0*/  IMAD R23, R5, R35, UR4 ;  /* 0x0000000405177e24 */ /* 0x000fe4000f8e0223 */
[----:B------:R-:W-:Y:S01]  /*03b0*/  IMAD R25, R35, 0x10, R4 ;  /* 0x0000001023197824 */ /* 0x000fe200078e0204 */
[----:B------:R-:W2:Y:S02]  /*03c0*/  LDCU.128 UR16, c[0x0][0x3b0] ;  /* 0x00007600ff1077ac */ /* 0x000ea40008000c00 */
[----:B------:R-:W-:Y:S01]  /*03d0*/  SHF.R.S32.HI R27, RZ, 0x1f, R23 ;  /* 0x0000001fff1b7819 */ /* 0x000fe20000011417 */
[----:B------:R-:W3:Y:S01]  /*03e0*/  LDC.64 R40, c[0x0][0x388] ;  /* 0x0000e200ff287b82 */ /* 0x000ee20000000a00 */
[----:B------:R-:W-:-:S04]  /*03f0*/  IADD3 R23, P0, PT, R6, R23, RZ ;  /* 0x0000001706177210 */ /* 0x000fc80007f1e0ff */
[----:B------:R-:W-:Y:S01]  /*0400*/  LEA.HI.X.SX32 R22, R6, R27, 0x1, P0 ;  /* 0x0000001b06167211 */ /* 0x000fe200000f0eff */
[C---:B------:R-:W-:Y:S02]  /*0410*/  IMAD.SHL.U32 R26, R23.reuse, 0x4, RZ ;  /* 0x00000004171a7824 */ /* 0x040fe400078e00ff */
[----:B------:R-:W4:Y:S01]  /*0420*/  LDC.64 R36, c[0x0][0x390] ;  /* 0x0000e400ff247b82 */ /* 0x000f220000000a00 */
[----:B------:R-:W-:Y:S02]  /*0430*/  SHF.L.U64.HI R27, R23, 0x2, R22 ;  /* 0x00000002171b7819 */ /* 0x000fe40000010216 */
[----:B-1----:R-:W-:-:S05]  /*0440*/  IADD3 R22, P0, PT, R26, UR6, RZ ;  /* 0x000000061a167c10 */ /* 0x002fca000ff1e0ff */
[----:B------:R-:W1:Y:S01]  /*0450*/  LDC.64 R18, c[0x0][0x398] ;  /* 0x0000e600ff127b82 */ /* 0x000e620000000a00 */
[----:B0-----:R-:W-:-:S07]  /*0460*/  IMAD.WIDE.U32 R42, R25, 0x4, R42 ;  /* 0x00000004192a7825 */ /* 0x001fce00078e002a */
[----:B------:R-:W0:Y:S01]  /*0470*/  LDC.64 R20, c[0x0][0x3a0] ;  /* 0x0000e800ff147b82 */ /* 0x000e220000000a00 */
[----:B---3--:R-:W-:Y:S01]  /*0480*/  IMAD.WIDE.U32 R40, R25, 0x4, R40 ;  /* 0x0000000419287825 */ /* 0x008fe200078e0028 */
[----:B------:R-:W-:Y:S01]  /*0490*/  IADD3.X R23, PT, PT, R27, UR7, RZ, P0, !PT ;  /* 0x000000071b177c10 */ /* 0x000fe200087fe4ff */
[----:B------:R-:W3:Y:S01]  /*04a0*/  LDG.E R38, desc[UR14][R42.64] ;  /* 0x0000000e2a267981 */ /* 0x000ee2000c1e1900 */
[C---:B--2---:R-:W-:Y:S02]  /*04b0*/  IADD3 R24, P0, PT, R26.reuse, UR16, RZ ;  /* 0x000000101a187c10 */ /* 0x044fe4000ff1e0ff */
[----:B------:R-:W-:Y:S01]  /*04c0*/  IADD3 R26, P1, PT, R26, UR18, RZ ;  /* 0x000000121a1a7c10 */ /* 0x000fe2000ff3e0ff */
[----:B------:R-:W2:Y:S01]  /*04d0*/  LDG.E R39, desc[UR14][R40.64] ;  /* 0x0000000e28277981 */ /* 0x000ea2000c1e1900 */
[----:B----4-:R-:W-:-:S03]  /*04e0*/  IMAD.WIDE.U32 R36, R25, 0x4, R36 ;  /* 0x0000000419247825 */ /* 0x010fc600078e0024 */
[----:B------:R-:W4:Y:S04]  /*04f0*/  LDG.E R23, desc[UR14][R22.64] ;  /* 0x0000000e16177981 */ /* 0x000f28000c1e1900 */
[----:B------:R5:W4:Y:S01]  /*0500*/  LDG.E R37, desc[UR14][R36.64] ;  /* 0x0000000e24257981 */ /* 0x000b22000c1e1900 */
[----:B-1----:R-:W-:-:S06]  /*0510*/  IMAD.WIDE.U32 R18, R25, 0x4, R18 ;  /* 0x0000000419127825 */ /* 0x002fcc00078e0012 */
[----:B------:R-:W4:Y:S01]  /*0520*/  LDG.E R19, desc[UR14][R18.64] ;  /* 0x0000000e12137981 */ /* 0x000f22000c1e1900 */
[----:B0-----:R-:W-:Y:S01]  /*0530*/  IMAD.WIDE.U32 R20, R25, 0x4, R20 ;  /* 0x0000000419147825 */ /* 0x001fe200078e0014 */
[C---:B------:R-:W-:Y:S02]  /*0540*/  IADD3.X R25, PT, PT, R27.reuse, UR17, RZ, P0, !PT ;  /* 0x000000111b197c10 */ /* 0x040fe400087fe4ff */
[----:B------:R-:W-:-:S03]  /*0550*/  IADD3.X R27, PT, PT, R27, UR19, RZ, P1, !PT ;  /* 0x000000131b1b7c10 */ /* 0x000fc60008ffe4ff */
[----:B------:R0:W4:Y:S04]  /*0560*/  LDG.E R20, desc[UR14][R20.64] ;  /* 0x0000000e14147981 */ /* 0x000128000c1e1900 */
[----:B------:R1:W4:Y:S04]  /*0570*/  LDG.E R24, desc[UR14][R24.64] ;  /* 0x0000000e18187981 */ /* 0x000328000c1e1900 */
[----:B------:R1:W4:Y:S01]  /*0580*/  LDG.E R26, desc[UR14][R26.64] ;  /* 0x0000000e1a1a7981 */ /* 0x000322000c1e1900 */
[----:B------:R-:W0:Y:S01]  /*0590*/  S2UR UR11, SR_CgaCtaId ;  /* 0x00000000000b79c3 */ /* 0x000e220000008800 */
[----:B------:R-:W-:-:S02]  /*05a0*/  UMOV UR10, 0x400 ;  /* 0x00000400000a7882 */ /* 0x000fc40000000000 */
[----:B------:R-:W-:Y:S02]  /*05b0*/  UIADD3 UR6, UPT, UPT, UR10, 0x400, URZ ;  /* 0x000004000a067890 */ /* 0x000fe4000fffe0ff */
[----:B------:R-:W-:Y:S01]  /*05c0*/  UIADD3 UR9, UPT, UPT, UR10, 0x800, URZ ;  /* 0x000008000a097890 */ /* 0x000fe2000fffe0ff */
[----:B-----5:R-:W-:Y:S01]  /*05d0*/  IMAD.SHL.U32 R36, R3, 0x40, RZ ;  /* 0x0000004003247824 */ /* 0x020fe200078e00ff */
[----:B------:R-:W-:Y:S02]  /*05e0*/  UIADD3 UR5, UPT, UPT, UR10, 0x1800, URZ ;  /* 0x000018000a057890 */ /* 0x000fe4000fffe0ff */
[----:B0-----:R-:W-:Y:S02]  /*05f0*/  ULEA UR16, UR11, UR10, 0x18 ;  /* 0x0000000a0b107291 */ /* 0x001fe4000f8ec0ff */
[----:B------:R-:W-:Y:S02]  /*0600*/  ULEA UR7, UR11, UR6, 0x18 ;  /* 0x000000060b077291 */ /* 0x000fe4000f8ec0ff */
[----:B------:R-:W-:-:S02]  /*0610*/  ULEA UR9, UR11, UR9, 0x18 ;  /* 0x000000090b097291 */ /* 0x000fc4000f8ec0ff */
[----:B------:R-:W-:Y:S01]  /*0620*/  UIADD3 UR6, UPT, UPT, UR10, 0x1c00, URZ ;  /* 0x00001c000a067890 */ /* 0x000fe2000fffe0ff */
[C---:B------:R-:W-:Y:S01]  /*0630*/  VIADD R21, R36.reuse, UR16 ;  /* 0x0000001024157c36 */ /* 0x040fe20008000000 */
[----:B------:R-:W-:Y:S01]  /*0640*/  ULEA UR5, UR11, UR5, 0x18 ;  /* 0x000000050b057291 */ /* 0x000fe2000f8ec0ff */
[C---:B-1----:R-:W-:Y:S01]  /*0650*/  VIADD R25, R36.reuse, UR7 ;  /* 0x0000000724197c36 */ /* 0x042fe20008000000 */
[----:B------:R-:W-:Y:S01]  /*0660*/  ULEA UR6, UR11, UR6, 0x18 ;  /* 0x000000060b067291 */ /* 0x000fe2000f8ec0ff */
[----:B------:R-:W-:Y:S01]  /*0670*/  VIADD R27, R36, UR9 ;  /* 0x00000009241b7c36 */ /* 0x000fe20008000000 */
[C---:B------:R-:W-:Y:S01]  /*0680*/  LEA R21, R2.reuse, R21, 0x2 ;  /* 0x0000001502157211 */ /* 0x040fe200078e10ff */
[----:B------:R-:W-:Y:S01]  /*0690*/  IMAD R18, R2, 0x4, R25 ;  /* 0x0000000402127824 */ /* 0x000fe200078e0219 */
[----:B------:R-:W-:Y:S01]  /*06a0*/  IADD3 R25, PT, PT, R36, UR5, RZ ;  /* 0x0000000524197c10 */ /* 0x000fe2000fffe0ff */
[----:B------:R-:W-:Y:S02]  /*06b0*/  IMAD R22, R2, 0x4, R27 ;  /* 0x0000000402167824 */ /* 0x000fe400078e021b */
[----:B------:R-:W-:-:S02]  /*06c0*/  VIADD R27, R36, UR6 ;  /* 0x00000006241b7c36 */ /* 0x000fc40008000000 */
[C---:B------:R-:W-:Y:S02]  /*06d0*/  IMAD R25, R2.reuse, 0x4, R25 ;  /* 0x0000000402197824 */ /* 0x040fe400078e0219 */
[----:B------:R-:W-:Y:S01]  /*06e0*/  IMAD R27, R2, 0x4, R27 ;  /* 0x00000004021b7824 */ /* 0x000fe200078e021b */
[----:B------:R-:W-:Y:S01]  /*06f0*/  UIADD3 UR12, UPT, UPT, UR10, 0x1400, URZ ;  /* 0x000014000a0c7890 */ /* 0x000fe2000fffe0ff */
[----:B------:R-:W-:-:S03]  /*0700*/  VIADD R35, R35, 0x1 ;  /* 0x0000000123237836 */ /* 0x000fc60000000000 */
[----:B------:R-:W-:Y:S02]  /*0710*/  ULEA UR12, UR11, UR12, 0x18 ;  /* 0x0000000c0b0c7291 */ /* 0x000fe4000f8ec0ff */
[----:B------:R-:W-:Y:S01]  /*0720*/  UIADD3 UR13, UPT, UPT, UR10, 0xc00, URZ ;  /* 0x00000c000a0d7890 */ /* 0x000fe2000fffe0ff */
[----:B------:R-:W-:Y:S01]  /*0730*/  ISETP.NE.AND P0, PT, R35, UR8, PT ;  /* 0x0000000823007c0c */ /* 0x000fe2000bf05270 */
[----:B------:R-:W-:Y:S02]  /*0740*/  UIADD3 UR10, UPT, UPT, UR10, 0x1000, URZ ;  /* 0x000010000a0a7890 */ /* 0x000fe4000fffe0ff */
[----:B------:R-:W-:Y:S02]  /*0750*/  ULEA UR13, UR11, UR13, 0x18 ;  /* 0x0000000d0b0d7291 */ /* 0x000fe4000f8ec0ff */
[----:B------:R-:W-:Y:S01]  /*0760*/  ULEA UR10, UR11, UR10, 0x18 ;  /* 0x0000000a0b0a7291 */ /* 0x000fe2000f8ec0ff */
[----:B---3--:R-:W-:Y:S04]  /*0770*/  STS [R21], R38 ;  /* 0x0000002615007388 */ /* 0x008fe80000000800 */
[----:B--2---:R-:W-:Y:S04]  /*0780*/  STS [R18], R39 ;  /* 0x0000002712007388 */ /* 0x004fe80000000800 */
[----:B----4-:R0:W-:Y:S04]  /*0790*/  STS [R22], R37 ;  /* 0x0000002516007388 */ /* 0x0101e80000000800 */
[----:B------:R-:W-:Y:S04]  /*07a0*/  STS [R32], R19 ;  /* 0x0000001320007388 */ /* 0x000fe80000000800 */
[----:B------:R-:W-:Y:S04]  /*07b0*/  STS [R33], R20 ;  /* 0x0000001421007388 */ /* 0x000fe80000000800 */
[----:B------:R1:W-:Y:S04]  /*07c0*/  STS [R34], R23 ;  /* 0x0000001722007388 */ /* 0x0003e80000000800 */
[----:B------:R2:W-:Y:S04]  /*07d0*/  STS [R25], R24 ;  /* 0x0000001819007388 */ /* 0x0005e80000000800 */
[----:B------:R3:W-:Y:S01]  /*07e0*/  STS [R27], R26 ;  /* 0x0000001a1b007388 */ /* 0x0007e20000000800 */
[----:B0-----:R-:W-:-:S04]  /*07f0*/  LEA R22, R2, 0x40, 0x2 ;  /* 0x0000004002167811 */ /* 0x001fc800078e10ff */
[C---:B-1----:R-:W-:Y:S01]  /*0800*/  IADD3 R23, PT, PT, R22.reuse, UR5, RZ ;  /* 0x0000000516177c10 */ /* 0x042fe2000fffe0ff */
[C---:B--2---:R-:W-:Y:S02]  /*0810*/  VIADD R24, R22.reuse, UR6 ;  /* 0x0000000616187c36 */ /* 0x044fe40008000000 */
[----:B------:R-:W-:Y:S01]  /*0820*/  VIADD R22, R22, UR12 ;  /* 0x0000000c16167c36 */ /* 0x000fe20008000000 */
[----:B------:R-:W-:Y:S01]  /*0830*/  UMOV UR5, 0x4 ;  /* 0x0000000400057882 */ /* 0x000fe20000000000 */
[----:B---3--:R-:W-:Y:S06]  /*0840*/  BAR.SYNC.DEFER_BLOCKING 0x0 ;  /* 0x0000000000007b1d */ /* 0x008fec0000010000 */
.L_x_32:
[----:B------:R-:W-:Y:S01]  /*0850*/  LDS R27, [R22+-0x40] ;  /* 0xffffc000161b7984 */ /* 0x000fe20000000800 */
[----:B------:R-:W-:-:S03]  /*0860*/  UIADD3 UR5, UPT, UPT, UR5, 0x8, URZ ;  /* 0x0000000805057890 */ /* 0x000fc6000fffe0ff */
[----:B------:R-:W0:Y:S01]  /*0870*/  LDS.64 R18, [R36+UR16] ;  /* 0x0000001024127984 */ /* 0x000e220008000a00 */
[----:B------:R-:W-:-:S03]  /*0880*/  UISETP.NE.AND UP0, UPT, UR5, 0x44, UPT ;  /* 0x000000440500788c */ /* 0x000fc6000bf05270 */
[----:B------:R1:W2:Y:S04]  /*0890*/  LDS R40, [R22] ;  /* 0x0000000016287984 */ /* 0x0002a80000000800 */
[----:B------:R-:W3:Y:S04]  /*08a0*/  LDS R25, [R23+-0x40] ;  /* 0xffffc00017197984 */ /* 0x000ee80000000800 */
[----:B------:R4:W5:Y:S01]  /*08b0*/  LDS R26, [R23] ;  /* 0x00000000171a7984 */ /* 0x0009620000000800 */
[----:B-1----:R-:W-:-:S03]  /*08c0*/  VIADD R22, R22, 0x80 ;  /* 0x0000008016167836 */ /* 0x002fc60000000000 */
[----:B------:R-:W1:Y:S04]  /*08d0*/  LDS R38, [R24] ;  /* 0x0000000018267984 */ /* 0x000e680000000800 */
[----:B------:R4:W1:Y:S02]  /*08e0*/  LDS R37, [R24+-0x40] ;  /* 0xffffc00018257984 */ /* 0x0008640000000800 */
[----:B----4-:R-:W-:Y:S02]  /*08f0*/  VIADD R23, R23, 0x80 ;  /* 0x0000008017177836 */ /* 0x010fe40000000000 */
[----:B------:R-:W4:Y:S01]  /*0900*/  LDS.64 R20, [R36+UR7] ;  /* 0x0000000724147984 */ /* 0x000f220008000a00 */
[----:B------:R-:W-:Y:S02]  /*0910*/  IADD3 R24, PT, PT, R24, 0x80, RZ ;  /* 0x0000008018187810 */ /* 0x000fe40007ffe0ff */
[----:B0-----:R-:W-:-:S02]  /*0920*/  LOP3.LUT R39, R27, R18, RZ, 0x3c, !PT ;  /* 0x000000121b277212 */ /* 0x001fc400078e3cff */
[-C--:B--2---:R-:W-:Y:S02]  /*0930*/  LOP3.LUT R43, R40, R19.reuse, RZ, 0x3c, !PT ;  /* 0x00000013282b7212 */ /* 0x084fe400078e3cff */
[----:B------:R0:W-:Y:S01]  /*0940*/  POPC R42, R39 ;  /* 0x00000027002a7309 */ /* 0x0001e20000000000 */
[----:B---3--:R-:W-:Y:S02]  /*0950*/  LOP3.LUT R41, R25, R18, RZ, 0x3c, !PT ;  /* 0x0000001219297212 */ /* 0x008fe400078e3cff */
[----:B-----5:R-:W-:-:S05]  /*0960*/  LOP3.LUT R44, R26, R19, RZ, 0x3c, !PT ;  /* 0x000000131a2c7212 */ /* 0x020fca00078e3cff */
[----:B------:R-:W2:Y:S01]  /*0970*/  POPC R43, R43 ;  /* 0x0000002b002b7309 */ /* 0x000ea20000000000 */
[----:B-1----:R-:W-:Y:S02]  /*0980*/  LOP3.LUT R45, R38, R19, RZ, 0x3c, !PT ;  /* 0x00000013262d7212 */ /* 0x002fe400078e3cff */
[----:B0-----:R-:W-:-:S05]  /*0990*/  LOP3.LUT R39, R37, R18, RZ, 0x3c, !PT ;  /* 0x0000001225277212 */ /* 0x001fca00078e3cff */
[----:B------:R-:W-:Y:S01]  /*09a0*/  POPC R41, R41 ;  /* 0x0000002900297309 */ /* 0x000fe20000000000 */
[----:B----4-:R-:W-:Y:S02]  /*09b0*/  LOP3.LUT R19, R40, R21, RZ, 0x3c, !PT ;  /* 0x0000001528137212 */ /* 0x010fe400078e3cff */
[----:B--2---:R-:W-:-:S05]  /*09c0*/  IADD3 R31, PT, PT, R43, R42, R31 ;  /* 0x0000002a2b1f7210 */ /* 0x004fca0007ffe01f */
[----:B------:R-:W0:Y:S01]  /*09d0*/  POPC R44, R44 ;  /* 0x0000002c002c7309 */ /* 0x000e220000000000 */
[----:B------:R-:W-:-:S07]  /*09e0*/  LOP3.LUT R42, R27, R20, RZ, 0x3c, !PT ;  /* 0x000000141b2a7212 */ /* 0x000fce00078e3cff */
[----:B------:R-:W-:Y:S01]  /*09f0*/  POPC R18, R39 ;  /* 0x0000002700127309 */ /* 0x000fe20000000000 */
[----:B0-----:R-:W-:-:S07]  /*0a00*/  IADD3 R30, PT, PT, R44, R41, R30 ;  /* 0x000000292c1e7210 */ /* 0x001fce0007ffe01e */
[----:B------:R-:W0:Y:S08]  /*0a10*/  POPC R45, R45 ;  /* 0x0000002d002d7309 */ /* 0x000e300000000000 */
[----:B------:R1:W-:Y:S01]  /*0a20*/  POPC R41, R19 ;  /* 0x0000001300297309 */ /* 0x0003e20000000000 */
[----:B0-----:R-:W-:-:S07]  /*0a30*/  IADD3 R29, PT, PT, R45, R18, R29 ;  /* 0x000000122d1d7210 */ /* 0x001fce0007ffe01d */
[----:B------:R-:W0:Y:S01]  /*0a40*/  POPC R43, R42 ;  /* 0x0000002a002b7309 */ /* 0x000e220000000000 */
[----:B-1----:R-:W1:Y:S01]  /*0a50*/  LDS.64 R18, [R36+UR9] ;  /* 0x0000000924127984 */ /* 0x002e620008000a00 */
[----:B0-----:R-:W-:Y:S02]  /*0a60*/  IADD3 R28, PT, PT, R41, R43, R28 ;  /* 0x0000002b291c7210 */ /* 0x001fe40007ffe01c */
[-C--:B------:R-:W-:Y:S02]  /*0a70*/  LOP3.LUT R43, R26, R21.reuse, RZ, 0x3c, !PT ;  /* 0x000000151a2b7212 */ /* 0x080fe400078e3cff */
[-C--:B------:R-:W-:Y:S02]  /*0a80*/  LOP3.LUT R41, R25, R20.reuse, RZ, 0x3c, !PT ;  /* 0x0000001419297212 */ /* 0x080fe400078e3cff */
[----:B------:R-:W-:Y:S02]  /*0a90*/  LOP3.LUT R21, R38, R21, RZ, 0x3c, !PT ;  /* 0x0000001526157212 */ /* 0x000fe400078e3cff */
[----:B------:R-:W-:Y:S01]  /*0aa0*/  POPC R44, R41 ;  /* 0x00000029002c7309 */ /* 0x000fe20000000000 */
[----:B------:R-:W-:-:S07]  /*0ab0*/  LOP3.LUT R20, R37, R20, RZ, 0x3c, !PT ;  /* 0x0000001425147212 */ /* 0x000fce00078e3cff */
[----:B------:R-:W0:Y:S08]  /*0ac0*/  POPC R43, R43 ;  /* 0x0000002b002b7309 */ /* 0x000e300000000000 */
[----:B------:R-:W-:Y:S01]  /*0ad0*/  POPC R39, R20 ;  /* 0x0000001400277309 */ /* 0x000fe20000000000 */
[----:B-1----:R-:W-:Y:S02]  /*0ae0*/  LOP3.LUT R42, R27, R18, RZ, 0x3c, !PT ;  /* 0x000000121b2a7212 */ /* 0x002fe400078e3cff */
[----:B------:R-:W-:-:S02]  /*0af0*/  LOP3.LUT R45, R26, R19, RZ, 0x3c, !PT ;  /* 0x000000131a2d7212 */ /* 0x000fc400078e3cff */
[----:B0-----:R-:W-:-:S03]  /*0b00*/  IADD3 R17, PT, PT, R43, R44, R17 ;  /* 0x0000002c2b117210 */ /* 0x001fc60007ffe011 */
[----:B------:R-:W0:Y:S01]  /*0b10*/  POPC R21, R21 ;  /* 0x0000001500157309 */ /* 0x000e220000000000 */
[----:B------:R-:W-:Y:S02]  /*0b20*/  LOP3.LUT R44, R40, R19, RZ, 0x3c, !PT ;  /* 0x00000013282c7212 */ /* 0x000fe400078e3cff */
[----:B------:R-:W-:-:S05]  /*0b30*/  LOP3.LUT R43, R37, R18, RZ, 0x3c, !PT ;  /* 0x00000012252b7212 */ /* 0x000fca00078e3cff */
[----:B------:R-:W-:Y:S01]  /*0b40*/  POPC R42, R42 ;  /* 0x0000002a002a7309 */ /* 0x000fe20000000000 */
[----:B0-----:R-:W-:-:S07]  /*0b50*/  IADD3 R16, PT, PT, R21, R39, R16 ;  /* 0x0000002715107210 */ /* 0x001fce0007ffe010 */
[----:B------:R-:W0:Y:S01]  /*0b60*/  POPC R44, R44 ;  /* 0x0000002c002c7309 */ /* 0x000e220000000000 */
[----:B------:R-:W-:Y:S01]  /*0b70*/  LOP3.LUT R39, R25, R18, RZ, 0x3c, !PT ;  /* 0x0000001219277212 */ /* 0x000fe200078e3cff */
[----:B------:R-:W1:Y:S06]  /*0b80*/  LDS.64 R20, [R36+UR13] ;  /* 0x0000000d24147984 */ /* 0x000e6c0008000a00 */
[----:B------:R-:W-:Y:S01]  /*0b90*/  POPC R39, R39 ;  /* 0x0000002700277309 */ /* 0x000fe20000000000 */
[----:B0-----:R-:W-:-:S07]  /*0ba0*/  IADD3 R15, PT, PT, R44, R42, R15 ;  /* 0x0000002a2c0f7210 */ /* 0x001fce0007ffe00f */
[----:B------:R-:W0:Y:S01]  /*0bb0*/  POPC R45, R45 ;  /* 0x0000002d002d7309 */ /* 0x000e220000000000 */
[----:B------:R-:W-:Y:S02]  /*0bc0*/  LOP3.LUT R44, R38, R19, RZ, 0x3c, !PT ;  /* 0x00000013262c7212 */ /* 0x000fe400078e3cff */
[----:B------:R2:W3:Y:S05]  /*0bd0*/  LDS.64 R18, [R36+UR10] ;  /* 0x0000000a24127984 */ /* 0x0004ea0008000a00 */
[----:B------:R4:W-:Y:S01]  /*0be0*/  POPC R42, R43 ;  /* 0x0000002b002a7309 */ /* 0x0009e20000000000 */
[----:B--2---:R-:W-:Y:S01]  /*0bf0*/  VIADD R36, R36, 0x8 ;  /* 0x0000000824247836 */ /* 0x004fe20000000000 */
[----:B0-----:R-:W-:-:S06]  /*0c00*/  IADD3 R14, PT, PT, R45, R39, R14 ;  /* 0x000000272d0e7210 */ /* 0x001fcc0007ffe00e */
[----:B------:R-:W0:Y:S01]  /*0c10*/  POPC R44, R44 ;  /* 0x0000002c002c7309 */ /* 0x000e220000000000 */
[-C--:B-1----:R-:W-:Y:S02]  /*0c20*/  LOP3.LUT R41, R27, R20.reuse, RZ, 0x3c, !PT ;  /* 0x000000141b297212 */ /* 0x082fe400078e3cff */
[----:B----4-:R-:W-:Y:S02]  /*0c30*/  LOP3.LUT R43, R37, R20, RZ, 0x3c, !PT ;  /* 0x00000014252b7212 */ /* 0x010fe400078e3cff */
[-C--:B------:R-:W-:Y:S02]  /*0c40*/  LOP3.LUT R39, R40, R21.reuse, RZ, 0x3c, !PT ;  /* 0x0000001528277212 */ /* 0x080fe400078e3cff */
[----:B0-----:R-:W-:Y:S01]  /*0c50*/  IADD3 R13, PT, PT, R44, R42, R13 ;  /* 0x0000002a2c0d7210 */ /* 0x001fe20007ffe00d */
[----:B------:R-:W-:Y:S01]  /*0c60*/  POPC R41, R41 ;  /* 0x0000002900297309 */ /* 0x000fe20000000000 */
[----:B------:R-:W-:Y:S02]  /*0c70*/  LOP3.LUT R42, R25, R20, RZ, 0x3c, !PT ;  /* 0x00000014192a7212 */ /* 0x000fe400078e3cff */
[----:B------:R-:W-:-:S05]  /*0c80*/  LOP3.LUT R20, R38, R21, RZ, 0x3c, !PT ;  /* 0x0000001526147212 */ /* 0x000fca00078e3cff */
[----:B------:R-:W0:Y:S01]  /*0c90*/  POPC R39, R39 ;  /* 0x0000002700277309 */ /* 0x000e220000000000 */
[-C--:B---3--:R-:W-:Y:S02]  /*0ca0*/  LOP3.LUT R27, R27, R18.reuse, RZ, 0x3c, !PT ;  /* 0x000000121b1b7212 */ /* 0x088fe400078e3cff */
[-C--:B------:R-:W-:Y:S02]  /*0cb0*/  LOP3.LUT R25, R25, R18.reuse, RZ, 0x3c, !PT ;  /* 0x0000001219197212 */ /* 0x080fe400078e3cff */
[----:B------:R-:W-:Y:S02]  /*0cc0*/  LOP3.LUT R37, R37, R18, RZ, 0x3c, !PT ;  /* 0x0000001225257212 */ /* 0x000fe400078e3cff */
[----:B------:R-:W-:Y:S01]  /*0cd0*/  LOP3.LUT R18, R26, R21, RZ, 0x3c, !PT ;  /* 0x000000151a127212 */ /* 0x000fe200078e3cff */
[----:B------:R-:W-:Y:S01]  /*0ce0*/  POPC R42, R42 ;  /* 0x0000002a002a7309 */ /* 0x000fe20000000000 */
[-C--:B------:R-:W-:Y:S02]  /*0cf0*/  LOP3.LUT R21, R40, R19.reuse, RZ, 0x3c, !PT ;  /* 0x0000001328157212 */ /* 0x080fe400078e3cff */
[----:B------:R-:W-:-:S02]  /*0d00*/  LOP3.LUT R26, R26, R19, RZ, 0x3c, !PT ;  /* 0x000000131a1a7212 */ /* 0x000fc400078e3cff */
[----:B------:R-:W-:Y:S02]  /*0d10*/  LOP3.LUT R19, R38, R19, RZ, 0x3c, !PT ;  /* 0x0000001326137212 */ /* 0x000fe400078e3cff */
[----:B0-----:R-:W-:Y:S01]  /*0d20*/  IADD3 R12, PT, PT, R39, R41, R12 ;  /* 0x00000029270c7210 */ /* 0x001fe20007ffe00c */
        /* <DEDUP_REMOVED lines=46> */
[----:B------:R-:W-:-:S07]  /*1010*/  FADD R7, R7, R7 ;  /* 0x0000000707077221 */ /* 0x000fce0000000000 */
.L_x_31:
        /* <DEDUP_REMOVED lines=18> */
[C---:B------:R-:W-:Y:S02]  /*1140*/  FADD R7, -R9.reuse, R7 ;  /* 0x0000000709077221 */ /* 0x040fe40000000100 */
[----:B------:R-:W-:Y:S01]  /*1150*/  FFMA R10, R10, -64, -R11 ;  /* 0xc28000000a0a7823 */ /* 0x000fe2000000080b */
[----:B------:R-:W-:Y:S01]  /*1160*/  FADD R11, -R9, R16 ;  /* 0x00000010090b7221 */ /* 0x000fe20000000100 */
[----:B------:R-:W-:-:S02]  /*1170*/  FADD R6, R6, R6 ;  /* 0x0000000606067221 */ /* 0x000fc40000000000 */
        /* <DEDUP_REMOVED lines=15> */
[----:B------:R-:W-:-:S04]  /*1270*/  FADD R11, -R9, R8 ;  /* 0x00000008090b7221 */ /* 0x000fc80000000100 */
[----:B------:R-:W-:Y:S01]  /*1280*/  FFMA R10, R11, -4, R10 ;  /* 0xc08000000b0a7823 */ /* 0x000fe2000000000a */
[----:B------:R-:W-:Y:S02]  /*1290*/  IMAD R11, R3, UR8, R2 ;  /* 0x00000008030b7c24 */ /* 0x000fe4000f8e0202 */
[----:B------:R-:W-:Y:S01]  /*12a0*/  FADD R3, -R9, R4 ;  /* 0x0000000409037221 */ /* 0x000fe20000000100 */
[----:B------:R-:W-:Y:S02]  /*12b0*/  FADD R10, R10, -R13 ;  /* 0x8000000d0a0a7221 */ /* 0x000fe40000000000 */
        /* <DEDUP_REMOVED lines=9> */
.L_x_34:
        /* <DEDUP_REMOVED lines=11> */
.L_x_102:


//--------------------- .text._Z16xnor_5_2bit_gemmPjS_S_S_S_S_S_Pfiii --------------------------
	.section	.text._Z16xnor_5_2bit_gemmPjS_S_S_S_S_S_Pfiii,"ax",@progbits
	.align	128
        .global         _Z16xnor_5_2bit_gemmPjS_S_S_S_S_S_Pfiii
        .type           _Z16xnor_5_2bit_gemmPjS_S_S_S_S_S_Pfiii,@function
        .size           _Z16xnor_5_2bit_gemmPjS_S_S_S_S_S_Pfiii,(.L_x_103 - _Z16xnor_5_2bit_gemmPjS_S_S_S_S_S_Pfiii)
        .other          _Z16xnor_5_2bit_gemmPjS_S_S_S_S_S_Pfiii,@"STO_CUDA_ENTRY STV_DEFAULT"
_Z16xnor_5_2bit_gemmPjS_S_S_S_S_S_Pfiii:
.text._Z16xnor_5_2bit_gemmPjS_S_S_S_S_S_Pfiii:
        /* <DEDUP_REMOVED lines=8> */
[----:B------:R-:W-:Y:S01]  /*0080*/  CS2R R12, SRZ ;  /* 0x00000000000c7805 */ /* 0x000fe2000001ff00 */
[----:B------:R-:W-:Y:S01]  /*0090*/  IMAD.MOV.U32 R14, RZ, RZ, RZ ;  /* 0x000000ffff0e7224 */ /* 0x000fe200078e00ff */
[----:B------:R-:W4:Y:S01]  /*00a0*/  S2UR UR4, SR_CTAID.X ;  /* 0x00000000000479c3 */ /* 0x000f220000002500 */
[----:B------:R-:W1:Y:S01]  /*00b0*/  S2R R2, SR_TID.X ;  /* 0x0000000000027919 */ /* 0x000e620000002100 */
[----:B------:R-:W-:Y:S01]  /*00c0*/  IMAD.MOV.U32 R4, RZ, RZ, RZ ;  /* 0x000000ffff047224 */ /* 0x000fe200078e00ff */
[----:B------:R-:W1:Y:S01]  /*00d0*/  LDCU.64 UR14, c[0x0][0x358] ;  /* 0x00006b00ff0e77ac */ /* 0x000e620008000a00 */
[----:B0-----:R-:W-:Y:S01]  /*00e0*/  UISETP.GE.AND UP0, UPT, UR6, 0x10, UPT ;  /* 0x000000100600788c */ /* 0x001fe2000bf06270 */
[----:B-1----:R-:W-:Y:S01]  /*00f0*/  IMAD.SHL.U32 R5, R15, 0x10, RZ ;  /* 0x000000100f057824 */ /* 0x002fe200078e00ff */
[----:B----4-:R-:W-:-:S07]  /*0100*/  USHF.L.U32 UR4, UR4, 0x4, URZ ;  /* 0x0000000404047899 */ /* 0x010fce00080006ff */
[----:B--23--:R-:W-:Y:S05]  /*0110*/  BRA.U !UP0, `(.L_x_35) ;  /* 0x0000000908b87547 */ /* 0x00cfea000b800000 */
        /* <DEDUP_REMOVED lines=11> */
[----:B------:R-:W-:Y:S01]  /*01d0*/  CS2R R24, SRZ ;  /* 0x0000000000187805 */ /* 0x000fe2000001ff00 */
[----:B------:R-:W-:-:S12]  /*01e0*/  USHF.R.S32.HI UR5, URZ, 0x4, UR5 ;  /* 0x00000004ff057899 */ /* 0x000fd80008011405 */
.L_x_37:
[----:B------:R-:W0:Y:S01]  /*01f0*/  LDC.64 R32, c[0x0][0x380] ;  /* 0x0000e000ff207b82 */ /* 0x000e220000000a00 */
[----:B------:R-:W1:Y:S01]  /*0200*/  LDCU.64 UR6, c[0x0][0x3a8] ;  /* 0x00007500ff0677ac */ /* 0x000e620008000a00 */
[----:B------:R-:W-:Y:S02]  /*0210*/  IMAD R21, R5, R27, UR4 ;  /* 0x0000000405157e24 */ /* 0x000fe4000f8e021b */
[----:B------:R-:W-:Y:S01]  /*0220*/  IMAD R31, R27, 0x10, R6 ;  /* 0x000000101b1f7824 */ /* 0x000fe200078e0206 */
[----:B------:R-:W2:Y:S02]  /*0230*/  LDCU.64 UR8, c[0x0][0x3b0] ;  /* 0x00007600ff0877ac */ /* 0x000ea40008000a00 */
[----:B------:R-:W-:Y:S01]  /*0240*/  SHF.R.S32.HI R23, RZ, 0x1f, R21 ;  /* 0x0000001fff177819 */ /* 0x000fe20000011415 */
[----:B------:R-:W3:Y:S01]  /*0250*/  LDC.64 R28, c[0x0][0x388] ;  /* 0x0000e200ff1c7b82 */ /* 0x000ee20000000a00 */
[----:B------:R-:W-:-:S04]  /*0260*/  IADD3 R21, P0, PT, R4, R21, RZ ;  /* 0x0000001504157210 */ /* 0x000fc80007f1e0ff */
[----:B------:R-:W-:Y:S02]  /*0270*/  LEA.HI.X.SX32 R20, R4, R23, 0x1, P0 ;  /* 0x0000001704147211 */ /* 0x000fe400000f0eff */
[C---:B------:R-:W-:Y:S01]  /*0280*/  SHF.L.U32 R22, R21.reuse, 0x2, RZ ;  /* 0x0000000215167819 */ /* 0x040fe200000006ff */
[----:B------:R-:W4:Y:S01]  /*0290*/  LDC.64 R14, c[0x0][0x390] ;  /* 0x0000e400ff0e7b82 */ /* 0x000f220000000a00 */
[----:B------:R-:W-:-:S07]  /*02a0*/  SHF.L.U64.HI R23, R21, 0x2, R20 ;  /* 0x0000000215177819 */ /* 0x000fce0000010214 */
[----:B------:R-:W5:Y:S08]  /*02b0*/  LDC.64 R16, c[0x0][0x398] ;  /* 0x0000e600ff107b82 */ /* 0x000f700000000a00 */
[----:B------:R-:W5:Y:S01]  /*02c0*/  LDC.64 R18, c[0x0][0x3a0] ;  /* 0x0000e800ff127b82 */ /* 0x000f620000000a00 */
[----:B-1----:R-:W-:Y:S01]  /*02d0*/  IADD3 R20, P0, PT, R22, UR6, RZ ;  /* 0x0000000616147c10 */ /* 0x002fe2000ff1e0ff */
[----:B0-----:R-:W-:-:S03]  /*02e0*/  IMAD.WIDE.U32 R32, R31, 0x4, R32 ;  /* 0x000000041f207825 */ /* 0x001fc600078e0020 */
[----:B------:R-:W-:Y:S01]  /*02f0*/  IADD3.X R21, PT, PT, R23, UR7, RZ, P0, !PT ;  /* 0x0000000717157c10 */ /* 0x000fe200087fe4ff */
[C---:B---3--:R-:W-:Y:S01]  /*0300*/  IMAD.WIDE.U32 R28, R31.reuse, 0x4, R28 ;  /* 0x000000041f1c7825 */ /* 0x048fe200078e001c */
[----:B--2---:R-:W-:Y:S01]  /*0310*/  IADD3 R22, P0, PT, R22, UR8, RZ ;  /* 0x0000000816167c10 */ /* 0x004fe2000ff1e0ff */
[----:B------:R-:W2:Y:S02]  /*0320*/  LDG.E R30, desc[UR14][R32.64] ;  /* 0x0000000e201e7981 */ /* 0x000ea4000c1e1900 */
[----:B----4-:R-:W-:Y:S01]  /*0330*/  IMAD.WIDE.U32 R14, R31, 0x4, R14 ;  /* 0x000000041f0e7825 */ /* 0x010fe200078e000e */
[----:B------:R-:W-:Y:S01]  /*0340*/  IADD3.X R23, PT, PT, R23, UR9, RZ, P0, !PT ;  /* 0x0000000917177c10 */ /* 0x000fe200087fe4ff */
[----:B------:R-:W3:Y:S02]  /*0350*/  LDG.E R28, desc[UR14][R28.64] ;  /* 0x0000000e1c1c7981 */ /* 0x000ee4000c1e1900 */
[C---:B-----5:R-:W-:Y:S02]  /*0360*/  IMAD.WIDE.U32 R16, R31.reuse, 0x4, R16 ;  /* 0x000000041f107825 */ /* 0x060fe400078e0010 */
[----:B------:R-:W4:Y:S04]  /*0370*/  LDG.E R14, desc[UR14][R14.64] ;  /* 0x0000000e0e0e7981 */ /* 0x000f28000c1e1900 */
[----:B------:R-:W5:Y:S01]  /*0380*/  LDG.E R22, desc[UR14][R22.64] ;  /* 0x0000000e16167981 */ /* 0x000f62000c1e1900 */
[----:B------:R-:W-:-:S03]  /*0390*/  IMAD.WIDE.U32 R18, R31, 0x4, R18 ;  /* 0x000000041f127825 */ /* 0x000fc600078e0012 */
[----:B------:R-:W5:Y:S04]  /*03a0*/  LDG.E R16, desc[UR14][R16.64] ;  /* 0x0000000e10107981 */ /* 0x000f68000c1e1900 */
[----:B------:R0:W5:Y:S04]  /*03b0*/  LDG.E R31, desc[UR14][R20.64] ;  /* 0x0000000e141f7981 */ /* 0x000168000c1e1900 */
[----:B------:R1:W5:Y:S01]  /*03c0*/  LDG.E R18, desc[UR14][R18.64] ;  /* 0x0000000e12127981 */ /* 0x000362000c1e1900 */
[----:B------:R-:W1:Y:S01]  /*03d0*/  S2UR UR12, SR_CgaCtaId ;  /* 0x00000000000c79c3 */ /* 0x000e620000008800 */
[----:B------:R-:W-:-:S02]  /*03e0*/  UMOV UR6, 0x400 ;  /* 0x0000040000067882 */ /* 0x000fc40000000000 */
[----:B------:R-:W-:Y:S02]  /*03f0*/  UIADD3 UR9, UPT, UPT, UR6, 0x400, URZ ;  /* 0x0000040006097890 */ /* 0x000fe4000fffe0ff */
[----:B------:R-:W-:Y:S02]  /*0400*/  UIADD3 UR10, UPT, UPT, UR6, 0x800, URZ ;  /* 0x00000800060a7890 */ /* 0x000fe4000fffe0ff */
[----:B------:R-:W-:Y:S02]  /*0410*/  UIADD3 UR7, UPT, UPT, UR6, 0x1800, URZ ;  /* 0x0000180006077890 */ /* 0x000fe4000fffe0ff */
[----:B------:R-:W-:Y:S02]  /*0420*/  UIADD3 UR8, UPT, UPT, UR6, 0x1400, URZ ;  /* 0x0000140006087890 */ /* 0x000fe4000fffe0ff */
[----:B------:R-:W-:Y:S01]  /*0430*/  UIADD3 UR11, UPT, UPT, UR6, 0xc00, URZ ;  /* 0x00000c00060b7890 */ /* 0x000fe2000fffe0ff */
[----:B0-----:R-:W-:Y:S01]  /*0440*/  IMAD.SHL.U32 R20, R3, 0x40, RZ ;  /* 0x0000004003147824 */ /* 0x001fe200078e00ff */
[----:B-1----:R-:W-:-:S02]  /*0450*/  ULEA UR13, UR12, UR6, 0x18 ;  /* 0x000000060c0d7291 */ /* 0x002fc4000f8ec0ff */
[----:B------:R-:W-:Y:S02]  /*0460*/  ULEA UR9, UR12, UR9, 0x18 ;  /* 0x000000090c097291 */ /* 0x000fe4000f8ec0ff */
[----:B------:R-:W-:Y:S02]  /*0470*/  UIADD3 UR6, UPT, UPT, UR6, 0x1000, URZ ;  /* 0x0000100006067890 */ /* 0x000fe4000fffe0ff */
[----:B------:R-:W-:Y:S02]  /*0480*/  ULEA UR10, UR12, UR10, 0x18 ;  /* 0x0000000a0c0a7291 */ /* 0x000fe4000f8ec0ff */
[----:B------:R-:W-:Y:S01]  /*0490*/  ULEA UR11, UR12, UR11, 0x18 ;  /* 0x0000000b0c0b7291 */ /* 0x000fe2000f8ec0ff */
[C---:B------:R-:W-:Y:S01]  /*04a0*/  VIADD R15, R20.reuse, UR13 ;  /* 0x0000000d140f7c36 */ /* 0x040fe20008000000 */
[----:B------:R-:W-:Y:S01]  /*04b0*/  ULEA UR6, UR12, UR6, 0x18 ;  /* 0x000000060c067291 */ /* 0x000fe2000f8ec0ff */
[----:B------:R-:W-:Y:S01]  /*04c0*/  VIADD R17, R20, UR9 ;  /* 0x0000000914117c36 */ /* 0x000fe20008000000 */
[----:B------:R-:W-:-:S02]  /*04d0*/  ULEA UR8, UR12, UR8, 0x18 ;  /* 0x000000080c087291 */ /* 0x000fc4000f8ec0ff */
[----:B------:R-:W-:Y:S01]  /*04e0*/  ULEA UR7, UR12, UR7, 0x18 ;  /* 0x000000070c077291 */ /* 0x000fe2000f8ec0ff */
[----:B------:R-:W-:Y:S02]  /*04f0*/  VIADD R19, R20, UR10 ;  /* 0x0000000a14137c36 */ /* 0x000fe40008000000 */
[----:B------:R-:W-:Y:S02]  /*0500*/  IMAD R15, R2, 0x4, R15 ;  /* 0x00000004020f7824 */ /* 0x000fe400078e020f */
[----:B------:R-:W-:Y:S01]  /*0510*/  VIADD R21, R20, UR11 ;  /* 0x0000000b14157c36 */ /* 0x000fe20008000000 */
[----:B------:R-:W-:Y:S01]  /*0520*/  LEA R17, R2, R17, 0x2 ;  /* 0x0000001102117211 */ /* 0x000fe200078e10ff */
[C---:B------:R-:W-:Y:S01]  /*0530*/  VIADD R23, R20.reuse, UR6 ;  /* 0x0000000614177c36 */ /* 0x040fe20008000000 */
[C---:B------:R-:W-:Y:S01]  /*0540*/  IADD3 R37, PT, PT, R20.reuse, UR7, RZ ;  /* 0x0000000714257c10 */ /* 0x040fe2000fffe0ff */
[----:B------:R-:W-:Y:S02]  /*0550*/  VIADD R35, R20, UR8 ;  /* 0x0000000814237c36 */ /* 0x000fe40008000000 */
[----:B------:R-:W-:-:S02]  /*0560*/  IMAD R19, R2, 0x4, R19 ;  /* 0x0000000402137824 */ /* 0x000fc400078e0213 */
[C---:B------:R-:W-:Y:S02]  /*0570*/  IMAD R29, R2.reuse, 0x4, R21 ;  /* 0x00000004021d7824 */ /* 0x040fe400078e0215 */
[C---:B------:R-:W-:Y:S01]  /*0580*/  IMAD R33, R2.reuse, 0x4, R23 ;  /* 0x0000000402217824 */ /* 0x040fe200078e0217 */
[C---:B------:R-:W-:Y:S01]  /*0590*/  LEA R37, R2.reuse, R37, 0x2 ;  /* 0x0000002502257211 */ /* 0x040fe200078e10ff */
[----:B------:R-:W-:Y:S01]  /*05a0*/  VIADD R27, R27, 0x1 ;  /* 0x000000011b1b7836 */ /* 0x000fe20000000000 */
[----:B------:R-:W-:-:S04]  /*05b0*/  LEA R21, R2, 0x40, 0x2 ;  /* 0x0000004002157811 */ /* 0x000fc800078e10ff */
[----:B------:R-:W-:Y:S01]  /*05c0*/  ISETP.NE.AND P0, PT, R27, UR5, PT ;  /* 0x000000051b007c0c */ /* 0x000fe2000bf05270 */
[C---:B------:R-:W-:Y:S02]  /*05d0*/  VIADD R23, R21.reuse, UR7 ;  /* 0x0000000715177c36 */ /* 0x040fe40008000000 */
[----:B------:R-:W-:Y:S01]  /*05e0*/  VIADD R21, R21, UR8 ;  /* 0x0000000815157c36 */ /* 0x000fe20008000000 */
[----:B------:R-:W-:Y:S01]  /*05f0*/  UMOV UR7, 0x4 ;  /* 0x0000000400077882 */ /* 0x000fe20000000000 */
[----:B--2---:R0:W-:Y:S04]  /*0600*/  STS [R15], R30 ;  /* 0x0000001e0f007388 */ /* 0x0041e80000000800 */
[----:B---3--:R1:W-:Y:S01]  /*0610*/  STS [R17], R28 ;  /* 0x0000001c11007388 */ /* 0x0083e20000000800 */
[----:B0-----:R-:W-:-:S03]  /*0620*/  IMAD R30, R2, 0x4, R35 ;  /* 0x00000004021e7824 */ /* 0x001fc600078e0223 */
[----:B----4-:R1:W-:Y:S04]  /*0630*/  STS [R19], R14 ;  /* 0x0000000e13007388 */ /* 0x0103e80000000800 */
[----:B-----5:R1:W-:Y:S04]  /*0640*/  STS [R29], R16 ;  /* 0x000000101d007388 */ /* 0x0203e80000000800 */
[----:B------:R1:W-:Y:S04]  /*0650*/  STS [R33], R18 ;  /* 0x0000001221007388 */ /* 0x0003e80000000800 */
[----:B------:R1:W-:Y:S04]  /*0660*/  STS [R30], R31 ;  /* 0x0000001f1e007388 */ /* 0x0003e80000000800 */
[----:B------:R1:W-:Y:S01]  /*0670*/  STS [R37], R22 ;  /* 0x0000001625007388 */ /* 0x0003e20000000800 */
[----:B------:R-:W-:Y:S06]  /*0680*/  BAR.SYNC.DEFER_BLOCKING 0x0 ;  /* 0x0000000000007b1d */ /* 0x000fec0000010000 */
.L_x_36:
[----:B-1----:R-:W-:Y:S01]  /*0690*/  LDS.64 R14, [R20+UR13] ;  /* 0x0000000d140e7984 */ /* 0x002fe20008000a00 */
[----:B------:R-:W-:-:S03]  /*06a0*/  UIADD3 UR7, UPT, UPT, UR7, 0x8, URZ ;  /* 0x0000000807077890 */ /* 0x000fc6000fffe0ff */
[----:B------:R-:W0:Y:S01]  /*06b0*/  LDS R28, [R21] ;  /* 0x00000000151c7984 */ /* 0x000e220000000800 */
[----:B------:R-:W-:-:S03]  /*06c0*/  UISETP.NE.AND UP0, UPT, UR7, 0x44, UPT ;  /* 0x000000440700788c */ /* 0x000fc6000bf05270 */
[----:B------:R1:W2:Y:S04]  /*06d0*/  LDS R29, [R21+-0x40] ;  /* 0xffffc000151d7984 */ /* 0x0002a80000000800 */
[----:B------:R-:W3:Y:S04]  /*06e0*/  LDS R31, [R23+-0x40] ;  /* 0xffffc000171f7984 */ /* 0x000ee80000000800 */
[----:B------:R4:W5:Y:S01]  /*06f0*/  LDS R22, [R23] ;  /* 0x0000000017167984 */ /* 0x0009620000000800 */
[----:B-1----:R-:W-:-:S03]  /*0700*/  VIADD R21, R21, 0x80 ;  /* 0x0000008015157836 */ /* 0x002fc60000000000 */
[----:B------:R-:W1:Y:S01]  /*0710*/  LDS.64 R16, [R20+UR9] ;  /* 0x0000000914107984 */ /* 0x000e620008000a00 */
[----:B----4-:R-:W-:Y:S02]  /*0720*/  IADD3 R23, PT, PT, R23, 0x80, RZ ;  /* 0x0000008017177810 */ /* 0x010fe40007ffe0ff */
[----:B0-----:R-:W-:Y:S02]  /*0730*/  LOP3.LUT R32, R28, R15, RZ, 0x3c, !PT ;  /* 0x0000000f1c207212 */ /* 0x001fe400078e3cff */
[----:B--2---:R-:W-:-:S04]  /*0740*/  LOP3.LUT R30, R29, R14, RZ, 0x3c, !PT ;  /* 0x0000000e1d1e7212 */ /* 0x004fc800078e3cff */
[----:B------:R-:W-:Y:S01]  /*0750*/  POPC R32, R32 ;  /* 0x0000002000207309 */ /* 0x000fe20000000000 */
[----:B---3--:R-:W-:Y:S02]  /*0760*/  LOP3.LUT R18, R31, R14, RZ, 0x3c, !PT ;  /* 0x0000000e1f127212 */ /* 0x008fe400078e3cff */
[----:B-----5:R-:W-:-:S05]  /*0770*/  LOP3.LUT R19, R22, R15, RZ, 0x3c, !PT ;  /* 0x0000000f16137212 */ /* 0x020fca00078e3cff */
[----:B------:R0:W2:Y:S01]  /*0780*/  POPC R33, R30 ;  /* 0x0000001e00217309 */ /* 0x0000a20000000000 */
[----:B------:R-:W3:Y:S01]  /*0790*/  LDS.64 R14, [R20+UR10] ;  /* 0x0000000a140e7984 */ /* 0x000ee20008000a00 */
[----:B-1----:R-:W-:-:S06]  /*07a0*/  LOP3.LUT R34, R22, R17, RZ, 0x3c, !PT ;  /* 0x0000001116227212 */ /* 0x002fcc00078e3cff */
[----:B------:R-:W-:Y:S01]  /*07b0*/  POPC R18, R18 ;  /* 0x0000001200127309 */ /* 0x000fe20000000000 */
[----:B0-----:R-:W-:Y:S02]  /*07c0*/  LOP3.LUT R30, R31, R16, RZ, 0x3c, !PT ;  /* 0x000000101f1e7212 */ /* 0x001fe400078e3cff */
[----:B--2---:R-:W-:-:S05]  /*07d0*/  IADD3 R26, PT, PT, R32, R33, R26 ;  /* 0x00000021201a7210 */ /* 0x004fca0007ffe01a */
[----:B------:R-:W0:Y:S01]  /*07e0*/  POPC R19, R19 ;  /* 0x0000001300137309 */ /* 0x000e220000000000 */
[----:B------:R-:W-:Y:S02]  /*07f0*/  LOP3.LUT R33, R29, R16, RZ, 0x3c, !PT ;  /* 0x000000101d217212 */ /* 0x000fe400078e3cff */
[----:B------:R-:W-:Y:S02]  /*0800*/  LOP3.LUT R32, R28, R17, RZ, 0x3c, !PT ;  /* 0x000000111c207212 */ /* 0x000fe400078e3cff */
[----:B------:R-:W1:Y:S03]  /*0810*/  LDS.64 R16, [R20+UR11] ;  /* 0x0000000b14107984 */ /* 0x000e660008000a00 */
[----:B------:R-:W-:Y:S01]  /*0820*/  POPC R33, R33 ;  /* 0x0000002100217309 */ /* 0x000fe20000000000 */
[----:B0-----:R-:W-:-:S07]  /*0830*/  IADD3 R25, PT, PT, R19, R18, R25 ;  /* 0x0000001213197210 */ /* 0x001fce0007ffe019 */
[----:B------:R-:W-:Y:S01]  /*0840*/  POPC R30, R30 ;  /* 0x0000001e001e7309 */ /* 0x000fe20000000000 */
[----:B------:R0:W2:Y:S07]  /*0850*/  LDS.64 R18, [R20+UR6] ;  /* 0x0000000614127984 */ /* 0x0000ae0008000a00 */
[----:B------:R-:W4:Y:S01]  /*0860*/  POPC R32, R32 ;  /* 0x0000002000207309 */ /* 0x000f220000000000 */
[----:B0-----:R-:W-:-:S07]  /*0870*/  VIADD R20, R20, 0x8 ;  /* 0x0000000814147836 */ /* 0x001fce0000000000 */
[----:B------:R-:W0:Y:S01]  /*0880*/  POPC R34, R34 ;  /* 0x0000002200227309 */ /* 0x000e220000000000 */
[----:B----4-:R-:W-:Y:S02]  /*0890*/  IADD3 R24, PT, PT, R32, R33, R24 ;  /* 0x0000002120187210 */ /* 0x010fe40007ffe018 */
[-C--:B---3--:R-:W-:Y:S02]  /*08a0*/  LOP3.LUT R33, R29, R14.reuse, RZ, 0x3c, !PT ;  /* 0x0000000e1d217212 */ /* 0x088fe400078e3cff */
[----:B------:R-:W-:Y:S02]  /*08b0*/  LOP3.LUT R14, R31, R14, RZ, 0x3c, !PT ;  /* 0x0000000e1f0e7212 */ /* 0x000fe400078e3cff */
[----:B-1----:R-:W-:Y:S02]  /*08c0*/  LOP3.LUT R35, R29, R16, RZ, 0x3c, !PT ;  /* 0x000000101d237212 */ /* 0x002fe400078e3cff */
[----:B0-----:R-:W-:Y:S01]  /*08d0*/  IADD3 R13, PT, PT, R34, R30, R13 ;  /* 0x0000001e220d7210 */ /* 0x001fe20007ffe00d */
[----:B------:R-:W-:Y:S01]  /*08e0*/  POPC R33, R33 ;  /* 0x0000002100217309 */ /* 0x000fe20000000000 */
[----:B------:R-:W-:-:S02]  /*08f0*/  LOP3.LUT R30, R28, R15, RZ, 0x3c, !PT ;  /* 0x0000000f1c1e7212 */ /* 0x000fc400078e3cff */
[----:B------:R-:W-:Y:S02]  /*0900*/  LOP3.LUT R32, R28, R17, RZ, 0x3c, !PT ;  /* 0x000000111c207212 */ /* 0x000fe400078e3cff */
[----:B------:R-:W-:Y:S02]  /*0910*/  LOP3.LUT R15, R22, R15, RZ, 0x3c, !PT ;  /* 0x0000000f160f7212 */ /* 0x000fe400078e3cff */
[----:B------:R-:W-:Y:S01]  /*0920*/  LOP3.LUT R16, R31, R16, RZ, 0x3c, !PT ;  /* 0x000000101f107212 */ /* 0x000fe200078e3cff */
[----:B------:R-:W-:Y:S01]  /*0930*/  POPC R14, R14 ;  /* 0x0000000e000e7309 */ /* 0x000fe20000000000 */
[----:B--2---:R-:W-:Y:S02]  /*0940*/  LOP3.LUT R29, R29, R18, RZ, 0x3c, !PT ;  /* 0x000000121d1d7212 */ /* 0x004fe400078e3cff */
[----:B------:R-:W-:Y:S02]  /*0950*/  LOP3.LUT R28, R28, R19, RZ, 0x3c, !PT ;  /* 0x000000131c1c7212 */ /* 0x000fe400078e3cff */
[----:B------:R-:W-:-:S02]  /*0960*/  LOP3.LUT R17, R22, R17, RZ, 0x3c, !PT ;  /* 0x0000001116117212 */ /* 0x000fc400078e3cff */
[----:B------:R-:W-:Y:S01]  /*0970*/  LOP3.LUT R18, R31, R18, RZ, 0x3c, !PT ;  /* 0x000000121f127212 */ /* 0x000fe200078e3cff */
[----:B------:R-:W0:Y:S01]  /*0980*/  POPC R30, R30 ;  /* 0x0000001e001e7309 */ /* 0x000e220000000000 */
[----:B------:R-:W-:-:S07]  /*0990*/  LOP3.LUT R19, R22, R19, RZ, 0x3c, !PT ;  /* 0x0000001316137212 */ /* 0x000fce00078e3cff */
[----:B------:R-:W1:Y:S01]  /*09a0*/  POPC R15, R15 ;  /* 0x0000000f000f7309 */ /* 0x000e620000000000 */
[----:B0-----:R-:W-:-:S07]  /*09b0*/  IADD3 R12, PT, PT, R30, R33, R12 ;  /* 0x000000211e0c7210 */ /* 0x001fce0007ffe00c */
[----:B------:R-:W-:Y:S01]  /*09c0*/  POPC R35, R35 ;  /* 0x0000002300237309 */ /* 0x000fe20000000000 */
[----:B-1----:R-:W-:-:S07]  /*09d0*/  IADD3 R11, PT, PT, R15, R14, R11 ;  /* 0x0000000e0f0b7210 */ /* 0x002fce0007ffe00b */
[----:B------:R-:W-:Y:S08]  /*09e0*/  POPC R16, R16 ;  /* 0x0000001000107309 */ /* 0x000ff00000000000 */
        /* <DEDUP_REMOVED lines=31> */
[----:B------:R-:W-:-:S02]  /*0be0*/  FADD R14, R15, R15 ;  /* 0x0000000f0f0e7221 */ /* 0x000fc40000000000 */
[----:B------:R-:W-:-:S07]  /*0bf0*/  FADD R4, R16, R16 ;  /* 0x0000001010047221 */ /* 0x000fce0000000000 */
.L_x_35:
        /* <DEDUP_REMOVED lines=25> */
[----:B------:R-:W-:Y:S01]  /*0d90*/  FADD R7, -R15, R10 ;  /* 0x0000000a0f077221 */ /* 0x000fe20000000100 */
[----:B------:R-:W-:Y:S01]  /*0da0*/  FADD R13, R13, R13 ;  /* 0x0000000d0d0d7221 */ /* 0x000fe20000000000 */
[----:B------:R-:W-:Y:S01]  /*0db0*/  FADD R3, R14, R14 ;  /* 0x0000000e0e037221 */ /* 0x000fe20000000000 */
[----:B------:R-:W-:-:S04]  /*0dc0*/  FFMA R6, R17, -16, R6 ;  /* 0xc180000011067823 */ /* 0x000fc80000000006 */
        /* <DEDUP_REMOVED lines=12> */
.L_x_38:
        /* <DEDUP_REMOVED lines=15> */
.L_x_103:


//--------------------- .text._Z16xnor_5_1bit_gemmPjS_S_S_S_S_Pfiii --------------------------
	.section	.text._Z16xnor_5_1bit_gemmPjS_S_S_S_S_Pfiii,"ax",@progbits
	.align	128
        .global         _Z16xnor_5_1bit_gemmPjS_S_S_S_S_Pfiii
        .type           _Z16xnor_5_1bit_gemmPjS_S_S_S_S_Pfiii,@function
        .size           _Z16xnor_5_1bit_gemmPjS_S_S_S_S_Pfiii,(.L_x_104 - _Z16xnor_5_1bit_gemmPjS_S_S_S_S_Pfiii)
        .other          _Z16xnor_5_1bit_gemmPjS_S_S_S_S_Pfiii,@"STO_CUDA_ENTRY STV_DEFAULT"
_Z16xnor_5_1bit_gemmPjS_S_S_S_S_Pfiii:
.text._Z16xnor_5_1bit_gemmPjS_S_S_S_S_Pfiii:
        /* <DEDUP_REMOVED lines=26> */
[----:B------:R-:W-:Y:S01]  /*01a0*/  CS2R R32, SRZ ;  /* 0x0000000000207805 */ /* 0x000fe2000001ff00 */
[----:B------:R-:W-:Y:S01]  /*01b0*/  ULEA.HI UR9, UR9, UR15, URZ, 0x4 ;  /* 0x0000000f09097291 */ /* 0x000fe2000f8f20ff */
[----:B------:R-:W-:Y:S01]  /*01c0*/  IMAD.U32 R5, RZ, RZ, UR4 ;  /* 0x00000004ff057e24 */ /* 0x000fe2000f8e00ff */
[----:B------:R-:W1:Y:S01]  /*01d0*/  LDCU.64 UR16, c[0x0][0x3a8] ;  /* 0x00007500ff1077ac */ /* 0x000e620008000a00 */
[----:B------:R-:W-:-:S02]  /*01e0*/  IMAD.MOV.U32 R36, RZ, RZ, RZ ;  /* 0x000000ffff247224 */ /* 0x000fc400078e00ff */
[----:B------:R-:W-:Y:S01]  /*01f0*/  IMAD.MOV.U32 R28, RZ, RZ, RZ ;  /* 0x000000ffff1c7224 */ /* 0x000fe200078e00ff */
[----:B------:R-:W-:Y:S01]  /*0200*/  USHF.R.S32.HI UR9, URZ, 0x4, UR9 ;  /* 0x00000004ff097899 */ /* 0x000fe20008011409 */
[----:B------:R-:W-:-:S03]  /*0210*/  IMAD.MOV.U32 R30, RZ, RZ, RZ ;  /* 0x000000ffff1e7224 */ /* 0x000fc600078e00ff */
[----:B------:R-:W-:Y:S02]  /*0220*/  UIADD3 UR9, UPT, UPT, -UR9, URZ, URZ ;  /* 0x000000ff09097290 */ /* 0x000fe4000fffe1ff */
[----:B0-----:R-:W-:Y:S02]  /*0230*/  ULEA UR11, UR14, UR10, 0x18 ;  /* 0x0000000a0e0b7291 */ /* 0x001fe4000f8ec0ff */
[----:B------:R-:W-:Y:S02]  /*0240*/  ULEA UR5, UR14, UR5, 0x18 ;  /* 0x000000050e057291 */ /* 0x000fe4000f8ec0ff */
[----:B------:R-:W-:Y:S02]  /*0250*/  ULEA UR6, UR14, UR6, 0x18 ;  /* 0x000000060e067291 */ /* 0x000fe4000f8ec0ff */
[----:B------:R-:W-:Y:S01]  /*0260*/  ULEA UR7, UR14, UR7, 0x18 ;  /* 0x000000070e077291 */ /* 0x000fe2000f8ec0ff */
[C---:B------:R-:W-:Y:S01]  /*0270*/  LEA R27, R3.reuse, UR11, 0x6 ;  /* 0x0000000b031b7c11 */ /* 0x040fe2000f8e30ff */
[----:B------:R-:W-:Y:S01]  /*0280*/  ULEA UR8, UR14, UR8, 0x18 ;  /* 0x000000080e087291 */ /* 0x000fe2000f8ec0ff */
[----:B------:R-:W-:-:S02]  /*0290*/  LEA R25, R3, UR5, 0x6 ;  /* 0x0000000503197c11 */ /* 0x000fc4000f8e30ff */
[C---:B------:R-:W-:Y:S02]  /*02a0*/  LEA R23, R3.reuse, UR6, 0x6 ;  /* 0x0000000603177c11 */ /* 0x040fe4000f8e30ff */
[C---:B------:R-:W-:Y:S02]  /*02b0*/  LEA R21, R3.reuse, UR7, 0x6 ;  /* 0x0000000703157c11 */ /* 0x040fe4000f8e30ff */
[----:B-1----:R-:W-:-:S07]  /*02c0*/  LEA R7, R3, UR8, 0x6 ;  /* 0x0000000803077c11 */ /* 0x002fce000f8e30ff */
.L_x_40:
[----:B------:R-:W0:Y:S01]  /*02d0*/  LDC.64 R18, c[0x0][0x380] ;  /* 0x0000e000ff127b82 */ /* 0x000e220000000a00 */
[----:B------:R-:W-:Y:S02]  /*02e0*/  SHF.R.S32.HI R29, RZ, 0x1f, R5 ;  /* 0x0000001fff1d7819 */ /* 0x000fe40000011405 */
[----:B------:R-:W-:-:S05]  /*02f0*/  IADD3 R17, P0, PT, R20, R5, RZ ;  /* 0x0000000514117210 */ /* 0x000fca0007f1e0ff */
[----:B------:R-:W1:Y:S08]  /*0300*/  LDC.64 R14, c[0x0][0x388] ;  /* 0x0000e200ff0e7b82 */ /* 0x000e700000000a00 */
[----:B------:R-:W2:Y:S08]  /*0310*/  LDC.64 R12, c[0x0][0x390] ;  /* 0x0000e400ff0c7b82 */ /* 0x000eb00000000a00 */
[----:B------:R-:W3:Y:S01]  /*0320*/  LDC.64 R10, c[0x0][0x398] ;  /* 0x0000e600ff0a7b82 */ /* 0x000ee20000000a00 */
[----:B0-----:R-:W-:-:S07]  /*0330*/  IMAD.WIDE.U32 R18, R6, 0x4, R18 ;  /* 0x0000000406127825 */ /* 0x001fce00078e0012 */
[----:B------:R-:W0:Y:S01]  /*0340*/  LDC.64 R8, c[0x0][0x3a0] ;  /* 0x0000e800ff087b82 */ /* 0x000e220000000a00 */
[----:B------:R-:W-:Y:S01]  /*0350*/  LEA.HI.X.SX32 R24, R20, R29, 0x1, P0 ;  /* 0x0000001d14187211 */ /* 0x000fe200000f0eff */
[C---:B-1----:R-:W-:Y:S01]  /*0360*/  IMAD.WIDE.U32 R14, R6.reuse, 0x4, R14 ;  /* 0x00000004060e7825 */ /* 0x042fe200078e000e */
[C---:B------:R-:W-:Y:S01]  /*0370*/  LEA R16, P0, R17.reuse, UR16, 0x2 ;  /* 0x0000001011107c11 */ /* 0x040fe2000f8010ff */
[----:B------:R1:W4:Y:S03]  /*0380*/  LDG.E R18, desc[UR12][R18.64] ;  /* 0x0000000c12127981 */ /* 0x000326000c1e1900 */
[----:B------:R-:W-:Y:S01]  /*0390*/  LEA.HI.X R17, R17, UR17, R24, 0x2, P0 ;  /* 0x0000001111117c11 */ /* 0x000fe200080f1418 */
[C---:B--2---:R-:W-:Y:S01]  /*03a0*/  IMAD.WIDE.U32 R12, R6.reuse, 0x4, R12 ;  /* 0x00000004060c7825 */ /* 0x044fe200078e000c */
[----:B------:R2:W5:Y:S04]  /*03b0*/  LDG.E R14, desc[UR12][R14.64] ;  /* 0x0000000c0e0e7981 */ /* 0x000568000c1e1900 */
[----:B------:R-:W5:Y:S01]  /*03c0*/  LDG.E R16, desc[UR12][R16.64] ;  /* 0x0000000c10107981 */ /* 0x000f62000c1e1900 */
[----:B---3--:R-:W-:-:S03]  /*03d0*/  IMAD.WIDE.U32 R10, R6, 0x4, R10 ;  /* 0x00000004060a7825 */ /* 0x008fc600078e000a */
[----:B------:R3:W5:Y:S04]  /*03e0*/  LDG.E R12, desc[UR12][R12.64] ;  /* 0x0000000c0c0c7981 */ /* 0x000768000c1e1900 */
[----:B------:R-:W5:Y:S01]  /*03f0*/  LDG.E R31, desc[UR12][R10.64] ;  /* 0x0000000c0a1f7981 */ /* 0x000f62000c1e1900 */
[----:B0-----:R-:W-:-:S06]  /*0400*/  IMAD.WIDE.U32 R8, R6, 0x4, R8 ;  /* 0x0000000406087825 */ /* 0x001fcc00078e0008 */
[----:B------:R0:W5:Y:S01]  /*0410*/  LDG.E R8, desc[UR12][R8.64] ;  /* 0x0000000c08087981 */ /* 0x000162000c1e1900 */
[----:B------:R-:W-:-:S04]  /*0420*/  UIADD3 UR5, UPT, UPT, UR10, 0x1400, URZ ;  /* 0x000014000a057890 */ /* 0x000fc8000fffe0ff */
[----:B------:R-:W-:Y:S01]  /*0430*/  ULEA UR5, UR14, UR5, 0x18 ;  /* 0x000000050e057291 */ /* 0x000fe2000f8ec0ff */
[C---:B-1----:R-:W-:Y:S02]  /*0440*/  IMAD R19, R2.reuse, 0x4, R27 ;  /* 0x0000000402137824 */ /* 0x042fe400078e021b */
[----:B------:R-:W-:-:S03]  /*0450*/  IMAD R29, R2, 0x4, R25 ;  /* 0x00000004021d7824 */ /* 0x000fc600078e0219 */
[C---:B------:R-:W-:Y:S01]  /*0460*/  LEA R24, R2.reuse, UR5, 0x2 ;  /* 0x0000000502187c11 */ /* 0x040fe2000f8e10ff */
[C---:B--2---:R-:W-:Y:S02]  /*0470*/  IMAD R15, R2.reuse, 0x4, R23 ;  /* 0x00000004020f7824 */ /* 0x044fe400078e0217 */
[C---:B---3--:R-:W-:Y:S02]  /*0480*/  IMAD R13, R2.reuse, 0x4, R21 ;  /* 0x00000004020d7824 */ /* 0x048fe400078e0215 */
[----:B------:R-:W-:Y:S02]  /*0490*/  IMAD R17, R2, 0x4, R7 ;  /* 0x0000000402117824 */ /* 0x000fe400078e0207 */
[----:B0-----:R-:W-:Y:S01]  /*04a0*/  IMAD R9, R3, 0x40, R24 ;  /* 0x0000004003097824 */ /* 0x001fe200078e0218 */
[----:B----4-:R-:W-:Y:S04]  /*04b0*/  STS [R19], R18 ;  /* 0x0000001213007388 */ /* 0x010fe80000000800 */
[----:B-----5:R-:W-:Y:S04]  /*04c0*/  STS [R29], R14 ;  /* 0x0000000e1d007388 */ /* 0x020fe80000000800 */
[----:B------:R-:W-:Y:S04]  /*04d0*/  STS [R15], R12 ;  /* 0x0000000c0f007388 */ /* 0x000fe80000000800 */
[----:B------:R-:W-:Y:S04]  /*04e0*/  STS [R13], R31 ;  /* 0x0000001f0d007388 */ /* 0x000fe80000000800 */
[----:B------:R-:W-:Y:S04]  /*04f0*/  STS [R17], R8 ;  /* 0x0000000811007388 */ /* 0x000fe80000000800 */
[----:B------:R-:W-:Y:S01]  /*0500*/  STS [R9], R16 ;  /* 0x0000001009007388 */ /* 0x000fe20000000800 */
[----:B------:R-:W-:Y:S06]  /*0510*/  BAR.SYNC.DEFER_BLOCKING 0x0 ;  /* 0x0000000000007b1d */ /* 0x000fec0000010000 */
[----:B------:R-:W-:Y:S04]  /*0520*/  LDS R37, [R24] ;  /* 0x0000000018257984 */ /* 0x000fe80000000800 */
[----:B------:R-:W0:Y:S04]  /*0530*/  LDS.128 R8, [R27] ;  /* 0x000000001b087984 */ /* 0x000e280000000c00 */
[----:B------:R-:W1:Y:S04]  /*0540*/  LDS R26, [R24+0x40] ;  /* 0x00004000181a7984 */ /* 0x000e680000000800 */
[----:B------:R-:W2:Y:S04]  /*0550*/  LDS R35, [R24+0x80] ;  /* 0x0000800018237984 */ /* 0x000ea80000000800 */
[----:B------:R-:W3:Y:S04]  /*0560*/  LDS R34, [R24+0xc0] ;  /* 0x0000c00018227984 */ /* 0x000ee80000000800 */
[----:B------:R-:W4:Y:S01]  /*0570*/  LDS.128 R12, [R25] ;  /* 0x00000000190c7984 */ /* 0x000f220000000c00 */
[----:B0-----:R-:W-:-:S02]  /*0580*/  LOP3.LUT R18, R37, R8, RZ, 0x3c, !PT ;  /* 0x0000000825127212 */ /* 0x001fc400078e3cff */
[----:B-1----:R-:W-:Y:S02]  /*0590*/  LOP3.LUT R19, R26, R9, RZ, 0x3c, !PT ;  /* 0x000000091a137212 */ /* 0x002fe400078e3cff */
[----:B--2---:R-:W-:Y:S02]  /*05a0*/  LOP3.LUT R31, R35, R10, RZ, 0x3c, !PT ;  /* 0x0000000a231f7212 */ /* 0x004fe400078e3cff */
[----:B---3--:R-:W-:Y:S02]  /*05b0*/  LOP3.LUT R17, R34, R11, RZ, 0x3c, !PT ;  /* 0x0000000b22117212 */ /* 0x008fe400078e3cff */
[----:B------:R-:W0:Y:S01]  /*05c0*/  LDS.128 R8, [R23] ;  /* 0x0000000017087984 */ /* 0x000e220000000c00 */
[----:B------:R-:W-:Y:S08]  /*05d0*/  POPC R18, R18 ;  /* 0x0000001200127309 */ /* 0x000ff00000000000 */
[----:B------:R-:W1:Y:S08]  /*05e0*/  POPC R19, R19 ;  /* 0x0000001300137309 */ /* 0x000e700000000000 */
[----:B------:R-:W-:Y:S08]  /*05f0*/  POPC R29, R31 ;  /* 0x0000001f001d7309 */ /* 0x000ff00000000000 */
[----:B------:R-:W2:Y:S01]  /*0600*/  POPC R17, R17 ;  /* 0x0000001100117309 */ /* 0x000ea20000000000 */
[----:B----4-:R-:W-:-:S02]  /*0610*/  LOP3.LUT R13, R13, R26, RZ, 0x3c, !PT ;  /* 0x0000001a0d0d7212 */ /* 0x010fc400078e3cff */
[----:B-1----:R-:W-:Y:S02]  /*0620*/  IADD3 R16, PT, PT, R19, R18, R33 ;  /* 0x0000001213107210 */ /* 0x002fe40007ffe021 */
[----:B------:R-:W-:-:S03]  /*0630*/  LOP3.LUT R33, R12, R37, RZ, 0x3c, !PT ;  /* 0x000000250c217212 */ /* 0x000fc600078e3cff */
[----:B------:R-:W-:Y:S01]  /*0640*/  POPC R13, R13 ;  /* 0x0000000d000d7309 */ /* 0x000fe20000000000 */
[----:B--2---:R-:W-:-:S07]  /*0650*/  IADD3 R29, PT, PT, R17, R29, R16 ;  /* 0x0000001d111d7210 */ /* 0x004fce0007ffe010 */
[----:B------:R-:W1:Y:S01]  /*0660*/  POPC R17, R33 ;  /* 0x0000002100117309 */ /* 0x000e620000000000 */
[----:B0-----:R-:W-:Y:S02]  /*0670*/  LOP3.LUT R9, R26, R9, RZ, 0x3c, !PT ;  /* 0x000000091a097212 */ /* 0x001fe400078e3cff */
[----:B------:R-:W-:Y:S02]  /*0680*/  LOP3.LUT R14, R14, R35, RZ, 0x3c, !PT ;  /* 0x000000230e0e7212 */ /* 0x000fe400078e3cff */
[----:B------:R-:W-:Y:S02]  /*0690*/  LOP3.LUT R15, R15, R34, RZ, 0x3c, !PT ;  /* 0x000000220f0f7212 */ /* 0x000fe400078e3cff */
[----:B------:R-:W-:Y:S01]  /*06a0*/  LOP3.LUT R8, R37, R8, RZ, 0x3c, !PT ;  /* 0x0000000825087212 */ /* 0x000fe200078e3cff */
[----:B------:R-:W-:Y:S01]  /*06b0*/  POPC R31, R14 ;  /* 0x0000000e001f7309 */ /* 0x000fe20000000000 */
[----:B-1----:R-:W-:Y:S02]  /*06c0*/  IADD3 R30, PT, PT, R13, R17, R30 ;  /* 0x000000110d1e7210 */ /* 0x002fe40007ffe01e */
[----:B------:R-:W0:Y:S05]  /*06d0*/  LDS.128 R16, [R21] ;  /* 0x0000000015107984 */ /* 0x000e2a0000000c00 */
[----:B------:R-:W1:Y:S08]  /*06e0*/  POPC R12, R15 ;  /* 0x0000000f000c7309 */ /* 0x000e700000000000 */
[----:B------:R-:W-:Y:S08]  /*06f0*/  POPC R13, R8 ;  /* 0x00000008000d7309 */ /* 0x000ff00000000000 */
[----:B------:R-:W2:Y:S01]  /*0700*/  POPC R9, R9 ;  /* 0x0000000900097309 */ /* 0x000ea20000000000 */
[----:B-1----:R-:W-:-:S02]  /*0710*/  IADD3 R31, PT, PT, R12, R31, R30 ;  /* 0x0000001f0c1f7210 */ /* 0x002fc40007ffe01e */
[----:B--2---:R-:W-:Y:S02]  /*0720*/  IADD3 R28, PT, PT, R9, R13, R28 ;  /* 0x0000000d091c7210 */ /* 0x004fe40007ffe01c */
[----:B------:R-:W1:Y:S01]  /*0730*/  LDS.128 R12, [R7] ;  /* 0x00000000070c7984 */ /* 0x000e620000000c00 */
[----:B------:R-:W-:Y:S02]  /*0740*/  LOP3.LUT R11, R34, R11, RZ, 0x3c, !PT ;  /* 0x0000000b220b7212 */ /* 0x000fe400078e3cff */
[----:B------:R-:W-:Y:S02]  /*0750*/  LOP3.LUT R10, R35, R10, RZ, 0x3c, !PT ;  /* 0x0000000a230a7212 */ /* 0x000fe400078e3cff */
[----:B0-----:R-:W-:Y:S02]  /*0760*/  LOP3.LUT R17, R17, R26, RZ, 0x3c, !PT ;  /* 0x0000001a11117212 */ /* 0x001fe400078e3cff */
[----:B------:R-:W-:Y:S01]  /*0770*/  LOP3.LUT R30, R16, R37, RZ, 0x3c, !PT ;  /* 0x00000025101e7212 */ /* 0x000fe200078e3cff */
[----:B------:R-:W-:Y:S08]  /*0780*/  POPC R33, R10 ;  /* 0x0000000a00217309 */ /* 0x000ff00000000000 */
[----:B------:R-:W0:Y:S08]  /*0790*/  POPC R11, R11 ;  /* 0x0000000b000b7309 */ /* 0x000e300000000000 */
[----:B------:R2:W-:Y:S08]  /*07a0*/  POPC R9, R30 ;  /* 0x0000001e00097309 */ /* 0x0005f00000000000 */
[----:B------:R-:W3:Y:S01]  /*07b0*/  POPC R17, R17 ;  /* 0x0000001100117309 */ /* 0x000ee20000000000 */
[----:B------:R-:W-:-:S02]  /*07c0*/  LOP3.LUT R16, R18, R35, RZ, 0x3c, !PT ;  /* 0x0000002312107212 */ /* 0x000fc400078e3cff */
[----:B0-----:R-:W-:Y:S01]  /*07d0*/  IADD3 R28, PT, PT, R11, R33, R28 ;  /* 0x000000210b1c7210 */ /* 0x001fe20007ffe01c */
[----:B--2---:R-:W-:Y:S01]  /*07e0*/  LDS R30, [R24+0x140] ;  /* 0x00014000181e7984 */ /* 0x004fe20000000800 */
[----:B------:R-:W-:Y:S02]  /*07f0*/  LOP3.LUT R18, R19, R34, RZ, 0x3c, !PT ;  /* 0x0000002213127212 */ /* 0x000fe400078e3cff */
[----:B-1----:R-:W-:Y:S01]  /*0800*/  LOP3.LUT R13, R26, R13, RZ, 0x3c, !PT ;  /* 0x0000000d1a0d7212 */ /* 0x002fe200078e3cff */
[----:B------:R-:W-:Y:S01]  /*0810*/  LDS R33, [R24+0x100] ;  /* 0x0001000018217984 */ /* 0x000fe20000000800 */
[----:B------:R-:W-:Y:S02]  /*0820*/  LOP3.LUT R12, R37, R12, RZ, 0x3c, !PT ;  /* 0x0000000c250c7212 */ /* 0x000fe400078e3cff */
[----:B---3--:R-:W-:Y:S01]  /*0830*/  IADD3 R17, PT, PT, R17, R9, R36 ;  /* 0x0000000911117210 */ /* 0x008fe20007ffe024 */
[----:B------:R-:W-:Y:S01]  /*0840*/  POPC R16, R16 ;  /* 0x0000001000107309 */ /* 0x000fe20000000000 */
[----:B------:R-:W0:Y:S01]  /*0850*/  LDS.128 R8, [R27+0x10] ;  /* 0x000010001b087984 */ /* 0x000e220000000c00 */
[----:B------:R-:W-:-:S02]  /*0860*/  LOP3.LUT R15, R34, R15, RZ, 0x3c, !PT ;  /* 0x0000000f220f7212 */ /* 0x000fc400078e3cff */
[----:B------:R-:W-:Y:S01]  /*0870*/  LOP3.LUT R35, R35, R14, RZ, 0x3c, !PT ;  /* 0x0000000e23237212 */ /* 0x000fe200078e3cff */
[----:B------:R-:W1:Y:S03]  /*0880*/  LDS R37, [R24+0x180] ;  /* 0x0001800018257984 */ /* 0x000e660000000800 */
[----:B------:R-:W2:Y:S01]  /*0890*/  POPC R18, R18 ;  /* 0x0000001200127309 */ /* 0x000ea20000000000 */
[----:B------:R-:W3:Y:S07]  /*08a0*/  LDS R34, [R24+0x1c0] ;  /* 0x0001c00018227984 */ /* 0x000eee0000000800 */
[----:B------:R-:W-:Y:S08]  /*08b0*/  POPC R19, R12 ;  /* 0x0000000c00137309 */ /* 0x000ff00000000000 */
[----:B------:R-:W4:Y:S01]  /*08c0*/  POPC R13, R13 ;  /* 0x0000000d000d7309 */ /* 0x000f220000000000 */
[----:B--2---:R-:W-:-:S07]  /*08d0*/  IADD3 R26, PT, PT, R18, R16, R17 ;  /* 0x00000010121a7210 */ /* 0x004fce0007ffe011 */
[----:B------:R2:W-:Y:S01]  /*08e0*/  POPC R16, R15 ;  /* 0x0000000f00107309 */ /* 0x0005e20000000000 */
[----:B----4-:R-:W-:Y:S02]  /*08f0*/  IADD3 R19, PT, PT, R13, R19, R32 ;  /* 0x000000130d137210 */ /* 0x010fe40007ffe020 */
[----:B--2---:R-:W2:Y:S01]  /*0900*/  LDS.128 R12, [R25+0x10] ;  /* 0x00001000190c7984 */ /* 0x004ea20000000c00 */
[----:B0-----:R-:W-:Y:S02]  /*0910*/  LOP3.LUT R32, R33, R8, RZ, 0x3c, !PT ;  /* 0x0000000821207212 */ /* 0x001fe400078e3cff */
[----:B------:R-:W-:Y:S02]  /*0920*/  LOP3.LUT R9, R30, R9, RZ, 0x3c, !PT ;  /* 0x000000091e097212 */ /* 0x000fe400078e3cff */
[----:B------:R-:W0:Y:S08]  /*0930*/  POPC R36, R35 ;  /* 0x0000002300247309 */ /* 0x000e300000000000 */
[----:B------:R-:W-:Y:S08]  /*0940*/  POPC R32, R32 ;  /* 0x0000002000207309 */ /* 0x000ff00000000000 */
[----:B------:R-:W4:Y:S01]  /*0950*/  POPC R9, R9 ;  /* 0x0000000900097309 */ /* 0x000f220000000000 */
[----:B0-----:R-:W-:-:S02]  /*0960*/  IADD3 R36, PT, PT, R16, R36, R19 ;  /* 0x0000002410247210 */ /* 0x001fc40007ffe013 */
[----:B------:R-:W0:Y:S01]  /*0970*/  LDS.128 R16, [R23+0x10] ;  /* 0x0000100017107984 */ /* 0x000e220000000c00 */
[----:B-1----:R-:W-:Y:S02]  /*0980*/  LOP3.LUT R8, R37, R10, RZ, 0x3c, !PT ;  /* 0x0000000a25087212 */ /* 0x002fe400078e3cff */
[----:B---3--:R-:W-:Y:S02]  /*0990*/  LOP3.LUT R11, R34, R11, RZ, 0x3c, !PT ;  /* 0x0000000b220b7212 */ /* 0x008fe400078e3cff */
[----:B----4-:R-:W-:Y:S02]  /*09a0*/  IADD3 R29, PT, PT, R9, R32, R29 ;  /* 0x00000020091d7210 */ /* 0x010fe40007ffe01d */
[----:B--2---:R-:W-:Y:S02]  /*09b0*/  LOP3.LUT R32, R13, R30, RZ, 0x3c, !PT ;  /* 0x0000001e0d207212 */ /* 0x004fe400078e3cff */
        /* <DEDUP_REMOVED lines=8> */
[----:B------:R-:W-:Y:S02]  /*0a40*/  LOP3.LUT R15, R15, R34, RZ, 0x3c, !PT ;  /* 0x000000220f0f7212 */ /* 0x000fe400078e3cff */
[----:B0-----:R-:W-:Y:S02]  /*0a50*/  LOP3.LUT R31, R30, R17, RZ, 0x3c, !PT ;  /* 0x000000111e1f7212 */ /* 0x001fe400078e3cff */
[----:B------:R-:W-:Y:S02]  /*0a60*/  LOP3.LUT R14, R14, R37, RZ, 0x3c, !PT ;  /* 0x000000250e0e7212 */ /* 0x000fe400078e3cff */
[----:B------:R-:W-:Y:S01]  /*0a70*/  LOP3.LUT R16, R33, R16, RZ, 0x3c, !PT ;  /* 0x0000001021107212 */ /* 0x000fe200078e3cff */
[----:B------:R-:W-:Y:S08]  /*0a80*/  POPC R15, R15 ;  /* 0x0000000f000f7309 */ /* 0x000ff00000000000 */
[----:B------:R-:W0:Y:S08]  /*0a90*/  POPC R29, R14 ;  /* 0x0000000e001d7309 */ /* 0x000e300000000000 */
[----:B------:R-:W-:Y:S08]  /*0aa0*/  POPC R13, R16 ;  /* 0x00000010000d7309 */ /* 0x000ff00000000000 */
[----:B------:R-:W2:Y:S01]  /*0ab0*/  POPC R31, R31 ;  /* 0x0000001f001f7309 */ /* 0x000ea20000000000 */
[----:B------:R-:W-:-:S02]  /*0ac0*/  LOP3.LUT R32, R34, R19, RZ, 0x3c, !PT ;  /* 0x0000001322207212 */ /* 0x000fc400078e3cff */
[----:B0-----:R-:W-:Y:S02]  /*0ad0*/  IADD3 R29, PT, PT, R15, R29, R12 ;  /* 0x0000001d0f1d7210 */ /* 0x001fe40007ffe00c */
[----:B------:R-:W-:-:S03]  /*0ae0*/  LOP3.LUT R18, R37, R18, RZ, 0x3c, !PT ;  /* 0x0000001225127212 */ /* 0x000fc600078e3cff */
[----:B------:R0:W-:Y:S01]  /*0af0*/  POPC R16, R32 ;  /* 0x0000002000107309 */ /* 0x0001e20000000000 */
[----:B-1----:R-:W-:Y:S02]  /*0b00*/  LOP3.LUT R9, R9, R30, RZ, 0x3c, !PT ;  /* 0x0000001e09097212 */ /* 0x002fe400078e3cff */
[----:B--2---:R-:W-:Y:S02]  /*0b10*/  IADD3 R28, PT, PT, R31, R13, R28 ;  /* 0x0000000d1f1c7210 */ /* 0x004fe40007ffe01c */
[----:B------:R-:W1:Y:S01]  /*0b20*/  LDS.128 R12, [R7+0x10] ;  /* 0x00001000070c7984 */ /* 0x000e620000000c00 */
[----:B0-----:R-:W-:Y:S02]  /*0b30*/  LOP3.LUT R32, R8, R33, RZ, 0x3c, !PT ;  /* 0x0000002108207212 */ /* 0x001fe400078e3cff */
[----:B------:R-:W0:Y:S01]  /*0b40*/  POPC R17, R18 ;  /* 0x0000001200117309 */ /* 0x000e220000000000 */
[----:B------:R-:W-:Y:S07]  /*0b50*/  LDS R31, [R24+0x200] ;  /* 0x00020000181f7984 */ /* 0x000fee0000000800 */
[----:B------:R2:W-:Y:S08]  /*0b60*/  POPC R19, R32 ;  /* 0x0000002000137309 */ /* 0x0005f00000000000 */
[----:B------:R-:W3:Y:S01]  /*0b70*/  POPC R8, R9 ;  /* 0x0000000900087309 */ /* 0x000ee20000000000 */
[----:B0-----:R-:W-:-:S02]  /*0b80*/  IADD3 R28, PT, PT, R16, R17, R28 ;  /* 0x00000011101c7210 */ /* 0x001fc40007ffe01c */
[----:B------:R-:W-:Y:S01]  /*0b90*/  LOP3.LUT R10, R10, R37, RZ, 0x3c, !PT ;  /* 0x000000250a0a7212 */ /* 0x000fe200078e3cff */
[----:B--2---:R-:W-:Y:S01]  /*0ba0*/  LDS R32, [R24+0x2c0] ;  /* 0x0002c00018207984 */ /* 0x004fe20000000800 */
[----:B---3--:R-:W-:-:S03]  /*0bb0*/  IADD3 R8, PT, PT, R8, R19, R26 ;  /* 0x0000001308087210 */ /* 0x008fc60007ffe01a */
[----:B------:R-:W0:Y:S04]  /*0bc0*/  LDS.128 R16, [R27+0x20] ;  /* 0x000020001b107984 */ /* 0x000e280000000c00 */
[----:B------:R-:W2:Y:S01]  /*0bd0*/  LDS R26, [R24+0x240] ;  /* 0x00024000181a7984 */ /* 0x000ea20000000800 */
[----:B------:R-:W-:Y:S02]  /*0be0*/  LOP3.LUT R11, R11, R34, RZ, 0x3c, !PT ;  /* 0x000000220b0b7212 */ /* 0x000fe400078e3cff */
[----:B-1----:R-:W-:Y:S02]  /*0bf0*/  LOP3.LUT R13, R30, R13, RZ, 0x3c, !PT ;  /* 0x0000000d1e0d7212 */ /* 0x002fe400078e3cff */
[----:B------:R-:W-:Y:S01]  /*0c00*/  LOP3.LUT R12, R33, R12, RZ, 0x3c, !PT ;  /* 0x0000000c210c7212 */ /* 0x000fe200078e3cff */
[----:B------:R-:W-:Y:S01]  /*0c10*/  POPC R9, R10 ;  /* 0x0000000a00097309 */ /* 0x000fe20000000000 */
[----:B------:R-:W1:Y:S07]  /*0c20*/  LDS R33, [R24+0x280] ;  /* 0x0002800018217984 */ /* 0x000e6e0000000800 */
[----:B------:R-:W3:Y:S08]  /*0c30*/  POPC R10, R11 ;  /* 0x0000000b000a7309 */ /* 0x000ef00000000000 */
[----:B------:R-:W-:Y:S08]  /*0c40*/  POPC R11, R12 ;  /* 0x0000000c000b7309 */ /* 0x000ff00000000000 */
[----:B------:R-:W4:Y:S01]  /*0c50*/  POPC R13, R13 ;  /* 0x0000000d000d7309 */ /* 0x000f220000000000 */
[----:B------:R-:W-:-:S02]  /*0c60*/  LOP3.LUT R14, R37, R14, RZ, 0x3c, !PT ;  /* 0x0000000e250e7212 */ /* 0x000fc400078e3cff */
[----:B---3--:R-:W-:Y:S02]  /*0c70*/  IADD3 R37, PT, PT, R10, R9, R8 ;  /* 0x000000090a257210 */ /* 0x008fe40007ffe008 */
[----:B------:R-:W-:Y:S02]  /*0c80*/  LOP3.LUT R15, R34, R15, RZ, 0x3c, !PT ;  /* 0x0000000f220f7212 */ /* 0x000fe400078e3cff */
[----:B0-----:R-:W-:Y:S02]  /*0c90*/  LOP3.LUT R16, R31, R16, RZ, 0x3c, !PT ;  /* 0x000000101f107212 */ /* 0x001fe400078e3cff */
[----:B--2---:R-:W-:Y:S02]  /*0ca0*/  LOP3.LUT R17, R26, R17, RZ, 0x3c, !PT ;  /* 0x000000111a117212 */ /* 0x004fe400078e3cff */
[----:B----4-:R-:W-:Y:S02]  /*0cb0*/  IADD3 R36, PT, PT, R13, R11, R36 ;  /* 0x0000000b0d247210 */ /* 0x010fe40007ffe024 */
[----:B------:R-:W0:Y:S01]  /*0cc0*/  LDS.128 R8, [R25+0x20] ;  /* 0x0000200019087984 */ /* 0x000e220000000c00 */
[----:B------:R-:W-:Y:S08]  /*0cd0*/  POPC R30, R14 ;  /* 0x0000000e001e7309 */ /* 0x000ff00000000000 */
[----:B------:R-:W2:Y:S08]  /*0ce0*/  POPC R15, R15 ;  /* 0x0000000f000f7309 */ /* 0x000eb00000000000 */
[----:B------:R-:W-:Y:S08]  /*0cf0*/  POPC R12, R16 ;  /* 0x00000010000c7309 */ /* 0x000ff00000000000 */
[----:B------:R-:W3:Y:S01]  /*0d00*/  POPC R17, R17 ;  /* 0x0000001100117309 */ /* 0x000ee20000000000 */
[----:B------:R-:W-:-:S02]  /*0d10*/  LOP3.LUT R19, R32, R19, RZ, 0x3c, !PT ;  /* 0x0000001320137212 */ /* 0x000fc400078e3cff */
[----:B--2---:R-:W-:Y:S02]  /*0d20*/  IADD3 R30, PT, PT, R15, R30, R36 ;  /* 0x0000001e0f1e7210 */ /* 0x004fe40007ffe024 */
[----:B-1----:R-:W-:-:S03]  /*0d30*/  LOP3.LUT R18, R33, R18, RZ, 0x3c, !PT ;  /* 0x0000001221127212 */ /* 0x002fc600078e3cff */
[----:B------:R-:W-:Y:S01]  /*0d40*/  POPC R19, R19 ;  /* 0x0000001300137309 */ /* 0x000fe20000000000 */
[----:B---3--:R-:W-:Y:S02]  /*0d50*/  IADD3 R35, PT, PT, R17, R12, R35 ;  /* 0x0000000c11237210 */ /* 0x008fe40007ffe023 */
[----:B------:R-:W1:Y:S05]  /*0d60*/  LDS.128 R12, [R23+0x20] ;  /* 0x00002000170c7984 */ /* 0x000e6a0000000c00 */
[----:B------:R-:W2:Y:S01]  /*0d70*/  POPC R34, R18 ;  /* 0x0000001200227309 */ /* 0x000ea20000000000 */
[----:B0-----:R-:W-:-:S07]  /*0d80*/  LOP3.LUT R36, R9, R26, RZ, 0x3c, !PT ;  /* 0x0000001a09247212 */ /* 0x001fce00078e3cff */
[----:B------:R-:W-:Y:S01]  /*0d90*/  POPC R36, R36 ;  /* 0x0000002400247309 */ /* 0x000fe20000000000 */
[----:B--2---:R-:W-:Y:S02]  /*0da0*/  IADD3 R34, PT, PT, R19, R34, R35 ;  /* 0x0000002213227210 */ /* 0x004fe40007ffe023 */
[----:B------:R-:W-:-:S05]  /*0db0*/  LOP3.LUT R35, R8, R31, RZ, 0x3c, !PT ;  /* 0x0000001f08237212 */ /* 0x000fca00078e3cff */
[----:B------:R-:W0:Y:S01]  /*0dc0*/  POPC R16, R35 ;  /* 0x0000002300107309 */ /* 0x000e220000000000 */
[----:B------:R-:W-:Y:S02]  /*0dd0*/  LOP3.LUT R9, R11, R32, RZ, 0x3c, !PT ;  /* 0x000000200b097212 */ /* 0x000fe400078e3cff */
[----:B------:R-:W-:-:S05]  /*0de0*/  LOP3.LUT R10, R10, R33, RZ, 0x3c, !PT ;  /* 0x000000210a0a7212 */ /* 0x000fca00078e3cff */
[----:B------:R-:W-:Y:S01]  /*0df0*/  POPC R8, R10 ;  /* 0x0000000a00087309 */ /* 0x000fe20000000000 */
[----:B0-----:R-:W-:Y:S02]  /*0e00*/  IADD3 R29, PT, PT, R36, R16, R29 ;  /* 0x00000010241d7210 */ /* 0x001fe40007ffe01d */
[----:B------:R-:W0:Y:S01]  /*0e10*/  LDS.128 R16, [R21+0x20] ;  /* 0x0000200015107984 */ /* 0x000e220000000c00 */
[----:B-1----:R-:W-:Y:S02]  /*0e20*/  LOP3.LUT R35, R26, R13, RZ, 0x3c, !PT ;  /* 0x0000000d1a237212 */ /* 0x002fe400078e3cff */
[----:B------:R-:W-:Y:S02]  /*0e30*/  LOP3.LUT R12, R31, R12, RZ, 0x3c, !PT ;  /* 0x0000000c1f0c7212 */ /* 0x000fe400078e3cff */
[----:B------:R-:W1:Y:S01]  /*0e40*/  POPC R9, R9 ;  /* 0x0000000900097309 */ /* 0x000e620000000000 */
[----:B------:R-:W-:Y:S01]  /*0e50*/  LOP3.LUT R15, R32, R15, RZ, 0x3c, !PT ;  /* 0x0000000f200f7212 */ /* 0x000fe200078e3cff */
[----:B------:R-:W-:Y:S06]  /*0e60*/  LDS R36, [R24+0x340] ;  /* 0x0003400018247984 */ /* 0x000fec0000000800 */
[----:B------:R-:W-:Y:S08]  /*0e70*/  POPC R11, R12 ;  /* 0x0000000c000b7309 */ /* 0x000ff00000000000 */
[----:B------:R-:W2:Y:S01]  /*0e80*/  POPC R35, R35 ;  /* 0x0000002300237309 */ /* 0x000ea20000000000 */
[----:B-1----:R-:W-:-:S02]  /*0e90*/  IADD3 R29, PT, PT, R9, R8, R29 ;  /* 0x00000008091d7210 */ /* 0x002fc40007ffe01d */
[----:B--2---:R-:W-:Y:S02]  /*0ea0*/  IADD3 R28, PT, PT, R35, R11, R28 ;  /* 0x0000000b231c7210 */ /* 0x004fe40007ffe01c */
[----:B------:R-:W1:Y:S01]  /*0eb0*/  LDS.128 R8, [R7+0x20] ;  /* 0x0000200007087984 */ /* 0x000e620000000c00 */
[----:B0-----:R-:W-:Y:S02]  /*0ec0*/  LOP3.LUT R17, R17, R26, RZ, 0x3c, !PT ;  /* 0x0000001a11117212 */ /* 0x001fe400078e3cff */
[----:B------:R-:W-:Y:S02]  /*0ed0*/  LOP3.LUT R16, R16, R31, RZ, 0x3c, !PT ;  /* 0x0000001f10107212 */ /* 0x000fe400078e3cff */
[----:B------:R-:W-:Y:S01]  /*0ee0*/  LOP3.LUT R14, R33, R14, RZ, 0x3c, !PT ;  /* 0x0000000e210e7212 */ /* 0x000fe200078e3cff */
[----:B------:R-:W-:Y:S08]  /*0ef0*/  POPC R15, R15 ;  /* 0x0000000f000f7309 */ /* 0x000ff00000000000 */
[----:B------:R1:W-:Y:S08]  /*0f00*/  POPC R12, R16 ;  /* 0x00000010000c7309 */ /* 0x0003f00000000000 */
[----:B------:R-:W-:Y:S08]  /*0f10*/  POPC R17, R17 ;  /* 0x0000001100117309 */ /* 0x000ff00000000000 */
[----:B------:R-:W0:Y:S01]  /*0f20*/  POPC R13, R14 ;  /* 0x0000000e000d7309 */ /* 0x000e220000000000 */
[----:B------:R-:W-:-:S02]  /*0f30*/  LOP3.LUT R18, R18, R33, RZ, 0x3c, !PT ;  /* 0x0000002112127212 */ /* 0x000fc400078e3cff */
[----:B------:R-:W-:-:S05]  /*0f40*/  LOP3.LUT R19, R19, R32, RZ, 0x3c, !PT ;  /* 0x0000002013137212 */ /* 0x000fca00078e3cff */
[----:B------:R2:W-:Y:S01]  /*0f50*/  POPC R35, R18 ;  /* 0x0000001200237309 */ /* 0x0005e20000000000 */
[----:B-1----:R-:W-:Y:S02]  /*0f60*/  LOP3.LUT R16, R26, R9, RZ, 0x3c, !PT ;  /* 0x000000091a107212 */ /* 0x002fe400078e3cff */
[----:B------:R-:W-:Y:S01]  /*0f70*/  LDS R26, [R24+0x3c0] ;  /* 0x0003c000181a7984 */ /* 0x000fe20000000800 */
[----:B0-----:R-:W-:-:S04]  /*0f80*/  IADD3 R28, PT, PT, R15, R13, R28 ;  /* 0x0000000d0f1c7210 */ /* 0x001fc80007ffe01c */
[----:B------:R-:W0:Y:S01]  /*0f90*/  POPC R19, R19 ;  /* 0x0000001300137309 */ /* 0x000e220000000000 */
[----:B--2---:R-:W-:Y:S02]  /*0fa0*/  IADD3 R18, PT, PT, R17, R12, R37 ;  /* 0x0000000c11127210 */ /* 0x004fe40007ffe025 */
[----:B------:R-:W-:Y:S01]  /*0fb0*/  LOP3.LUT R17, R31, R8, RZ, 0x3c, !PT ;  /* 0x000000081f117212 */ /* 0x000fe200078e3cff */
[----:B------:R-:W-:Y:S04]  /*0fc0*/  LDS.128 R12, [R27+0x30] ;  /* 0x000030001b0c7984 */ /* 0x000fe80000000c00 */
[----:B------:R-:W1:Y:S04]  /*0fd0*/  LDS R31, [R24+0x300] ;  /* 0x00030000181f7984 */ /* 0x000e680000000800 */
[----:B------:R-:W2:Y:S01]  /*0fe0*/  LDS R37, [R24+0x380] ;  /* 0x0003800018257984 */ /* 0x000ea20000000800 */
[----:B0-----:R-:W-:-:S02]  /*0ff0*/  IADD3 R35, PT, PT, R19, R35, R18 ;  /* 0x0000002313237210 */ /* 0x001fc40007ffe012 */
[----:B------:R-:W-:Y:S02]  /*1000*/  LOP3.LUT R18, R33, R10, RZ, 0x3c, !PT ;  /* 0x0000000a21127212 */ /* 0x000fe400078e3cff */
[----:B------:R-:W-:Y:S02]  /*1010*/  LOP3.LUT R32, R32, R11, RZ, 0x3c, !PT ;  /* 0x0000000b20207212 */ /* 0x000fe400078e3cff */
[----:B------:R-:W0:Y:S01]  /*1020*/  LDS.128 R8, [R25+0x30] ;  /* 0x0000300019087984 */ /* 0x000e220000000c00 */
[----:B------:R-:W-:Y:S08]  /*1030*/  POPC R17, R17 ;  /* 0x0000001100117309 */ /* 0x000ff00000000000 */
[----:B------:R-:W3:Y:S08]  /*1040*/  POPC R16, R16 ;  /* 0x0000001000107309 */ /* 0x000ef00000000000 */
[----:B------:R-:W-:Y:S08]  /*1050*/  POPC R18, R18 ;  /* 0x0000001200127309 */ /* 0x000ff00000000000 */
[----:B------:R-:W4:Y:S01]  /*1060*/  POPC R33, R32 ;  /* 0x0000002000217309 */ /* 0x000f220000000000 */
[----:B---3--:R-:W-:-:S02]  /*1070*/  IADD3 R16, PT, PT, R16, R17, R30 ;  /* 0x0000001110107210 */ /* 0x008fc40007ffe01e */
[----:B-1----:R-:W-:Y:S02]  /*1080*/  LOP3.LUT R19, R31, R12, RZ, 0x3c, !PT ;  /* 0x0000000c1f137212 */ /* 0x002fe400078e3cff */
[----:B------:R-:W-:Y:S02]  /*1090*/  LOP3.LUT R13, R36, R13, RZ, 0x3c, !PT ;  /* 0x0000000d240d7212 */ /* 0x000fe400078e3cff */
[----:B--2---:R-:W-:Y:S02]  /*10a0*/  LOP3.LUT R14, R37, R14, RZ, 0x3c, !PT ;  /* 0x0000000e250e7212 */ /* 0x004fe400078e3cff */
[----:B------:R-:W-:Y:S01]  /*10b0*/  POPC R19, R19 ;  /* 0x0000001300137309 */ /* 0x000fe20000000000 */
[----:B----4-:R-:W-:Y:S02]  /*10c0*/  IADD3 R24, PT, PT, R33, R18, R16 ;  /* 0x0000001221187210 */ /* 0x010fe40007ffe010 */
[----:B------:R-:W-:-:S05]  /*10d0*/  LOP3.LUT R18, R26, R15, RZ, 0x3c, !PT ;  /* 0x0000000f1a127212 */ /* 0x000fca00078e3cff */
[----:B------:R-:W1:Y:S01]  /*10e0*/  POPC R12, R13 ;  /* 0x0000000d000c7309 */ /* 0x000e620000000000 */
[----:B0-----:R-:W-:Y:S02]  /*10f0*/  LOP3.LUT R16, R8, R31, RZ, 0x3c, !PT ;  /* 0x0000001f08107212 */ /* 0x001fe400078e3cff */
[----:B------:R-:W-:-:S05]  /*1100*/  LOP3.LUT R17, R9, R36, RZ, 0x3c, !PT ;  /* 0x0000002409117212 */ /* 0x000fca00078e3cff */
[----:B------:R0:W-:Y:S08]  /*1110*/  POPC R33, R14 ;  /* 0x0000000e00217309 */ /* 0x0001f00000000000 */
[----:B------:R-:W2:Y:S01]  /*1120*/  POPC R18, R18 ;  /* 0x0000001200127309 */ /* 0x000ea20000000000 */
[----:B-1----:R-:W-:Y:S02]  /*1130*/  IADD3 R34, PT, PT, R12, R19, R34 ;  /* 0x000000130c227210 */ /* 0x002fe40007ffe022 */
[----:B------:R-:W-:Y:S01]  /*1140*/  LOP3.LUT R32, R10, R37, RZ, 0x3c, !PT ;  /* 0x000000250a207212 */ /* 0x000fe200078e3cff */
[----:B0-----:R-:W0:Y:S01]  /*1150*/  LDS.128 R12, [R23+0x30] ;  /* 0x00003000170c7984 */ /* 0x001e220000000c00 */
[----:B------:R-:W-:-:S03]  /*1160*/  LOP3.LUT R11, R11, R26, RZ, 0x3c, !PT ;  /* 0x0000001a0b0b7212 */ /* 0x000fc600078e3cff */
[----:B------:R-:W-:Y:S08]  /*1170*/  POPC R16, R16 ;  /* 0x0000001000107309 */ /* 0x000ff00000000000 */
[----:B------:R-:W1:Y:S01]  /*1180*/  POPC R17, R17 ;  /* 0x0000001100117309 */ /* 0x000e620000000000 */
[----:B--2---:R-:W-:-:S07]  /*1190*/  IADD3 R33, PT, PT, R18, R33, R34 ;  /* 0x0000002112217210 */ /* 0x004fce0007ffe022 */
[----:B------:R-:W-:Y:S08]  /*11a0*/  POPC R30, R32 ;  /* 0x00000020001e7309 */ /* 0x000ff00000000000 */
[----:B------:R2:W3:Y:S01]  /*11b0*/  POPC R34, R11 ;  /* 0x0000000b00227309 */ /* 0x0004e20000000000 */
[----:B-1----:R-:W-:Y:S01]  /*11c0*/  IADD3 R19, PT, PT, R17, R16, R29 ;  /* 0x0000001011137210 */ /* 0x002fe20007ffe01d */
[----:B--2---:R-:W1:Y:S03]  /*11d0*/  LDS.128 R8, [R21+0x30] ;  /* 0x0000300015087984 */ /* 0x004e660000000c00 */
[----:B---3--:R-:W-:-:S02]  /*11e0*/  IADD3 R30, PT, PT, R34, R30, R19 ;  /* 0x0000001e221e7210 */ /* 0x008fc40007ffe013 */
[----:B------:R-:W2:Y:S01]  /*11f0*/  LDS.128 R16, [R7+0x30] ;  /* 0x0000300007107984 */ /* 0x000ea20000000c00 */
[----:B0-----:R-:W-:Y:S02]  /*1200*/  LOP3.LUT R29, R31, R12, RZ, 0x3c, !PT ;  /* 0x0000000c1f1d7212 */ /* 0x001fe400078e3cff */
[----:B------:R-:W-:Y:S02]  /*1210*/  LOP3.LUT R12, R36, R13, RZ, 0x3c, !PT ;  /* 0x0000000d240c7212 */ /* 0x000fe400078e3cff */
[----:B------:R-:W-:Y:S02]  /*1220*/  LOP3.LUT R13, R37, R14, RZ, 0x3c, !PT ;  /* 0x0000000e250d7212 */ /* 0x000fe400078e3cff */
[----:B------:R-:W-:Y:S01]  /*1230*/  LOP3.LUT R14, R26, R15, RZ, 0x3c, !PT ;  /* 0x0000000f1a0e7212 */ /* 0x000fe200078e3cff */
[----:B------:R-:W-:Y:S01]  /*1240*/  POPC R29, R29 ;  /* 0x0000001d001d7309 */ /* 0x000fe20000000000 */
[----:B------:R-:W-:-:S07]  /*1250*/  UIADD3 UR9, UPT, UPT, UR9, 0x1, URZ ;  /* 0x0000000109097890 */ /* 0x000fce000fffe0ff */
[----:B------:R-:W0:Y:S01]  /*1260*/  POPC R12, R12 ;  /* 0x0000000c000c7309 */ /* 0x000e220000000000 */
[----:B------:R-:W-:Y:S01]  /*1270*/  UISETP.NE.AND UP0, UPT, UR9, URZ, UPT ;  /* 0x000000ff0900728c */ /* 0x000fe2000bf05270 */
[----:B-1----:R-:W-:Y:S02]  /*1280*/  LOP3.LUT R15, R9, R36, RZ, 0x3c, !PT ;  /* 0x00000024090f7212 */ /* 0x002fe400078e3cff */
[----:B------:R-:W-:Y:S02]  /*1290*/  LOP3.LUT R9, R10, R37, RZ, 0x3c, !PT ;  /* 0x000000250a097212 */ /* 0x000fe400078e3cff */
[----:B------:R-:W-:Y:S02]  /*12a0*/  LOP3.LUT R10, R11, R26, RZ, 0x3c, !PT ;  /* 0x0000001a0b0a7212 */ /* 0x000fe400078e3cff */
[----:B------:R-:W-:Y:S02]  /*12b0*/  LOP3.LUT R8, R8, R31, RZ, 0x3c, !PT ;  /* 0x0000001f08087212 */ /* 0x000fe400078e3cff */
[----:B--2---:R-:W-:-:S02]  /*12c0*/  LOP3.LUT R11, R31, R16, RZ, 0x3c, !PT ;  /* 0x000000101f0b7212 */ /* 0x004fc400078e3cff */
[----:B------:R-:W-:Y:S02]  /*12d0*/  LOP3.LUT R17, R36, R17, RZ, 0x3c, !PT ;  /* 0x0000001124117212 */ /* 0x000fe400078e3cff */
[----:B------:R-:W-:Y:S01]  /*12e0*/  LOP3.LUT R19, R26, R19, RZ, 0x3c, !PT ;  /* 0x000000131a137212 */ /* 0x000fe200078e3cff */
[----:B------:R-:W-:Y:S01]  /*12f0*/  POPC R8, R8 ;  /* 0x0000000800087309 */ /* 0x000fe20000000000 */
[----:B------:R-:W-:-:S07]  /*1300*/  LOP3.LUT R18, R37, R18, RZ, 0x3c, !PT ;  /* 0x0000001225127212 */ /* 0x000fce00078e3cff */
[----:B------:R-:W1:Y:S08]  /*1310*/  POPC R15, R15 ;  /* 0x0000000f000f7309 */ /* 0x000e700000000000 */
[----:B------:R-:W-:Y:S08]  /*1320*/  POPC R11, R11 ;  /* 0x0000000b000b7309 */ /* 0x000ff00000000000 */
[----:B------:R-:W2:Y:S08]  /*1330*/  POPC R16, R17 ;  /* 0x0000001100107309 */ /* 0x000eb00000000000 */
[----:B------:R-:W-:Y:S08]  /*1340*/  POPC R13, R13 ;  /* 0x0000000d000d7309 */ /* 0x000ff00000000000 */
[----:B------:R-:W3:Y:S08]  /*1350*/  POPC R14, R14 ;  /* 0x0000000e000e7309 */ /* 0x000ef00000000000 */
[----:B------:R-:W-:Y:S08]  /*1360*/  POPC R9, R9 ;  /* 0x0000000900097309 */ /* 0x000ff00000000000 */
[----:B------:R-:W4:Y:S08]  /*1370*/  POPC R10, R10 ;  /* 0x0000000a000a7309 */ /* 0x000f300000000000 */
[----:B------:R-:W-:Y:S08]  /*1380*/  POPC R32, R18 ;  /* 0x0000001200207309 */ /* 0x000ff00000000000 */
[----:B------:R-:W5:Y:S01]  /*1390*/  POPC R19, R19 ;  /* 0x0000001300137309 */ /* 0x000f620000000000 */
[----:B0-----:R-:W-:-:S02]  /*13a0*/  IADD3 R28, PT, PT, R12, R29, R28 ;  /* 0x0000001d0c1c7210 */ /* 0x001fc40007ffe01c */
[----:B-1----:R-:W-:Y:S02]  /*13b0*/  IADD3 R8, PT, PT, R15, R8, R35 ;  /* 0x000000080f087210 */ /* 0x002fe40007ffe023 */
[----:B--2---:R-:W-:Y:S01]  /*13c0*/  IADD3 R11, PT, PT, R16, R11, R24 ;  /* 0x0000000b100b7210 */ /* 0x004fe20007ffe018 */
[----:B------:R-:W-:Y:S01]  /*13d0*/  IMAD.IADD R5, R22, 0x1, R5 ;  /* 0x0000000116057824 */ /* 0x000fe200078e0205 */
[----:B---3--:R-:W-:Y:S01]  /*13e0*/  IADD3 R28, PT, PT, R14, R13, R28 ;  /* 0x0000000d0e1c7210 */ /* 0x008fe20007ffe01c */
[----:B------:R-:W-:Y:S01]  /*13f0*/  VIADD R6, R6, 0x10 ;  /* 0x0000001006067836 */ /* 0x000fe20000000000 */
[----:B----4-:R-:W-:Y:S02]  /*1400*/  IADD3 R36, PT, PT, R10, R9, R8 ;  /* 0x000000090a247210 */ /* 0x010fe40007ffe008 */
[----:B-----5:R-:W-:Y:S01]  /*1410*/  IADD3 R32, PT, PT, R19, R32, R11 ;  /* 0x0000002013207210 */ /* 0x020fe20007ffe00b */
        /* <DEDUP_REMOVED lines=9> */
[----:B------:R-:W-:Y:S02]  /*14b0*/  FADD R7, R7, R7 ;  /* 0x0000000707077221 */ /* 0x000fe40000000000 */
[----:B------:R-:W-:-:S02]  /*14c0*/  FADD R8, R8, R8 ;  /* 0x0000000808087221 */ /* 0x000fc40000000000 */
[----:B------:R-:W-:-:S07]  /*14d0*/  FADD R9, R9, R9 ;  /* 0x0000000909097221 */ /* 0x000fce0000000000 */
.L_x_39:
        /* <DEDUP_REMOVED lines=15> */
[----:B------:R-:W-:Y:S01]  /*15d0*/  FADD R8, -R10, R8 ;  /* 0x000000080a087221 */ /* 0x000fe20000000100 */
[----:B------:R-:W-:Y:S01]  /*15e0*/  FMUL R6, R6, -8 ;  /* 0xc100000006067820 */ /* 0x000fe20000400000 */
[----:B------:R-:W-:Y:S02]  /*15f0*/  FADD R9, -R10, R9 ;  /* 0x000000090a097221 */ /* 0x000fe40000000100 */
[----:B------:R-:W-:Y:S01]  /*1600*/  FADD R3, R8, R8 ;  /* 0x0000000808037221 */ /* 0x000fe20000000000 */
[----:B------:R-:W-:-:S04]  /*1610*/  FFMA R5, R5, -16, R6 ;  /* 0xc180000005057823 */ /* 0x000fc80000000006 */
[----:B------:R-:W-:Y:S01]  /*1620*/  FFMA R0, R0, -4, R5 ;  /* 0xc080000000007823 */ /* 0x000fe20000000005 */
[----:B------:R-:W-:Y:S02]  /*1630*/  LEA.HI.X.SX32 R5, R22, RZ, 0x1, P0 ;  /* 0x000000ff16057211 */ /* 0x000fe400000f0eff */
[----:B0-----:R-:W-:Y:S01]  /*1640*/  LEA R2, P0, R4, UR6, 0x2 ;  /* 0x0000000604027c11 */ /* 0x001fe2000f8010ff */
[----:B------:R-:W-:-:S03]  /*1650*/  FADD R0, R0, -R3 ;  /* 0x8000000300007221 */ /* 0x000fc60000000000 */
[----:B------:R-:W-:Y:S01]  /*1660*/  LEA.HI.X R3, R4, UR7, R5, 0x2, P0 ;  /* 0x0000000704037c11 */ /* 0x000fe200080f1405 */
[----:B------:R-:W-:-:S05]  /*1670*/  FADD R9, R0, -R9 ;  /* 0x8000000900097221 */ /* 0x000fca0000000000 */
[----:B------:R-:W-:Y:S01]  /*1680*/  STG.E desc[UR12][R2.64], R9 ;  /* 0x0000000902007986 */ /* 0x000fe2000c10190c */
[----:B------:R-:W-:Y:S05]  /*1690*/  EXIT ;  /* 0x000000000000794d */ /* 0x000fea0003800000 */
.L_x_41:
        /* <DEDUP_REMOVED lines=14> */
.L_x_104:


//--------------------- .text._Z16xnor_4_4bit_gemmPjS_S_S_S_S_S_S_Pfiii --------------------------
	.section	.text._Z16xnor_4_4bit_gemmPjS_S_S_S_S_S_S_Pfiii,"ax",@progbits
	.align	128
        .global         _Z16xnor_4_4bit_gemmPjS_S_S_S_S_S_S_Pfiii
        .type           _Z16xnor_4_4bit_gemmPjS_S_S_S_S_S_S_Pfiii,@function
        .size           _Z16xnor_4_4bit_gemmPjS_S_S_S_S_S_S_Pfiii,(.L_x_105 - _Z16xnor_4_4bit_gemmPjS_S_S_S_S_S_S_Pfiii)
        .other          _Z16xnor_4_4bit_gemmPjS_S_S_S_S_S_S_Pfiii,@"STO_CUDA_ENTRY STV_DEFAULT"
_Z16xnor_4_4bit_gemmPjS_S_S_S_S_S_S_Pfiii:
.text._Z16xnor_4_4bit_gemmPjS_S_S_S_S_S_S_Pfiii:
[----:B------:R-:W-:Y:S01]  /*0000*/  LDC R1, c[0x0][0x37c] ;  /* 0x0000df00ff017b82 */ /* 0x000fe20000000800 */
[----:B------:R-:W0:Y:S07]  /*0010*/  LDCU UR10, c[0x0][0x3cc] ;  /* 0x00007980ff0a77ac */ /* 0x000e2e0008000800 */
[----:B------:R-:W1:Y:S01]  /*0020*/  LDC R9, c[0x0][0x3d0] ;  /* 0x0000f400ff097b82 */ /* 0x000e620000000800 */
[----:B------:R-:W2:Y:S01]  /*0030*/  S2R R0, SR_CTAID.Y ;  /* 0x0000000000007919 */ /* 0x000ea20000002600 */
[----:B------:R-:W-:Y:S01]  /*0040*/  IMAD.MOV.U32 R18, RZ, RZ, RZ ;  /* 0x000000ffff127224 */ /* 0x000fe200078e00ff */
[----:B------:R-:W-:Y:S01]  /*0050*/  CS2R R6, SRZ ;  /* 0x0000000000067805 */ /* 0x000fe2000001ff00 */
[----:B------:R-:W-:Y:S01]  /*0060*/  IMAD.MOV.U32 R20, RZ, RZ, RZ ;  /* 0x000000ffff147224 */ /* 0x000fe200078e00ff */
[----:B------:R-:W3:Y:S01]  /*0070*/  S2R R3, SR_TID.Y ;  /* 0x0000000000037919 */ /* 0x000ee20000002200 */
[----:B------:R-:W-:Y:S01]  /*0080*/  IMAD.MOV.U32 R22, RZ, RZ, RZ ;  /* 0x000000ffff167224 */ /* 0x000fe200078e00ff */
[----:B------:R-:W4:Y:S01]  /*0090*/  LDCU.64 UR12, c[0x0][0x358] ;  /* 0x00006b00ff0c77ac */ /* 0x000f220008000a00 */
[----:B------:R-:W5:Y:S01]  /*00a0*/  S2UR UR4, SR_CTAID.X ;  /* 0x00000000000479c3 */ /* 0x000f620000002500 */
[----:B------:R-:W1:Y:S01]  /*00b0*/  S2R R2, SR_TID.X ;  /* 0x0000000000027919 */ /* 0x000e620000002100 */
[----:B------:R-:W-:-:S02]  /*00c0*/  IMAD.MOV.U32 R24, RZ, RZ, RZ ;  /* 0x000000ffff187224 */ /* 0x000fc400078e00ff */
[----:B------:R-:W-:Y:S02]  /*00d0*/  IMAD.MOV.U32 R26, RZ, RZ, RZ ;  /* 0x000000ffff1a7224 */ /* 0x000fe400078e00ff */
[----:B------:R-:W-:Y:S02]  /*00e0*/  IMAD.MOV.U32 R28, RZ, RZ, RZ ;  /* 0x000000ffff1c7224 */ /* 0x000fe400078e00ff */
[----:B------:R-:W-:Y:S01]  /*00f0*/  IMAD.MOV.U32 R30, RZ, RZ, RZ ;  /* 0x000000ffff1e7224 */ /* 0x000fe200078e00ff */
[----:B0-----:R-:W-:Y:S01]  /*0100*/  UISETP.GE.AND UP0, UPT, UR10, 0x10, UPT ;  /* 0x000000100a00788c */ /* 0x001fe2000bf06270 */
[----:B------:R-:W-:Y:S02]  /*0110*/  IMAD.MOV.U32 R32, RZ, RZ, RZ ;  /* 0x000000ffff207224 */ /* 0x000fe400078e00ff */
[----:B------:R-:W-:Y:S02]  /*0120*/  IMAD.MOV.U32 R16, RZ, RZ, RZ ;  /* 0x000000ffff107224 */ /* 0x000fe400078e00ff */
[----:B------:R-:W-:-:S02]  /*0130*/  IMAD.MOV.U32 R14, RZ, RZ, RZ ;  /* 0x000000ffff0e7224 */ /* 0x000fc400078e00ff */
[----:B------:R-:W-:Y:S02]  /*0140*/  IMAD.MOV.U32 R10, RZ, RZ, RZ ;  /* 0x000000ffff0a7224 */ /* 0x000fe400078e00ff */
[----:B------:R-:W-:Y:S02]  /*0150*/  IMAD.MOV.U32 R12, RZ, RZ, RZ ;  /* 0x000000ffff0c7224 */ /* 0x000fe400078e00ff */
[----:B------:R-:W-:Y:S02]  /*0160*/  IMAD.MOV.U32 R4, RZ, RZ, RZ ;  /* 0x000000ffff047224 */ /* 0x000fe400078e00ff */
[----:B------:R-:W-:Y:S02]  /*0170*/  IMAD.MOV.U32 R8, RZ, RZ, RZ ;  /* 0x000000ffff087224 */ /* 0x000fe400078e00ff */
[----:B-1----:R-:W-:Y:S01]  /*0180*/  IMAD.SHL.U32 R5, R9, 0x10, RZ ;  /* 0x0000001009057824 */ /* 0x002fe200078e00ff */
[----:B-----5:R-:W-:Y:S01]  /*0190*/  USHF.L.U32 UR4, UR4, 0x4, URZ ;  /* 0x0000000404047899 */ /* 0x020fe200080006ff */
[----:B--234-:R-:W-:Y:S11]  /*01a0*/  BRA.U !UP0, `(.L_x_42) ;  /* 0x0000000d08a07547 */ /* 0x01cff6000b800000 */
[----:B------:R-:W0:Y:S01]  /*01b0*/  S2UR UR9, SR_CgaCtaId ;  /* 0x00000000000979c3 */ /* 0x000e220000008800 */
[----:B------:R-:W-:Y:S01]  /*01c0*/  UMOV UR5, 0x400 ;  /* 0x0000040000057882 */ /* 0x000fe20000000000 */
[----:B------:R-:W-:Y:S01]  /*01d0*/  IMAD R4, R0, UR10, RZ ;  /* 0x0000000a00047c24 */ /* 0x000fe2000f8e02ff */
[----:B------:R-:W-:Y:S01]  /*01e0*/  UIADD3 UR6, UPT, UPT, UR5, 0x400, URZ ;  /* 0x0000040005067890 */ /* 0x000fe2000fffe0ff */
[C-C-:B------:R-:W-:Y:S01]  /*01f0*/  IMAD R7, R3.reuse, UR10, R2.reuse ;  /* 0x0000000a03077c24 */ /* 0x140fe2000f8e0202 */
[----:B------:R-:W-:Y:S01]  /*0200*/  UIADD3 UR7, UPT, UPT, UR5, 0x800, URZ ;  /* 0x0000080005077890 */ /* 0x000fe2000fffe0ff */
[----:B------:R-:W-:Y:S01]  /*0210*/  IMAD R6, R3, R9, R2 ;  /* 0x0000000903067224 */ /* 0x000fe200078e0202 */
[----:B------:R-:W-:Y:S01]  /*0220*/  USHF.R.S32.HI UR8, URZ, 0x1f, UR10 ;  /* 0x0000001fff087899 */ /* 0x000fe2000801140a */
[----:B------:R-:W-:Y:S01]  /*0230*/  IMAD R4, R4, 0x10, R7 ;  /* 0x0000001004047824 */ /* 0x000fe200078e0207 */
[----:B------:R-:W-:Y:S01]  /*0240*/  CS2R R8, SRZ ;  /* 0x0000000000087805 */ /* 0x000fe2000001ff00 */
[----:B------:R-:W-:Y:S01]  /*0250*/  IMAD.MOV.U32 R37, RZ, RZ, RZ ;  /* 0x000000ffff257224 */ /* 0x000fe200078e00ff */
[----:B------:R-:W-:Y:S01]  /*0260*/  ULEA.HI UR8, UR8, UR10, URZ, 0x4 ;  /* 0x0000000a08087291 */ /* 0x000fe2000f8f20ff */
[----:B------:R-:W-:Y:S01]  /*0270*/  IMAD.MOV.U32 R7, RZ, RZ, RZ ;  /* 0x000000ffff077224 */ /* 0x000fe200078e00ff */
[----:B------:R-:W-:-:S02]  /*0280*/  CS2R R10, SRZ ;  /* 0x00000000000a7805 */ /* 0x000fc4000001ff00 */
[----:B------:R-:W-:Y:S02]  /*0290*/  CS2R R12, SRZ ;  /* 0x00000000000c7805 */ /* 0x000fe4000001ff00 */
[----:B------:R-:W-:Y:S02]  /*02a0*/  CS2R R14, SRZ ;  /* 0x00000000000e7805 */ /* 0x000fe4000001ff00 */
[----:B------:R-:W-:Y:S02]  /*02b0*/  CS2R R16, SRZ ;  /* 0x0000000000107805 */ /* 0x000fe4000001ff00 */
[----:B------:R-:W-:Y:S02]  /*02c0*/  CS2R R28, SRZ ;  /* 0x00000000001c7805 */ /* 0x000fe4000001ff00 */
[----:B------:R-:W-:Y:S01]  /*02d0*/  CS2R R30, SRZ ;  /* 0x00000000001e7805 */ /* 0x000fe2000001ff00 */
[----:B------:R-:W-:Y:S01]  /*02e0*/  IMAD.MOV.U32 R32, RZ, RZ, RZ ;  /* 0x000000ffff207224 */ /* 0x000fe200078e00ff */
[----:B------:R-:W-:-:S02]  /*02f0*/  USHF.R.S32.HI UR8, URZ, 0x4, UR8 ;  /* 0x00000004ff087899 */ /* 0x000fc40008011408 */
[----:B0-----:R-:W-:Y:S02]  /*0300*/  ULEA UR11, UR9, UR5, 0x18 ;  /* 0x00000005090b7291 */ /* 0x001fe4000f8ec0ff */
[----:B------:R-:W-:Y:S02]  /*0310*/  UIADD3 UR5, UPT, UPT, UR5, 0xc00, URZ ;  /* 0x00000c0005057890 */ /* 0x000fe4000fffe0ff */
[----:B------:R-:W-:Y:S02]  /*0320*/  ULEA UR6, UR9, UR6, 0x18 ;  /* 0x0000000609067291 */ /* 0x000fe4000f8ec0ff */
[----:B------:R-:W-:Y:S01]  /*0330*/  ULEA UR7, UR9, UR7, 0x18 ;  /* 0x0000000709077291 */ /* 0x000fe2000f8ec0ff */
[C---:B------:R-:W-:Y:S01]  /*0340*/  LEA R33, R3.reuse, UR11, 0x6 ;  /* 0x0000000b03217c11 */ /* 0x040fe2000f8e30ff */
[----:B------:R-:W-:Y:S02]  /*0350*/  ULEA UR5, UR9, UR5, 0x18 ;  /* 0x0000000509057291 */ /* 0x000fe4000f8ec0ff */
[----:B------:R-:W-:-:S02]  /*0360*/  LEA R34, R3, UR6, 0x6 ;  /* 0x0000000603227c11 */ /* 0x000fc4000f8e30ff */
[C---:B------:R-:W-:Y:S02]  /*0370*/  LEA R35, R3.reuse, UR7, 0x6 ;  /* 0x0000000703237c11 */ /* 0x040fe4000f8e30ff */
[----:B------:R-:W-:-:S07]  /*0380*/  LEA R36, R3, UR5, 0x6 ;  /* 0x0000000503247c11 */ /* 0x000fce000f8e30ff */
.L_x_44:
[----:B------:R-:W0:Y:S01]  /*0390*/  LDC.64 R44, c[0x0][0x380] ;  /* 0x0000e000ff2c7b82 */ /* 0x000e220000000a00 */
[----:B------:R-:W1:Y:S01]  /*03a0*/  LDCU.128 UR16, c[0x0][0x3a0] ;  /* 0x00007400ff1077ac */ /* 0x000e620008000c00 */
        /* <DEDUP_REMOVED lines=9> */
[----:B------:R-:W-:-:S07]  /*0440*/  SHF.L.U64.HI R39, R21, 0x2, R20 ;  /* 0x0000000215277819 */ /* 0x000fce0000010214 */
[----:B------:R-:W5:Y:S01]  /*0450*/  LDC.64 R18, c[0x0][0x398] ;  /* 0x0000e600ff127b82 */ /* 0x000f620000000a00 */
[C---:B-1----:R-:W-:Y:S01]  /*0460*/  IADD3 R20, P0, PT, R40.reuse, UR16, RZ ;  /* 0x0000001028147c10 */ /* 0x042fe2000ff1e0ff */
[----:B0-----:R-:W-:Y:S01]  /*0470*/  IMAD.WIDE.U32 R44, R41, 0x4, R44 ;  /* 0x00000004292c7825 */ /* 0x001fe200078e002c */
[C---:B------:R-:W-:Y:S02]  /*0480*/  IADD3 R26, P1, PT, R40.reuse, UR18, RZ ;  /* 0x00000012281a7c10 */ /* 0x040fe4000ff3e0ff */
[----:B------:R-:W-:Y:S01]  /*0490*/  IADD3.X R21, PT, PT, R39, UR17, RZ, P0, !PT ;  /* 0x0000001127157c10 */ /* 0x000fe200087fe4ff */
[----:B---3--:R-:W-:Y:S01]  /*04a0*/  IMAD.WIDE.U32 R22, R41, 0x4, R22 ;  /* 0x0000000429167825 */ /* 0x008fe200078e0016 */
[----:B------:R-:W-:Y:S01]  /*04b0*/  IADD3.X R27, PT, PT, R39, UR19, RZ, P1, !PT ;  /* 0x00000013271b7c10 */ /* 0x000fe20008ffe4ff */
[----:B------:R-:W3:Y:S01]  /*04c0*/  LDG.E R38, desc[UR12][R44.64] ;  /* 0x0000000c2c267981 */ /* 0x000ee2000c1e1900 */
[C---:B--2---:R-:W-:Y:S02]  /*04d0*/  IADD3 R42, P0, PT, R40.reuse, UR20, RZ ;  /* 0x00000014282a7c10 */ /* 0x044fe4000ff1e0ff */
[----:B------:R-:W-:Y:S01]  /*04e0*/  IADD3 R40, P1, PT, R40, UR22, RZ ;  /* 0x0000001628287c10 */ /* 0x000fe2000ff3e0ff */
[----:B------:R-:W2:Y:S01]  /*04f0*/  LDG.E R22, desc[UR12][R22.64] ;  /* 0x0000000c16167981 */ /* 0x000ea2000c1e1900 */
[----:B----4-:R-:W-:Y:S01]  /*0500*/  IMAD.WIDE.U32 R24, R41, 0x4, R24 ;  /* 0x0000000429187825 */ /* 0x010fe200078e0018 */
[----:B------:R-:W-:-:S02]  /*0510*/  IADD3.X R43, PT, PT, R39, UR21, RZ, P0, !PT ;  /* 0x00000015272b7c10 */ /* 0x000fc400087fe4ff */
[----:B------:R0:W4:Y:S04]  /*0520*/  LDG.E R21, desc[UR12][R20.64] ;  /* 0x0000000c14157981 */ /* 0x000128000c1e1900 */
[----:B------:R-:W4:Y:S01]  /*0530*/  LDG.E R24, desc[UR12][R24.64] ;  /* 0x0000000c18187981 */ /* 0x000f22000c1e1900 */
[----:B-----5:R-:W-:Y:S01]  /*0540*/  IMAD.WIDE.U32 R18, R41, 0x4, R18 ;  /* 0x0000000429127825 */ /* 0x020fe200078e0012 */
[----:B------:R-:W-:Y:S02]  /*0550*/  IADD3.X R41, PT, PT, R39, UR23, RZ, P1, !PT ;  /* 0x0000001727297c10 */ /* 0x000fe40008ffe4ff */
[----:B------:R-:W5:Y:S04]  /*0560*/  LDG.E R26, desc[UR12][R26.64] ;  /* 0x0000000c1a1a7981 */ /* 0x000f68000c1e1900 */
[----:B------:R1:W5:Y:S04]  /*0570*/  LDG.E R18, desc[UR12][R18.64] ;  /* 0x0000000c12127981 */ /* 0x000368000c1e1900 */
[----:B------:R-:W5:Y:S04]  /*0580*/  LDG.E R42, desc[UR12][R42.64] ;  /* 0x0000000c2a2a7981 */ /* 0x000f68000c1e1900 */
[----:B------:R1:W5:Y:S01]  /*0590*/  LDG.E R40, desc[UR12][R40.64] ;  /* 0x0000000c28287981 */ /* 0x000362000c1e1900 */
[----:B------:R-:W1:Y:S01]  /*05a0*/  S2UR UR10, SR_CgaCtaId ;  /* 0x00000000000a79c3 */ /* 0x000e620000008800 */
[----:B------:R-:W-:-:S02]  /*05b0*/  UMOV UR9, 0x400 ;  /* 0x0000040000097882 */ /* 0x000fc40000000000 */
[----:B------:R-:W-:Y:S02]  /*05c0*/  UIADD3 UR5, UPT, UPT, UR9, 0x1000, URZ ;  /* 0x0000100009057890 */ /* 0x000fe4000fffe0ff */
[----:B------:R-:W-:Y:S02]  /*05d0*/  UIADD3 UR6, UPT, UPT, UR9, 0x1400, URZ ;  /* 0x0000140009067890 */ /* 0x000fe4000fffe0ff */
[----:B------:R-:W-:Y:S02]  /*05e0*/  UIADD3 UR7, UPT, UPT, UR9, 0x1800, URZ ;  /* 0x0000180009077890 */ /* 0x000fe4000fffe0ff */
[----:B------:R-:W-:Y:S01]  /*05f0*/  UIADD3 UR9, UPT, UPT, UR9, 0x1c00, URZ ;  /* 0x00001c0009097890 */ /* 0x000fe2000fffe0ff */
[----:B0-----:R-:W-:-:S04]  /*0600*/  IMAD.SHL.U32 R20, R2, 0x4, RZ ;  /* 0x0000000402147824 */ /* 0x001fc800078e00ff */
[--C-:B------:R-:W-:Y:S02]  /*0610*/  IMAD.IADD R23, R33, 0x1, R20.reuse ;  /* 0x0000000121177824 */ /* 0x100fe400078e0214 */
[----:B-1----:R-:W-:Y:S01]  /*0620*/  IMAD.IADD R19, R34, 0x1, R20 ;  /* 0x0000000122137824 */ /* 0x002fe200078e0214 */
[----:B------:R-:W-:Y:S02]  /*0630*/  ULEA UR5, UR10, UR5, 0x18 ;  /* 0x000000050a057291 */ /* 0x000fe4000f8ec0ff */
[----:B------:R-:W-:Y:S02]  /*0640*/  ULEA UR6, UR10, UR6, 0x18 ;  /* 0x000000060a067291 */ /* 0x000fe4000f8ec0ff */
[----:B------:R-:W-:Y:S02]  /*0650*/  ULEA UR7, UR10, UR7, 0x18 ;  /* 0x000000070a077291 */ /* 0x000fe4000f8ec0ff */
[----:B------:R-:W-:Y:S01]  /*0660*/  ULEA UR9, UR10, UR9, 0x18 ;  /* 0x000000090a097291 */ /* 0x000fe2000f8ec0ff */
[----:B------:R-:W-:-:S02]  /*0670*/  LEA R39, R3, UR5, 0x6 ;  /* 0x0000000503277c11 */ /* 0x000fc4000f8e30ff */
[----:B------:R-:W-:Y:S01]  /*0680*/  LEA R41, R3, UR6, 0x6 ;  /* 0x0000000603297c11 */ /* 0x000fe2000f8e30ff */
[--C-:B------:R-:W-:Y:S01]  /*0690*/  IMAD.IADD R25, R35, 0x1, R20.reuse ;  /* 0x0000000123197824 */ /* 0x100fe200078e0214 */
[C---:B------:R-:W-:Y:S01]  /*06a0*/  LEA R43, R3.reuse, UR7, 0x6 ;  /* 0x00000007032b7c11 */ /* 0x040fe2000f8e30ff */
[----:B------:R-:W-:Y:S01]  /*06b0*/  IMAD.IADD R27, R36, 0x1, R20 ;  /* 0x00000001241b7824 */ /* 0x000fe200078e0214 */
[----:B------:R-:W-:Y:S01]  /*06c0*/  LEA R45, R3, UR9, 0x6 ;  /* 0x00000009032d7c11 */ /* 0x000fe2000f8e30ff */
[C---:B------:R-:W-:Y:S02]  /*06d0*/  IMAD.IADD R44, R20.reuse, 0x1, R39 ;  /* 0x00000001142c7824 */ /* 0x040fe400078e0227 */
[C---:B------:R-:W-:Y:S02]  /*06e0*/  IMAD.IADD R41, R20.reuse, 0x1, R41 ;  /* 0x0000000114297824 */ /* 0x040fe400078e0229 */
[C---:B------:R-:W-:Y:S02]  /*06f0*/  IMAD.IADD R43, R20.reuse, 0x1, R43 ;  /* 0x00000001142b7824 */ /* 0x040fe400078e022b */
[----:B------:R-:W-:-:S02]  /*0700*/  IMAD.IADD R45, R20, 0x1, R45 ;  /* 0x00000001142d7824 */ /* 0x000fc400078e022d */
[----:B------:R-:W-:Y:S01]  /*0710*/  VIADD R37, R37, 0x1 ;  /* 0x0000000125257836 */ /* 0x000fe20000000000 */
[----:B------:R-:W-:-:S04]  /*0720*/  UMOV UR10, 0x4 ;  /* 0x00000004000a7882 */ /* 0x000fc80000000000 */
[----:B------:R-:W-:Y:S01]  /*0730*/  ISETP.NE.AND P0, PT, R37, UR8, PT ;  /* 0x0000000825007c0c */ /* 0x000fe2000bf05270 */
[----:B---3--:R0:W-:Y:S04]  /*0740*/  STS [R23], R38 ;  /* 0x0000002617007388 */ /* 0x0081e80000000800 */
[----:B--2---:R0:W-:Y:S04]  /*0750*/  STS [R19], R22 ;  /* 0x0000001613007388 */ /* 0x0041e80000000800 */
[----:B----4-:R0:W-:Y:S04]  /*0760*/  STS [R25], R24 ;  /* 0x0000001819007388 */ /* 0x0101e80000000800 */
[----:B-----5:R0:W-:Y:S04]  /*0770*/  STS [R27], R18 ;  /* 0x000000121b007388 */ /* 0x0201e80000000800 */
[----:B------:R0:W-:Y:S04]  /*0780*/  STS [R44], R21 ;  /* 0x000000152c007388 */ /* 0x0001e80000000800 */
[----:B------:R0:W-:Y:S04]  /*0790*/  STS [R41], R26 ;  /* 0x0000001a29007388 */ /* 0x0001e80000000800 */
[----:B------:R0:W-:Y:S04]  /*07a0*/  STS [R43], R42 ;  /* 0x0000002a2b007388 */ /* 0x0001e80000000800 */
[----:B------:R0:W-:Y:S01]  /*07b0*/  STS [R45], R40 ;  /* 0x000000282d007388 */ /* 0x0001e20000000800 */
[----:B------:R-:W-:Y:S06]  /*07c0*/  BAR.SYNC.DEFER_BLOCKING 0x0 ;  /* 0x0000000000007b1d */ /* 0x000fec0000010000 */
.L_x_43:
[----:B0-----:R-:W-:Y:S04]  /*07d0*/  LDS R27, [R33+UR10+-0x4] ;  /* 0xfffffc0a211b7984 */ /* 0x001fe80008000800 */
[----:B------:R-:W0:Y:S04]  /*07e0*/  LDS R26, [R20+UR5] ;  /* 0x00000005141a7984 */ /* 0x000e280008000800 */
[----:B------:R-:W-:Y:S04]  /*07f0*/  LDS R38, [R33+UR10] ;  /* 0x0000000a21267984 */ /* 0x000fe80008000800 */
[----:B------:R-:W1:Y:S04]  /*0800*/  LDS R18, [R20+UR5+0x40] ;  /* 0x0000400514127984 */ /* 0x000e680008000800 */
[----:B------:R-:W2:Y:S04]  /*0810*/  LDS R19, [R20+UR6] ;  /* 0x0000000614137984 */ /* 0x000ea80008000800 */
[----:B------:R-:W3:Y:S04]  /*0820*/  LDS R21, [R20+UR6+0x40] ;  /* 0x0000400614157984 */ /* 0x000ee80008000800 */
[----:B------:R-:W4:Y:S04]  /*0830*/  LDS R23, [R20+UR7+0x40] ;  /* 0x0000400714177984 */ /* 0x000f280008000800 */
[----:B------:R-:W5:Y:S04]  /*0840*/  LDS R25, [R20+UR9+0x40] ;  /* 0x0000400914197984 */ /* 0x000f680008000800 */
[----:B------:R-:W5:Y:S04]  /*0850*/  LDS R22, [R20+UR7] ;  /* 0x0000000714167984 */ /* 0x000f680008000800 */
[----:B------:R0:W5:Y:S02]  /*0860*/  LDS R24, [R20+UR9] ;  /* 0x0000000914187984 */ /* 0x0001640008000800 */
[----:B0-----:R-:W-:Y:S01]  /*0870*/  LOP3.LUT R39, R26, R27, RZ, 0x3c, !PT ;  /* 0x0000001b1a277212 */ /* 0x001fe200078e3cff */
[----:B------:R-:W-:-:S05]  /*0880*/  VIADD R20, R20, 0x80 ;  /* 0x0000008014147836 */ /* 0x000fca0000000000 */
[----:B------:R-:W-:Y:S01]  /*0890*/  POPC R39, R39 ;  /* 0x0000002700277309 */ /* 0x000fe20000000000 */
[----:B-1----:R-:W-:Y:S02]  /*08a0*/  LOP3.LUT R42, R18, R38, RZ, 0x3c, !PT ;  /* 0x00000026122a7212 */ /* 0x002fe400078e3cff */
[----:B--2---:R-:W-:-:S05]  /*08b0*/  LOP3.LUT R40, R19, R27, RZ, 0x3c, !PT ;  /* 0x0000001b13287212 */ /* 0x004fca00078e3cff */
[----:B------:R-:W0:Y:S01]  /*08c0*/  POPC R42, R42 ;  /* 0x0000002a002a7309 */ /* 0x000e220000000000 */
[-C--:B---3--:R-:W-:Y:S02]  /*08d0*/  LOP3.LUT R43, R21, R38.reuse, RZ, 0x3c, !PT ;  /* 0x00000026152b7212 */ /* 0x088fe400078e3cff */
[----:B----4-:R-:W-:-:S05]  /*08e0*/  LOP3.LUT R45, R23, R38, RZ, 0x3c, !PT ;  /* 0x00000026172d7212 */ /* 0x010fca00078e3cff */
[----:B------:R-:W-:Y:S01]  /*08f0*/  POPC R40, R40 ;  /* 0x0000002800287309 */ /* 0x000fe20000000000 */
[----:B-----5:R-:W-:Y:S02]  /*0900*/  LOP3.LUT R38, R25, R38, RZ, 0x3c, !PT ;  /* 0x0000002619267212 */ /* 0x020fe400078e3cff */
[----:B------:R-:W-:Y:S02]  /*0910*/  LOP3.LUT R41, R22, R27, RZ, 0x3c, !PT ;  /* 0x0000001b16297212 */ /* 0x000fe400078e3cff */
[----:B0-----:R-:W-:-:S03]  /*0920*/  IADD3 R32, PT, PT, R42, R39, R32 ;  /* 0x000000272a207210 */ /* 0x001fc60007ffe020 */
[----:B------:R-:W0:Y:S01]  /*0930*/  POPC R43, R43 ;  /* 0x0000002b002b7309 */ /* 0x000e220000000000 */
[----:B------:R-:W1:Y:S01]  /*0940*/  LDS R42, [R34+UR10] ;  /* 0x0000000a222a7984 */ /* 0x000e620008000800 */
[----:B------:R-:W-:-:S03]  /*0950*/  LOP3.LUT R27, R24, R27, RZ, 0x3c, !PT ;  /* 0x0000001b181b7212 */ /* 0x000fc600078e3cff */
[----:B------:R-:W2:Y:S03]  /*0960*/  LDS R39, [R34+UR10+-0x4] ;  /* 0xfffffc0a22277984 */ /* 0x000ea60008000800 */
[----:B------:R-:W-:Y:S01]  /*0970*/  POPC R44, R27 ;  /* 0x0000001b002c7309 */ /* 0x000fe20000000000 */
[----:B0-----:R-:W-:-:S07]  /*0980*/  IADD3 R31, PT, PT, R43, R40, R31 ;  /* 0x000000282b1f7210 */ /* 0x001fce0007ffe01f */
[----:B------:R-:W0:Y:S08]  /*0990*/  POPC R38, R38 ;  /* 0x0000002600267309 */ /* 0x000e300000000000 */
[----:B------:R-:W-:Y:S01]  /*09a0*/  POPC R41, R41 ;  /* 0x0000002900297309 */ /* 0x000fe20000000000 */
[----:B0-----:R-:W-:-:S07]  /*09b0*/  IADD3 R29, PT, PT, R38, R44, R29 ;  /* 0x0000002c261d7210 */ /* 0x001fce0007ffe01d */
[----:B------:R0:W3:Y:S01]  /*09c0*/  POPC R40, R45 ;  /* 0x0000002d00287309 */ /* 0x0000e20000000000 */
[-C--:B-1----:R-:W-:Y:S02]  /*09d0*/  LOP3.LUT R44, R18, R42.reuse, RZ, 0x3c, !PT ;  /* 0x0000002a122c7212 */ /* 0x082fe400078e3cff */
[----:B0-----:R-:W-:Y:S02]  /*09e0*/  LOP3.LUT R45, R21, R42, RZ, 0x3c, !PT ;  /* 0x0000002a152d7212 */ /* 0x001fe400078e3cff */
[-C--:B--2---:R-:W-:Y:S02]  /*09f0*/  LOP3.LUT R38, R26, R39.reuse, RZ, 0x3c, !PT ;  /* 0x000000271a267212 */ /* 0x084fe400078e3cff */
[----:B------:R-:W-:Y:S01]  /*0a00*/  LOP3.LUT R43, R19, R39, RZ, 0x3c, !PT ;  /* 0x00000027132b7212 */ /* 0x000fe200078e3cff */
[----:B------:R-:W-:Y:S01]  /*0a10*/  POPC R44, R44 ;  /* 0x0000002c002c7309 */ /* 0x000fe20000000000 */
[----:B---3--:R-:W-:Y:S02]  /*0a20*/  IADD3 R30, PT, PT, R40, R41, R30 ;  /* 0x00000029281e7210 */ /* 0x008fe40007ffe01e */
[----:B------:R-:W-:-:S05]  /*0a30*/  LOP3.LUT R27, R22, R39, RZ, 0x3c, !PT ;  /* 0x00000027161b7212 */ /* 0x000fca00078e3cff */
[----:B------:R0:W1:Y:S08]  /*0a40*/  POPC R41, R38 ;  /* 0x0000002600297309 */ /* 0x0000700000000000 */
[----:B------:R2:W-:Y:S01]  /*0a50*/  POPC R40, R43 ;  /* 0x0000002b00287309 */ /* 0x0005e20000000000 */
[----:B0-----:R-:W-:Y:S02]  /*0a60*/  LOP3.LUT R38, R24, R39, RZ, 0x3c, !PT ;  /* 0x0000002718267212 */ /* 0x001fe400078e3cff */
[----:B-1----:R-:W-:-:S05]  /*0a70*/  IADD3 R28, PT, PT, R44, R41, R28 ;  /* 0x000000292c1c7210 */ /* 0x002fca0007ffe01c */
[----:B------:R-:W0:Y:S01]  /*0a80*/  POPC R45, R45 ;  /* 0x0000002d002d7309 */ /* 0x000e220000000000 */
[----:B------:R-:W1:Y:S01]  /*0a90*/  LDS R41, [R35+UR10+-0x4] ;  /* 0xfffffc0a23297984 */ /* 0x000e620008000800 */
[-C--:B------:R-:W-:Y:S02]  /*0aa0*/  LOP3.LUT R44, R25, R42.reuse, RZ, 0x3c, !PT ;  /* 0x0000002a192c7212 */ /* 0x080fe400078e3cff */
[----:B--2---:R-:W-:-:S04]  /*0ab0*/  LOP3.LUT R43, R23, R42, RZ, 0x3c, !PT ;  /* 0x0000002a172b7212 */ /* 0x004fc800078e3cff */
[----:B------:R-:W-:Y:S01]  /*0ac0*/  POPC R27, R27 ;  /* 0x0000001b001b7309 */ /* 0x000fe20000000000 */
[----:B0-----:R-:W-:-:S07]  /*0ad0*/  IADD3 R17, PT, PT, R45, R40, R17 ;  /* 0x000000282d117210 */ /* 0x001fce0007ffe011 */
[----:B------:R-:W0:Y:S01]  /*0ae0*/  POPC R43, R43 ;  /* 0x0000002b002b7309 */ /* 0x000e220000000000 */
[----:B------:R-:W2:Y:S07]  /*0af0*/  LDS R40, [R35+UR10] ;  /* 0x0000000a23287984 */ /* 0x000eae0008000800 */
[----:B------:R-:W-:Y:S01]  /*0b00*/  POPC R38, R38 ;  /* 0x0000002600267309 */ /* 0x000fe20000000000 */
[----:B0-----:R-:W-:-:S07]  /*0b10*/  IADD3 R16, PT, PT, R43, R27, R16 ;  /* 0x0000001b2b107210 */ /* 0x001fce0007ffe010 */
[----:B------:R-:W0:Y:S01]  /*0b20*/  POPC R44, R44 ;  /* 0x0000002c002c7309 */ /* 0x000e220000000000 */
[-C--:B-1----:R-:W-:Y:S02]  /*0b30*/  LOP3.LUT R43, R19, R41.reuse, RZ, 0x3c, !PT ;  /* 0x00000029132b7212 */ /* 0x082fe400078e3cff */
[----:B------:R-:W-:-:S05]  /*0b40*/  LOP3.LUT R39, R26, R41, RZ, 0x3c, !PT ;  /* 0x000000291a277212 */ /* 0x000fca00078e3cff */
[----:B------:R-:W-:Y:S01]  /*0b50*/  POPC R42, R43 ;  /* 0x0000002b002a7309 */ /* 0x000fe20000000000 */
[----:B0-----:R-:W-:-:S07]  /*0b60*/  IADD3 R15, PT, PT, R44, R38, R15 ;  /* 0x000000262c0f7210 */ /* 0x001fce0007ffe00f */
[----:B------:R-:W-:Y:S01]  /*0b70*/  POPC R39, R39 ;  /* 0x0000002700277309 */ /* 0x000fe20000000000 */
[-C--:B--2---:R-:W-:Y:S02]  /*0b80*/  LOP3.LUT R27, R21, R40.reuse, RZ, 0x3c, !PT ;  /* 0x00000028151b7212 */ /* 0x084fe400078e3cff */
[----:B------:R-:W-:-:S05]  /*0b90*/  LOP3.LUT R45, R18, R40, RZ, 0x3c, !PT ;  /* 0x00000028122d7212 */ /* 0x000fca00078e3cff */
[----:B------:R0:W1:Y:S08]  /*0ba0*/  POPC R38, R27 ;  /* 0x0000001b00267309 */ /* 0x0000700000000000 */
[----:B------:R-:W2:Y:S01]  /*0bb0*/  POPC R45, R45 ;  /* 0x0000002d002d7309 */ /* 0x000ea20000000000 */
[----:B0-----:R-:W0:Y:S01]  /*0bc0*/  LDS R27, [R36+UR10+-0x4] ;  /* 0xfffffc0a241b7984 */ /* 0x001e220008000800 */
[----:B-1----:R-:W-:-:S03]  /*0bd0*/  IADD3 R13, PT, PT, R38, R42, R13 ;  /* 0x0000002a260d7210 */ /* 0x002fc60007ffe00d */
[----:B------:R-:W1:Y:S01]  /*0be0*/  LDS R38, [R36+UR10] ;  /* 0x0000000a24267984 */ /* 0x000e620008000800 */
[----:B------:R-:W-:Y:S01]  /*0bf0*/  LOP3.LUT R42, R24, R41, RZ, 0x3c, !PT ;  /* 0x00000029182a7212 */ /* 0x000fe200078e3cff */
[----:B------:R-:W-:Y:S01]  /*0c00*/  UIADD3 UR10, UPT, UPT, UR10, 0x8, URZ ;  /* 0x000000080a0a7890 */ /* 0x000fe2000fffe0ff */
[----:B--2---:R-:W-:-:S04]  /*0c10*/  IADD3 R14, PT, PT, R45, R39, R14 ;  /* 0x000000272d0e7210 */ /* 0x004fc80007ffe00e */
[----:B------:R-:W-:Y:S01]  /*0c20*/  POPC R42, R42 ;  /* 0x0000002a002a7309 */ /* 0x000fe20000000000 */
[----:B------:R-:W-:Y:S01]  /*0c30*/  LOP3.LUT R39, R22, R41, RZ, 0x3c, !PT ;  /* 0x0000002916277212 */ /* 0x000fe200078e3cff */
[----:B------:R-:W-:Y:S01]  /*0c40*/  UISETP.NE.AND UP0, UPT, UR10, 0x44, UPT ;  /* 0x000000440a00788c */ /* 0x000fe2000bf05270 */
[-C--:B------:R-:W-:Y:S02]  /*0c50*/  LOP3.LUT R41, R23, R40.reuse, RZ, 0x3c, !PT ;  /* 0x0000002817297212 */ /* 0x080fe400078e3cff */
[----:B------:R-:W-:-:S03]  /*0c60*/  LOP3.LUT R40, R25, R40, RZ, 0x3c, !PT ;  /* 0x0000002819287212 */ /* 0x000fc600078e3cff */
[----:B------:R-:W-:Y:S08]  /*0c70*/  POPC R39, R39 ;  /* 0x0000002700277309 */ /* 0x000ff00000000000 */
[----:B------:R-:W2:Y:S08]  /*0c80*/  POPC R41, R41 ;  /* 0x0000002900297309 */ /* 0x000eb00000000000 */
[----:B------:R-:W3:Y:S01]  /*0c90*/  POPC R40, R40 ;  /* 0x0000002800287309 */ /* 0x000ee20000000000 */
[----:B0-----:R-:W-:-:S02]  /*0ca0*/  LOP3.LUT R43, R26, R27, RZ, 0x3c, !PT ;  /* 0x0000001b1a2b7212 */ /* 0x001fc400078e3cff */
[-C--:B------:R-:W-:Y:S02]  /*0cb0*/  LOP3.LUT R26, R19, R27.reuse, RZ, 0x3c, !PT ;  /* 0x0000001b131a7212 */ /* 0x080fe400078e3cff */
[-C--:B------:R-:W-:Y:S02]  /*0cc0*/  LOP3.LUT R19, R22, R27.reuse, RZ, 0x3c, !PT ;  /* 0x0000001b16137212 */ /* 0x080fe400078e3cff */
[----:B------:R-:W-:Y:S01]  /*0cd0*/  LOP3.LUT R22, R24, R27, RZ, 0x3c, !PT ;  /* 0x0000001b18167212 */ /* 0x000fe200078e3cff */
[----:B------:R-:W-:Y:S01]  /*0ce0*/  POPC R43, R43 ;  /* 0x0000002b002b7309 */ /* 0x000fe20000000000 */
[-C--:B-1----:R-:W-:Y:S02]  /*0cf0*/  LOP3.LUT R18, R18, R38.reuse, RZ, 0x3c, !PT ;  /* 0x0000002612127212 */ /* 0x082fe400078e3cff */
[-C--:B------:R-:W-:Y:S02]  /*0d00*/  LOP3.LUT R21, R21, R38.reuse, RZ, 0x3c, !PT ;  /* 0x0000002615157212 */ /* 0x080fe400078e3cff */
[----:B------:R-:W-:-:S02]  /*0d10*/  LOP3.LUT R23, R23, R38, RZ, 0x3c, !PT ;  /* 0x0000002617177212 */ /* 0x000fc400078e3cff */
[----:B------:R-:W-:Y:S01]  /*0d20*/  LOP3.LUT R25, R25, R38, RZ, 0x3c, !PT ;  /* 0x0000002619197212 */ /* 0x000fe200078e3cff */
[----:B------:R-:W-:Y:S01]  /*0d30*/  POPC R26, R26 ;  /* 0x0000001a001a7309 */ /* 0x000fe20000000000 */
[----:B--2---:R-:W-:Y:S02]  /*0d40*/  IADD3 R12, PT, PT, R41, R39, R12 ;  /* 0x00000027290c7210 */ /* 0x004fe40007ffe00c */
[----:B---3--:R-:W-:-:S05]  /*0d50*/  IADD3 R11, PT, PT, R40, R42, R11 ;  /* 0x0000002a280b7210 */ /* 0x008fca0007ffe00b */
[----:B------:R-:W-:Y:S08]  /*0d60*/  POPC R19, R19 ;  /* 0x0000001300137309 */ /* 0x000ff00000000000 */
[----:B------:R-:W-:Y:S08]  /*0d70*/  POPC R22, R22 ;  /* 0x0000001600167309 */ /* 0x000ff00000000000 */
[----:B------:R-:W0:Y:S08]  /*0d80*/  POPC R18, R18 ;  /* 0x0000001200127309 */ /* 0x000e300000000000 */
[----:B------:R-:W1:Y:S01]  /*0d90*/  POPC R21, R21 ;  /* 0x0000001500157309 */ /* 0x000e620000000000 */
[----:B0-----:R-:W-:-:S07]  /*0da0*/  IADD3 R10, PT, PT, R18, R43, R10 ;  /* 0x0000002b120a7210 */ /* 0x001fce0007ffe00a */
[----:B------:R-:W0:Y:S01]  /*0db0*/  POPC R23, R23 ;  /* 0x0000001700177309 */ /* 0x000e220000000000 */
[----:B-1----:R-:W-:-:S07]  /*0dc0*/  IADD3 R9, PT, PT, R21, R26, R9 ;  /* 0x0000001a15097210 */ /* 0x002fce0007ffe009 */
[----:B------:R-:W1:Y:S01]  /*0dd0*/  POPC R25, R25 ;  /* 0x0000001900197309 */ /* 0x000e620000000000 */
[----:B0-----:R-:W-:Y:S02]  /*0de0*/  IADD3 R8, PT, PT, R23, R19, R8 ;  /* 0x0000001317087210 */ /* 0x001fe40007ffe008 */
        /* <DEDUP_REMOVED lines=36> */
.L_x_42:
        /* <DEDUP_REMOVED lines=27> */
[----:B------:R-:W-:Y:S01]  /*11e0*/  FADD R7, -R9, R7 ;  /* 0x0000000709077221 */ /* 0x000fe20000000100 */
[----:B------:R-:W-:-:S02]  /*11f0*/  FFMA R11, R24, -8, R11 ;  /* 0xc1000000180b7823 */ /* 0x000fc4000000000b */
[----:B------:R-:W-:Y:S01]  /*1200*/  FADD R13, R12, R12 ;  /* 0x0000000c0c0d7221 */ /* 0x000fe20000000000 */
[----:B------:R-:W-:Y:S01]  /*1210*/  FADD R0, R7, R7 ;  /* 0x0000000707007221 */ /* 0x000fe20000000000 */
[----:B------:R-:W-:-:S04]  /*1220*/  FFMA R11, R26, -32, R11 ;  /* 0xc20000001a0b7823 */ /* 0x000fc8000000000b */
[----:B------:R-:W-:-:S04]  /*1230*/  FFMA R11, R28, -16, R11 ;  /* 0xc18000001c0b7823 */ /* 0x000fc8000000000b */
[----:B------:R-:W-:-:S04]  /*1240*/  FFMA R11, R30, -8, R11 ;  /* 0xc10000001e0b7823 */ /* 0x000fc8000000000b */
[----:B------:R-:W-:-:S04]  /*1250*/  FFMA R11, R32, -4, R11 ;  /* 0xc0800000200b7823 */ /* 0x000fc8000000000b */
[----:B------:R-:W-:-:S04]  /*1260*/  FFMA R11, R16, -16, R11 ;  /* 0xc1800000100b7823 */ /* 0x000fc8000000000b */
[----:B------:R-:W-:-:S04]  /*1270*/  FFMA R11, R14, -8, R11 ;  /* 0xc10000000e0b7823 */ /* 0x000fc8000000000b */
[----:B------:R-:W-:Y:S01]  /*1280*/  FFMA R10, R10, -4, R11 ;  /* 0xc08000000a0a7823 */ /* 0x000fe2000000000b */
[----:B------:R-:W-:Y:S01]  /*1290*/  FADD R11, -R9, R4 ;  /* 0x00000004090b7221 */ /* 0x000fe20000000100 */
[----:B------:R-:W-:Y:S02]  /*12a0*/  IMAD R4, R3, UR8, R2 ;  /* 0x0000000803047c24 */ /* 0x000fe4000f8e0202 */
[C---:B------:R-:W-:Y:S01]  /*12b0*/  FADD R3, -R9.reuse, R6 ;  /* 0x0000000609037221 */ /* 0x040fe20000000100 */
[----:B------:R-:W-:Y:S01]  /*12c0*/  FADD R10, R10, -R13 ;  /* 0x8000000d0a0a7221 */ /* 0x000fe20000000000 */
[----:B------:R-:W-:Y:S01]  /*12d0*/  FADD R9, -R9, R8 ;  /* 0x0000000809097221 */ /* 0x000fe20000000100 */
[----:B------:R-:W-:Y:S02]  /*12e0*/  IADD3 R4, P0, PT, R4, R5, RZ ;  /* 0x0000000504047210 */ /* 0x000fe40007f1e0ff */
[----:B------:R-:W-:Y:S02]  /*12f0*/  FFMA R10, R11, -8, R10 ;  /* 0xc10000000b0a7823 */ /* 0x000fe4000000000a */
[----:B------:R-:W-:-:S02]  /*1300*/  LEA.HI.X.SX32 R5, R5, RZ, 0x1, P0 ;  /* 0x000000ff05057211 */ /* 0x000fc400000f0eff */
[----:B------:R-:W-:Y:S01]  /*1310*/  FFMA R3, R3, -4, R10 ;  /* 0xc080000003037823 */ /* 0x000fe2000000000a */
[----:B-1----:R-:W-:-:S03]  /*1320*/  LEA R2, P0, R4, UR6, 0x2 ;  /* 0x0000000604027c11 */ /* 0x002fc6000f8010ff */
[----:B------:R-:W-:Y:S01]  /*1330*/  FADD R0, R3, -R0 ;  /* 0x8000000003007221 */ /* 0x000fe20000000000 */
[----:B------:R-:W-:-:S03]  /*1340*/  LEA.HI.X R3, R4, UR7, R5, 0x2, P0 ;  /* 0x0000000704037c11 */ /* 0x000fc600080f1405 */
[----:B------:R-:W-:-:S05]  /*1350*/  FADD R9, R0, -R9 ;  /* 0x8000000900097221 */ /* 0x000fca0000000000 */
[----:B------:R-:W-:Y:S01]  /*1360*/  STG.E desc[UR12][R2.64], R9 ;  /* 0x0000000902007986 */ /* 0x000fe2000c10190c */
[----:B------:R-:W-:Y:S05]  /*1370*/  EXIT ;  /* 0x000000000000794d */ /* 0x000fea0003800000 */
.L_x_45:
        /* <DEDUP_REMOVED lines=16> */
.L_x_105:


//--------------------- .text._Z16xnor_4_3bit_gemmPjS_S_S_S_S_S_Pfiii --------------------------
	.section	.text._Z16xnor_4_3bit_gemmPjS_S_S_S_S_S_Pfiii,"ax",@progbits
	.align	128
        .global         _Z16xnor_4_3bit_gemmPjS_S_S_S_S_S_Pfiii
        .type           _Z16xnor_4_3bit_gemmPjS_S_S_S_S_S_Pfiii,@function
        .size           _Z16xnor_4_3bit_gemmPjS_S_S_S_S_S_Pfiii,(.L_x_106 - _Z16xnor_4_3bit_gemmPjS_S_S_S_S_S_Pfiii)
        .other          _Z16xnor_4_3bit_gemmPjS_S_S_S_S_S_Pfiii,@"STO_CUDA_ENTRY STV_DEFAULT"
_Z16xnor_4_3bit_gemmPjS_S_S_S_S_S_Pfiii:
.text._Z16xnor_4_3bit_gemmPjS_S_S_S_S_S_Pfiii:
        /* <DEDUP_REMOVED lines=8> */
[----:B------:R-:W-:Y:S02]  /*0080*/  CS2R R10, SRZ ;  /* 0x00000000000a7805 */ /* 0x000fe4000001ff00 */
[----:B------:R-:W-:Y:S01]  /*0090*/  CS2R R12, SRZ ;  /* 0x00000000000c7805 */ /* 0x000fe2000001ff00 */
[----:B------:R-:W4:Y:S01]  /*00a0*/  S2UR UR4, SR_CTAID.X ;  /* 0x00000000000479c3 */ /* 0x000f220000002500 */
[----:B------:R-:W1:Y:S01]  /*00b0*/  S2R R2, SR_TID.X ;  /* 0x0000000000027919 */ /* 0x000e620000002100 */
[----:B------:R-:W-:Y:S01]  /*00c0*/  CS2R R14, SRZ ;  /* 0x00000000000e7805 */ /* 0x000fe2000001ff00 */
[----:B------:R-:W-:Y:S01]  /*00d0*/  IMAD.MOV.U32 R16, RZ, RZ, RZ ;  /* 0x000000ffff107224 */ /* 0x000fe200078e00ff */
[----:B------:R-:W1:Y:S01]  /*00e0*/  LDCU.64 UR14, c[0x0][0x358] ;  /* 0x00006b00ff0e77ac */ /* 0x000e620008000a00 */
[----:B0-----:R-:W-:Y:S01]  /*00f0*/  UISETP.GE.AND UP0, UPT, UR13, 0x10, UPT ;  /* 0x000000100d00788c */ /* 0x001fe2000bf06270 */
[----:B-1----:R-:W-:Y:S01]  /*0100*/  IMAD.SHL.U32 R5, R17, 0x10, RZ ;  /* 0x0000001011057824 */ /* 0x002fe200078e00ff */
[----:B----4-:R-:W-:-:S07]  /*0110*/  USHF.L.U32 UR4, UR4, 0x4, URZ ;  /* 0x0000000404047899 */ /* 0x010fce00080006ff */
[----:B--23--:R-:W-:Y:S05]  /*0120*/  BRA.U !UP0, `(.L_x_46) ;  /* 0x0000000d08307547 */ /* 0x00cfea000b800000 */
        /* <DEDUP_REMOVED lines=21> */
[----:B------:R-:W-:Y:S01]  /*0280*/  CS2R R16, SRZ ;  /* 0x0000000000107805 */ /* 0x000fe2000001ff00 */
[----:B------:R-:W-:Y:S01]  /*0290*/  IMAD.MOV.U32 R18, RZ, RZ, RZ ;  /* 0x000000ffff127224 */ /* 0x000fe200078e00ff */
[----:B------:R-:W-:Y:S02]  /*02a0*/  USHF.R.S32.HI UR11, URZ, 0x4, UR11 ;  /* 0x00000004ff0b7899 */ /* 0x000fe4000801140b */
[----:B0-----:R-:W-:-:S02]  /*02b0*/  ULEA UR6, UR12, UR6, 0x18 ;  /* 0x000000060c067291 */ /* 0x001fc4000f8ec0ff */
[----:B------:R-:W-:Y:S02]  /*02c0*/  ULEA UR7, UR12, UR7, 0x18 ;  /* 0x000000070c077291 */ /* 0x000fe4000f8ec0ff */
[----:B------:R-:W-:Y:S02]  /*02d0*/  ULEA UR9, UR12, UR9, 0x18 ;  /* 0x000000090c097291 */ /* 0x000fe4000f8ec0ff */
[----:B------:R-:W-:Y:S01]  /*02e0*/  ULEA UR5, UR12, UR5, 0x18 ;  /* 0x000000050c057291 */ /* 0x000fe2000f8ec0ff */
[C---:B------:R-:W-:Y:S01]  /*02f0*/  LEA R23, R3.reuse, UR6, 0x6 ;  /* 0x0000000603177c11 */ /* 0x040fe2000f8e30ff */
[----:B------:R-:W-:Y:S01]  /*0300*/  ULEA UR10, UR12, UR10, 0x18 ;  /* 0x0000000a0c0a7291 */ /* 0x000fe2000f8ec0ff */
[C---:B------:R-:W-:Y:S01]  /*0310*/  LEA R35, R3.reuse, UR7, 0x6 ;  /* 0x0000000703237c11 */ /* 0x040fe2000f8e30ff */
[----:B------:R-:W-:Y:S01]  /*0320*/  ULEA UR8, UR12, UR8, 0x18 ;  /* 0x000000080c087291 */ /* 0x000fe2000f8ec0ff */
[----:B------:R-:W-:Y:S01]  /*0330*/  LEA R37, R3, UR9, 0x6 ;  /* 0x0000000903257c11 */ /* 0x000fe2000f8e30ff */
[----:B------:R-:W-:Y:S01]  /*0340*/  VIADD R19, R21, UR5 ;  /* 0x0000000515137c36 */ /* 0x000fe20008000000 */
[----:B------:R-:W-:Y:S01]  /*0350*/  LEA R39, R3, UR5, 0x6 ;  /* 0x0000000503277c11 */ /* 0x000fe2000f8e30ff */
[----:B------:R-:W-:Y:S01]  /*0360*/  VIADD R20, R21, UR10 ;  /* 0x0000000a15147c36 */ /* 0x000fe20008000000 */
[----:B------:R-:W-:Y:S01]  /*0370*/  LEA R27, R3, UR10, 0x6 ;  /* 0x0000000a031b7c11 */ /* 0x000fe2000f8e30ff */
[----:B------:R-:W-:Y:S01]  /*0380*/  VIADD R21, R21, UR9 ;  /* 0x0000000915157c36 */ /* 0x000fe20008000000 */
[----:B------:R-:W-:Y:S01]  /*0390*/  LEA R25, R3, UR8, 0x6 ;  /* 0x0000000803197c11 */ /* 0x000fe2000f8e30ff */
[----:B------:R-:W-:-:S02]  /*03a0*/  IMAD R34, R2, 0x4, R23 ;  /* 0x0000000402227824 */ /* 0x000fc400078e0217 */
[C---:B------:R-:W-:Y:S02]  /*03b0*/  IMAD R35, R2.reuse, 0x4, R35 ;  /* 0x0000000402237824 */ /* 0x040fe400078e0223 */
[C---:B------:R-:W-:Y:S02]  /*03c0*/  IMAD R36, R2.reuse, 0x4, R25 ;  /* 0x0000000402247824 */ /* 0x040fe400078e0219 */
[C---:B------:R-:W-:Y:S02]  /*03d0*/  IMAD R37, R2.reuse, 0x4, R37 ;  /* 0x0000000402257824 */ /* 0x040fe400078e0225 */
[C---:B------:R-:W-:Y:S02]  /*03e0*/  IMAD R38, R2.reuse, 0x4, R27 ;  /* 0x0000000402267824 */ /* 0x040fe400078e021b */
[----:B------:R-:W-:-:S07]  /*03f0*/  IMAD R39, R2, 0x4, R39 ;  /* 0x0000000402277824 */ /* 0x000fce00078e0227 */
.L_x_48:
[----:B------:R-:W0:Y:S01]  /*0400*/  LDC.64 R22, c[0x0][0x380] ;  /* 0x0000e000ff167b82 */ /* 0x000e220000000a00 */
[----:B------:R-:W1:Y:S01]  /*0410*/  LDCU.128 UR16, c[0x0][0x3a0] ;  /* 0x00007400ff1077ac */ /* 0x000e620008000c00 */
[----:B------:R-:W-:Y:S02]  /*0420*/  IMAD R31, R5, R40, UR4 ;  /* 0x00000004051f7e24 */ /* 0x000fe4000f8e0228 */
[----:B------:R-:W-:Y:S01]  /*0430*/  IMAD R45, R40, 0x10, R4 ;  /* 0x00000010282d7824 */ /* 0x000fe200078e0204 */
[----:B------:R-:W2:Y:S02]  /*0440*/  LDCU.64 UR6, c[0x0][0x3b0] ;  /* 0x00007600ff0677ac */ /* 0x000ea40008000a00 */
[----:B------:R-:W-:Y:S01]  /*0450*/  SHF.R.S32.HI R33, RZ, 0x1f, R31 ;  /* 0x0000001fff217819 */ /* 0x000fe2000001141f */
[----:B------:R-:W3:Y:S01]  /*0460*/  LDC.64 R24, c[0x0][0x388] ;  /* 0x0000e200ff187b82 */ /* 0x000ee20000000a00 */
[----:B------:R-:W-:-:S04]  /*0470*/  IADD3 R31, P0, PT, R6, R31, RZ ;  /* 0x0000001f061f7210 */ /* 0x000fc80007f1e0ff */
[----:B------:R-:W-:Y:S01]  /*0480*/  LEA.HI.X.SX32 R30, R6, R33, 0x1, P0 ;  /* 0x00000021061e7211 */ /* 0x000fe200000f0eff */
[C---:B------:R-:W-:Y:S02]  /*0490*/  IMAD.SHL.U32 R46, R31.reuse, 0x4, RZ ;  /* 0x000000041f2e7824 */ /* 0x040fe400078e00ff */
[----:B------:R-:W4:Y:S01]  /*04a0*/  LDC.64 R26, c[0x0][0x390] ;  /* 0x0000e400ff1a7b82 */ /* 0x000f220000000a00 */
[----:B------:R-:W-:Y:S02]  /*04b0*/  SHF.L.U64.HI R41, R31, 0x2, R30 ;  /* 0x000000021f297819 */ /* 0x000fe4000001021e */
[C---:B-1----:R-:W-:Y:S02]  /*04c0*/  IADD3 R30, P0, PT, R46.reuse, UR16, RZ ;  /* 0x000000102e1e7c10 */ /* 0x042fe4000ff1e0ff */
[----:B------:R-:W-:Y:S02]  /*04d0*/  IADD3 R32, P1, PT, R46, UR18, RZ ;  /* 0x000000122e207c10 */ /* 0x000fe4000ff3e0ff */
[----:B------:R-:W-:Y:S01]  /*04e0*/  IADD3.X R31, PT, PT, R41, UR17, RZ, P0, !PT ;  /* 0x00000011291f7c10 */ /* 0x000fe200087fe4ff */
[----:B------:R-:W1:Y:S01]  /*04f0*/  LDC.64 R28, c[0x0][0x398] ;  /* 0x0000e600ff1c7b82 */ /* 0x000e620000000a00 */
[----:B0-----:R-:W-:Y:S01]  /*0500*/  IMAD.WIDE.U32 R22, R45, 0x4, R22 ;  /* 0x000000042d167825 */ /* 0x001fe200078e0016 */
[----:B------:R-:W-:-:S02]  /*0510*/  IADD3.X R33, PT, PT, R41, UR19, RZ, P1, !PT ;  /* 0x0000001329217c10 */ /* 0x000fc40008ffe4ff */
[----:B------:R0:W5:Y:S01]  /*0520*/  LDG.E R44, desc[UR14][R30.64] ;  /* 0x0000000e1e2c7981 */ /* 0x000162000c1e1900 */
[----:B---3--:R-:W-:-:S03]  /*0530*/  IMAD.WIDE.U32 R24, R45, 0x4, R24 ;  /* 0x000000042d187825 */ /* 0x008fc600078e0018 */
[----:B------:R3:W5:Y:S04]  /*0540*/  LDG.E R22, desc[UR14][R22.64] ;  /* 0x0000000e16167981 */ /* 0x000768000c1e1900 */
[----:B------:R-:W5:Y:S01]  /*0550*/  LDG.E R33, desc[UR14][R32.64] ;  /* 0x0000000e20217981 */ /* 0x000f62000c1e1900 */
[C---:B----4-:R-:W-:Y:S01]  /*0560*/  IMAD.WIDE.U32 R42, R45.reuse, 0x4, R26 ;  /* 0x000000042d2a7825 */ /* 0x050fe200078e001a */
[----:B--2---:R-:W-:Y:S02]  /*0570*/  IADD3 R26, P0, PT, R46, UR6, RZ ;  /* 0x000000062e1a7c10 */ /* 0x004fe4000ff1e0ff */
[----:B------:R-:W2:Y:S01]  /*0580*/  LDG.E R25, desc[UR14][R24.64] ;  /* 0x0000000e18197981 */ /* 0x000ea2000c1e1900 */
[----:B-1----:R-:W-:Y:S01]  /*0590*/  IMAD.WIDE.U32 R28, R45, 0x4, R28 ;  /* 0x000000042d1c7825 */ /* 0x002fe200078e001c */
[----:B------:R-:W-:-:S02]  /*05a0*/  IADD3.X R27, PT, PT, R41, UR7, RZ, P0, !PT ;  /* 0x00000007291b7c10 */ /* 0x000fc400087fe4ff */
[----:B------:R-:W4:Y:S04]  /*05b0*/  LDG.E R42, desc[UR14][R42.64] ;  /* 0x0000000e2a2a7981 */ /* 0x000f28000c1e1900 */
[----:B------:R1:W4:Y:S04]  /*05c0*/  LDG.E R29, desc[UR14][R28.64] ;  /* 0x0000000e1c1d7981 */ /* 0x000328000c1e1900 */
[----:B------:R-:W4:Y:S01]  /*05d0*/  LDG.E R26, desc[UR14][R26.64] ;  /* 0x0000000e1a1a7981 */ /* 0x000f22000c1e1900 */
[----:B------:R-:W3:Y:S01]  /*05e0*/  S2UR UR6, SR_CgaCtaId ;  /* 0x00000000000679c3 */ /* 0x000ee20000008800 */
[----:B------:R-:W-:Y:S01]  /*05f0*/  UMOV UR5, 0x400 ;  /* 0x0000040000057882 */ /* 0x000fe20000000000 */
[----:B0-----:R-:W-:Y:S01]  /*0600*/  IMAD.SHL.U32 R30, R3, 0x40, RZ ;  /* 0x00000040031e7824 */ /* 0x001fe200078e00ff */
[----:B---3--:R-:W-:-:S06]  /*0610*/  ULEA UR9, UR6, UR5, 0x18 ;  /* 0x0000000506097291 */ /* 0x008fcc000f8ec0ff */
[----:B------:R-:W-:-:S04]  /*0620*/  VIADD R23, R30, UR9 ;  /* 0x000000091e177c36 */ /* 0x000fc80008000000 */
[----:B------:R-:W-:Y:S02]  /*0630*/  IMAD R23, R2, 0x4, R23 ;  /* 0x0000000402177824 */ /* 0x000fe400078e0217 */
[----:B------:R-:W-:Y:S01]  /*0640*/  VIADD R40, R40, 0x1 ;  /* 0x0000000128287836 */ /* 0x000fe20000000000 */
[----:B------:R-:W-:Y:S02]  /*0650*/  UIADD3 UR7, UPT, UPT, UR5, 0x400, URZ ;  /* 0x0000040005077890 */ /* 0x000fe4000fffe0ff */
[----:B------:R-:W-:Y:S02]  /*0660*/  UIADD3 UR8, UPT, UPT, UR5, 0x800, URZ ;  /* 0x0000080005087890 */ /* 0x000fe4000fffe0ff */
[----:B------:R-:W-:Y:S01]  /*0670*/  UIADD3 UR5, UPT, UPT, UR5, 0xc00, URZ ;  /* 0x00000c0005057890 */ /* 0x000fe2000fffe0ff */
[----:B------:R-:W-:Y:S01]  /*0680*/  ISETP.NE.AND P0, PT, R40, UR11, PT ;  /* 0x0000000b28007c0c */ /* 0x000fe2000bf05270 */
[----:B-1----:R-:W-:Y:S02]  /*0690*/  IMAD.MOV.U32 R28, RZ, RZ, R21 ;  /* 0x000000ffff1c7224 */ /* 0x002fe400078e0015 */
[----:B------:R-:W-:Y:S01]  /*06a0*/  IMAD.MOV.U32 R31, RZ, RZ, R19 ;  /* 0x000000ffff1f7224 */ /* 0x000fe200078e0013 */
[----:B------:R-:W-:-:S02]  /*06b0*/  ULEA UR7, UR6, UR7, 0x18 ;  /* 0x0000000706077291 */ /* 0x000fc4000f8ec0ff */
[----:B------:R-:W-:Y:S02]  /*06c0*/  ULEA UR8, UR6, UR8, 0x18 ;  /* 0x0000000806087291 */ /* 0x000fe4000f8ec0ff */
[----:B------:R-:W-:-:S03]  /*06d0*/  ULEA UR5, UR6, UR5, 0x18 ;  /* 0x0000000506057291 */ /* 0x000fc6000f8ec0ff */
[----:B------:R-:W-:Y:S01]  /*06e0*/  UMOV UR6, 0x4 ;  /* 0x0000000400067882 */ /* 0x000fe20000000000 */
[----:B-----5:R-:W-:Y:S04]  /*06f0*/  STS [R23], R22 ;  /* 0x0000001617007388 */ /* 0x020fe80000000800 */
[----:B--2---:R-:W-:Y:S04]  /*0700*/  STS [R34], R25 ;  /* 0x0000001922007388 */ /* 0x004fe80000000800 */
[----:B----4-:R-:W-:Y:S04]  /*0710*/  STS [R35], R42 ;  /* 0x0000002a23007388 */ /* 0x010fe80000000800 */
[----:B------:R0:W-:Y:S04]  /*0720*/  STS [R36], R29 ;  /* 0x0000001d24007388 */ /* 0x0001e80000000800 */
[----:B------:R1:W-:Y:S04]  /*0730*/  STS [R37], R44 ;  /* 0x0000002c25007388 */ /* 0x0003e80000000800 */
[----:B------:R1:W-:Y:S04]  /*0740*/  STS [R38], R33 ;  /* 0x0000002126007388 */ /* 0x0003e80000000800 */
[----:B------:R1:W-:Y:S01]  /*0750*/  STS [R39], R26 ;  /* 0x0000001a27007388 */ /* 0x0003e20000000800 */
[----:B0-----:R-:W-:Y:S01]  /*0760*/  IMAD.MOV.U32 R29, RZ, RZ, R20 ;  /* 0x000000ffff1d7224 */ /* 0x001fe200078e0014 */
[----:B------:R-:W-:Y:S06]  /*0770*/  BAR.SYNC.DEFER_BLOCKING 0x0 ;  /* 0x0000000000007b1d */ /* 0x000fec0000010000 */
.L_x_47:
[----:B------:R-:W-:Y:S01]  /*0780*/  LDS.64 R24, [R30+UR9] ;  /* 0x000000091e187984 */ /* 0x000fe20008000a00 */
[----:B------:R-:W-:-:S03]  /*0790*/  UIADD3 UR6, UPT, UPT, UR6, 0x8, URZ ;  /* 0x0000000806067890 */ /* 0x000fc6000fffe0ff */
[----:B------:R-:W0:Y:S01]  /*07a0*/  LDS R42, [R28] ;  /* 0x000000001c2a7984 */ /* 0x000e220000000800 */
[----:B------:R-:W-:-:S03]  /*07b0*/  UISETP.NE.AND UP0, UPT, UR6, 0x44, UPT ;  /* 0x000000440600788c */ /* 0x000fc6000bf05270 */
[----:B------:R2:W3:Y:S04]  /*07c0*/  LDS R41, [R28+-0x40] ;  /* 0xffffc0001c297984 */ /* 0x0004e80000000800 */
[----:B-1----:R-:W1:Y:S04]  /*07d0*/  LDS R33, [R29+-0x40] ;  /* 0xffffc0001d217984 */ /* 0x002e680000000800 */
[----:B------:R4:W5:Y:S01]  /*07e0*/  LDS R32, [R29] ;  /* 0x000000001d207984 */ /* 0x0009620000000800 */
[----:B--2---:R-:W-:-:S03]  /*07f0*/  VIADD R28, R28, 0x80 ;  /* 0x000000801c1c7836 */ /* 0x004fc60000000000 */
[----:B------:R-:W2:Y:S04]  /*0800*/  LDS R43, [R31+-0x40] ;  /* 0xffffc0001f2b7984 */ /* 0x000ea80000000800 */
[----:B------:R4:W-:Y:S02]  /*0810*/  LDS R44, [R31] ;  /* 0x000000001f2c7984 */ /* 0x0009e40000000800 */
[----:B----4-:R-:W-:Y:S02]  /*0820*/  VIADD R29, R29, 0x80 ;  /* 0x000000801d1d7836 */ /* 0x010fe40000000000 */
[----:B------:R-:W4:Y:S01]  /*0830*/  LDS.64 R22, [R30+UR7] ;  /* 0x000000071e167984 */ /* 0x000f220008000a00 */
[----:B------:R-:W-:Y:S01]  /*0840*/  VIADD R31, R31, 0x80 ;  /* 0x000000801f1f7836 */ /* 0x000fe20000000000 */
[----:B0-----:R-:W-:-:S02]  /*0850*/  LOP3.LUT R48, R42, R25, RZ, 0x3c, !PT ;  /* 0x000000192a307212 */ /* 0x001fc400078e3cff */
[----:B---3--:R-:W-:-:S04]  /*0860*/  LOP3.LUT R46, R41, R24, RZ, 0x3c, !PT ;  /* 0x00000018292e7212 */ /* 0x008fc800078e3cff */
[----:B------:R-:W-:Y:S01]  /*0870*/  POPC R48, R48 ;  /* 0x0000003000307309 */ /* 0x000fe20000000000 */
[----:B-1----:R-:W-:Y:S02]  /*0880*/  LOP3.LUT R26, R33, R24, RZ, 0x3c, !PT ;  /* 0x00000018211a7212 */ /* 0x002fe400078e3cff */
[----:B-----5:R-:W-:-:S05]  /*0890*/  LOP3.LUT R45, R32, R25, RZ, 0x3c, !PT ;  /* 0x00000019202d7212 */ /* 0x020fca00078e3cff */
[----:B------:R0:W1:Y:S01]  /*08a0*/  POPC R47, R46 ;  /* 0x0000002e002f7309 */ /* 0x0000620000000000 */
[----:B--2---:R-:W-:-:S07]  /*08b0*/  LOP3.LUT R27, R43, R24, RZ, 0x3c, !PT ;  /* 0x000000182b1b7212 */ /* 0x004fce00078e3cff */
[----:B------:R-:W-:Y:S01]  /*08c0*/  POPC R26, R26 ;  /* 0x0000001a001a7309 */ /* 0x000fe20000000000 */
[----:B----4-:R-:W-:Y:S02]  /*08d0*/  LOP3.LUT R49, R44, R23, RZ, 0x3c, !PT ;  /* 0x000000172c317212 */ /* 0x010fe400078e3cff */
[----:B0-----:R-:W-:Y:S02]  /*08e0*/  LOP3.LUT R46, R41, R22, RZ, 0x3c, !PT ;  /* 0x00000016292e7212 */ /* 0x001fe400078e3cff */
[----:B-1----:R-:W-:-:S03]  /*08f0*/  IADD3 R18, PT, PT, R48, R47, R18 ;  /* 0x0000002f30127210 */ /* 0x002fc60007ffe012 */
[----:B------:R-:W0:Y:S01]  /*0900*/  POPC R45, R45 ;  /* 0x0000002d002d7309 */ /* 0x000e220000000000 */
[----:B------:R-:W-:Y:S02]  /*0910*/  LOP3.LUT R47, R44, R25, RZ, 0x3c, !PT ;  /* 0x000000192c2f7212 */ /* 0x000fe400078e3cff */
[----:B------:R-:W1:Y:S01]  /*0920*/  LDS.64 R24, [R30+UR8] ;  /* 0x000000081e187984 */ /* 0x000e620008000a00 */
[----:B------:R-:W-:-:S04]  /*0930*/  LOP3.LUT R48, R42, R23, RZ, 0x3c, !PT ;  /* 0x000000172a307212 */ /* 0x000fc800078e3cff */
[----:B------:R-:W-:Y:S01]  /*0940*/  POPC R27, R27 ;  /* 0x0000001b001b7309 */ /* 0x000fe20000000000 */
[----:B0-----:R-:W-:-:S07]  /*0950*/  IADD3 R17, PT, PT, R45, R26, R17 ;  /* 0x0000001a2d117210 */ /* 0x001fce0007ffe011 */
[----:B------:R-:W0:Y:S01]  /*0960*/  POPC R47, R47 ;  /* 0x0000002f002f7309 */ /* 0x000e220000000000 */
[-C--:B------:R-:W-:Y:S02]  /*0970*/  LOP3.LUT R45, R33, R22.reuse, RZ, 0x3c, !PT ;  /* 0x00000016212d7212 */ /* 0x080fe400078e3cff */
[----:B------:R-:W-:-:S05]  /*0980*/  LOP3.LUT R22, R43, R22, RZ, 0x3c, !PT ;  /* 0x000000162b167212 */ /* 0x000fca00078e3cff */
[----:B------:R-:W-:Y:S01]  /*0990*/  POPC R46, R46 ;  /* 0x0000002e002e7309 */ /* 0x000fe20000000000 */
[----:B0-----:R-:W-:-:S07]  /*09a0*/  IADD3 R16, PT, PT, R47, R27, R16 ;  /* 0x0000001b2f107210 */ /* 0x001fce0007ffe010 */
[----:B------:R-:W0:Y:S01]  /*09b0*/  POPC R48, R48 ;  /* 0x0000003000307309 */ /* 0x000e220000000000 */
[----:B------:R2:W3:Y:S07]  /*09c0*/  LDS.64 R26, [R30+UR5] ;  /* 0x000000051e1a7984 */ /* 0x0004ee0008000a00 */
[----:B------:R-:W-:Y:S01]  /*09d0*/  POPC R45, R45 ;  /* 0x0000002d002d7309 */ /* 0x000fe20000000000 */
[----:B--2---:R-:W-:Y:S01]  /*09e0*/  VIADD R30, R30, 0x8 ;  /* 0x000000081e1e7836 */ /* 0x004fe20000000000 */
[----:B-1----:R-:W-:-:S02]  /*09f0*/  LOP3.LUT R47, R41, R24, RZ, 0x3c, !PT ;  /* 0x00000018292f7212 */ /* 0x002fc400078e3cff */
[----:B------:R-:W-:Y:S02]  /*0a00*/  LOP3.LUT R51, R43, R24, RZ, 0x3c, !PT ;  /* 0x000000182b337212 */ /* 0x000fe400078e3cff */
[----:B0-----:R-:W-:Y:S02]  /*0a10*/  IADD3 R15, PT, PT, R48, R46, R15 ;  /* 0x0000002e300f7210 */ /* 0x001fe40007ffe00f */
[----:B------:R-:W-:Y:S01]  /*0a20*/  POPC R22, R22 ;  /* 0x0000001600167309 */ /* 0x000fe20000000000 */
[----:B------:R-:W-:Y:S02]  /*0a30*/  LOP3.LUT R48, R33, R24, RZ, 0x3c, !PT ;  /* 0x0000001821307212 */ /* 0x000fe400078e3cff */
[C---:B------:R-:W-:Y:S02]  /*0a40*/  LOP3.LUT R46, R32.reuse, R23, RZ, 0x3c, !PT ;  /* 0x00000017202e7212 */ /* 0x040fe400078e3cff */
[-C--:B------:R-:W-:Y:S02]  /*0a50*/  LOP3.LUT R24, R32, R25.reuse, RZ, 0x3c, !PT ;  /* 0x0000001920187212 */ /* 0x080fe400078e3cff */
[-C--:B------:R-:W-:Y:S01]  /*0a60*/  LOP3.LUT R23, R42, R25.reuse, RZ, 0x3c, !PT ;  /* 0x000000192a177212 */ /* 0x080fe200078e3cff */
[----:B------:R-:W0:Y:S01]  /*0a70*/  POPC R49, R49 ;  /* 0x0000003100317309 */ /* 0x000e220000000000 */
[----:B------:R-:W-:-:S07]  /*0a80*/  LOP3.LUT R25, R44, R25, RZ, 0x3c, !PT ;  /* 0x000000192c197212 */ /* 0x000fce00078e3cff */
[----:B------:R-:W1:Y:S01]  /*0a90*/  POPC R46, R46 ;  /* 0x0000002e002e7309 */ /* 0x000e620000000000 */
[----:B0-----:R-:W-:-:S07]  /*0aa0*/  IADD3 R13, PT, PT, R49, R22, R13 ;  /* 0x00000016310d7210 */ /* 0x001fce0007ffe00d */
[----:B------:R-:W-:Y:S01]  /*0ab0*/  POPC R47, R47 ;  /* 0x0000002f002f7309 */ /* 0x000fe20000000000 */
[-C--:B---3--:R-:W-:Y:S02]  /*0ac0*/  LOP3.LUT R50, R41, R26.reuse, RZ, 0x3c, !PT ;  /* 0x0000001a29327212 */ /* 0x088fe400078e3cff */
[-C--:B------:R-:W-:Y:S02]  /*0ad0*/  LOP3.LUT R41, R42, R27.reuse, RZ, 0x3c, !PT ;  /* 0x0000001b2a297212 */ /* 0x080fe400078e3cff */
[-C--:B------:R-:W-:Y:S02]  /*0ae0*/  LOP3.LUT R33, R33, R26.reuse, RZ, 0x3c, !PT ;  /* 0x0000001a21217212 */ /* 0x080fe400078e3cff */
[-C--:B------:R-:W-:Y:S01]  /*0af0*/  LOP3.LUT R32, R32, R27.reuse, RZ, 0x3c, !PT ;  /* 0x0000001b20207212 */ /* 0x080fe200078e3cff */
[----:B------:R-:W0:Y:S01]  /*0b00*/  POPC R23, R23 ;  /* 0x0000001700177309 */ /* 0x000e220000000000 */
[----:B------:R-:W-:Y:S02]  /*0b10*/  LOP3.LUT R26, R43, R26, RZ, 0x3c, !PT ;  /* 0x0000001a2b1a7212 */ /* 0x000fe400078e3cff */
[----:B------:R-:W-:-:S02]  /*0b20*/  LOP3.LUT R27, R44, R27, RZ, 0x3c, !PT ;  /* 0x0000001b2c1b7212 */ /* 0x000fc400078e3cff */
[----:B-1----:R-:W-:-:S03]  /*0b30*/  IADD3 R14, PT, PT, R46, R45, R14 ;  /* 0x0000002d2e0e7210 */ /* 0x002fc60007ffe00e */
        /* <DEDUP_REMOVED lines=43> */
.L_x_46:
        /* <DEDUP_REMOVED lines=18> */
[----:B------:R-:W-:Y:S01]  /*0f10*/  FADD R13, -R17, R13 ;  /* 0x0000000d110d7221 */ /* 0x000fe20000000100 */
[----:B------:R-:W-:Y:S02]  /*0f20*/  IMAD R6, R3, UR8, R2 ;  /* 0x0000000803067c24 */ /* 0x000fe4000f8e0202 */
[----:B------:R-:W-:Y:S01]  /*0f30*/  FFMA R4, R4, -32, -R19 ;  /* 0xc200000004047823 */ /* 0x000fe20000000813 */
[----:B------:R-:W-:Y:S01]  /*0f40*/  FADD R19, -R17, R8 ;  /* 0x0000000811137221 */ /* 0x000fe20000000100 */
[----:B------:R-:W-:Y:S01]  /*0f50*/  FADD R13, R13, R13 ;  /* 0x0000000d0d0d7221 */ /* 0x000fe20000000000 */
[----:B------:R-:W-:Y:S01]  /*0f60*/  FADD R3, -R17, R14 ;  /* 0x0000000e11037221 */ /* 0x000fe20000000100 */
[----:B------:R-:W-:Y:S01]  /*0f70*/  FFMA R4, R7, -8, R4 ;  /* 0xc100000007047823 */ /* 0x000fe20000000004 */
[C---:B------:R-:W-:Y:S01]  /*0f80*/  FADD R7, -R17.reuse, R10 ;  /* 0x0000000a11077221 */ /* 0x040fe20000000100 */
[----:B------:R-:W-:Y:S01]  /*0f90*/  FADD R15, -R17, R15 ;  /* 0x0000000f110f7221 */ /* 0x000fe20000000100 */
[----:B------:R-:W-:Y:S01]  /*0fa0*/  IADD3 R6, P0, PT, R6, R5, RZ ;  /* 0x0000000506067210 */ /* 0x000fe20007f1e0ff */
[----:B------:R-:W-:-:S02]  /*0fb0*/  FFMA R4, R19, -16, R4 ;  /* 0xc180000013047823 */ /* 0x000fc40000000004 */
[----:B------:R-:W-:Y:S01]  /*0fc0*/  FADD R0, R15, R15 ;  /* 0x0000000f0f007221 */ /* 0x000fe20000000000 */
[----:B------:R-:W-:Y:S01]  /*0fd0*/  LEA.HI.X.SX32 R5, R5, RZ, 0x1, P0 ;  /* 0x000000ff05057211 */ /* 0x000fe200000f0eff */
[----:B------:R-:W-:Y:S01]  /*0fe0*/  FFMA R4, R9, -8, R4 ;  /* 0xc100000009047823 */ /* 0x000fe20000000004 */
[----:B-1----:R-:W-:-:S03]  /*0ff0*/  LEA R2, P0, R6, UR6, 0x2 ;  /* 0x0000000606027c11 */ /* 0x002fc6000f8010ff */
[----:B------:R-:W-:Y:S01]  /*1000*/  FFMA R4, R7, -4, R4 ;  /* 0xc080000007047823 */ /* 0x000fe20000000004 */
[C---:B------:R-:W-:Y:S01]  /*1010*/  FADD R7, -R17.reuse, R12 ;  /* 0x0000000c11077221 */ /* 0x040fe20000000100 */
[----:B------:R-:W-:Y:S02]  /*1020*/  FADD R17, -R17, R16 ;  /* 0x0000001011117221 */ /* 0x000fe40000000100 */
[----:B------:R-:W-:-:S04]  /*1030*/  FFMA R4, R11, -8, R4 ;  /* 0xc10000000b047823 */ /* 0x000fc80000000004 */
[----:B------:R-:W-:-:S04]  /*1040*/  FFMA R4, R7, -4, R4 ;  /* 0xc080000007047823 */ /* 0x000fc80000000004 */
[----:B------:R-:W-:-:S04]  /*1050*/  FADD R4, R4, -R13 ;  /* 0x8000000d04047221 */ /* 0x000fc80000000000 */
[----:B------:R-:W-:-:S04]  /*1060*/  FFMA R3, R3, -4, R4 ;  /* 0xc080000003037823 */ /* 0x000fc80000000004 */
[----:B------:R-:W-:Y:S01]  /*1070*/  FADD R0, R3, -R0 ;  /* 0x8000000003007221 */ /* 0x000fe20000000000 */
[----:B------:R-:W-:-:S03]  /*1080*/  LEA.HI.X R3, R6, UR7, R5, 0x2, P0 ;  /* 0x0000000706037c11 */ /* 0x000fc600080f1405 */
[----:B------:R-:W-:-:S05]  /*1090*/  FADD R17, R0, -R17 ;  /* 0x8000001100117221 */ /* 0x000fca0000000000 */
[----:B------:R-:W-:Y:S01]  /*10a0*/  STG.E desc[UR14][R2.64], R17 ;  /* 0x0000001102007986 */ /* 0x000fe2000c10190e */
[----:B------:R-:W-:Y:S05]  /*10b0*/  EXIT ;  /* 0x000000000000794d */ /* 0x000fea0003800000 */
.L_x_49:
        /* <DEDUP_REMOVED lines=12> */
.L_x_106:


//--------------------- .text._Z16xnor_4_2bit_gemmPjS_S_S_S_S_Pfiii --------------------------
	.section	.text._Z16xnor_4_2bit_gemmPjS_S_S_S_S_Pfiii,"ax",@progbits
	.align	128
        .global         _Z16xnor_4_2bit_gemmPjS_S_S_S_S_Pfiii
        .type           _Z16xnor_4_2bit_gemmPjS_S_S_S_S_Pfiii,@function
        .size           _Z16xnor_4_2bit_gemmPjS_S_S_S_S_Pfiii,(.L_x_107 - _Z16xnor_4_2bit_gemmPjS_S_S_S_S_Pfiii)
        .other          _Z16xnor_4_2bit_gemmPjS_S_S_S_S_Pfiii,@"STO_CUDA_ENTRY STV_DEFAULT"
_Z16xnor_4_2bit_gemmPjS_S_S_S_S_Pfiii:
.text._Z16xnor_4_2bit_gemmPjS_S_S_S_S_Pfiii:
        /* <DEDUP_REMOVED lines=10> */
[----:B------:R-:W2:Y:S01]  /*00a0*/  S2UR UR19, SR_CTAID.Y ;  /* 0x00000000001379c3 */ /* 0x000ea20000002600 */
[----:B------:R-:W-:Y:S01]  /*00b0*/  IMAD.MOV.U32 R10, RZ, RZ, RZ ;  /* 0x000000ffff0a7224 */ /* 0x000fe200078e00ff */
[----:B------:R-:W2:Y:S01]  /*00c0*/  LDCU.64 UR16, c[0x0][0x358] ;  /* 0x00006b00ff1077ac */ /* 0x000ea20008000a00 */
[----:B0-----:R-:W-:Y:S02]  /*00d0*/  UISETP.GE.AND UP0, UPT, UR9, 0x10, UPT ;  /* 0x000000100900788c */ /* 0x001fe4000bf06270 */
[----:B---3--:R-:W-:Y:S02]  /*00e0*/  USHF.L.U32 UR10, UR20, 0x4, URZ ;  /* 0x00000004140a7899 */ /* 0x008fe400080006ff */
[----:B-1----:R-:W-:-:S05]  /*00f0*/  USHF.L.U32 UR4, UR4, 0x4, URZ ;  /* 0x0000000404047899 */ /* 0x002fca00080006ff */
[----:B------:R-:W-:Y:S07]  /*0100*/  BRA.U !UP0, `(.L_x_50) ;  /* 0x0000001d083c7547 */ /* 0x000fee000b800000 */
[----:B------:R-:W0:Y:S01]  /*0110*/  S2UR UR18, SR_CgaCtaId ;  /* 0x00000000001279c3 */ /* 0x000e220000008800 */
[----:B--2---:R-:W-:Y:S02]  /*0120*/  UIMAD UR6, UR19, UR9, URZ ;  /* 0x00000009130672a4 */ /* 0x004fe4000f8e02ff */
[----:B----4-:R-:W-:Y:S01]  /*0130*/  IMAD R4, R0, UR9, R3 ;  /* 0x0000000900047c24 */ /* 0x010fe2000f8e0203 */
[----:B------:R-:W-:Y:S01]  /*0140*/  UMOV UR5, 0x400 ;  /* 0x0000040000057882 */ /* 0x000fe20000000000 */
[----:B------:R-:W-:Y:S01]  /*0150*/  USHF.R.S32.HI UR8, URZ, 0x1f, UR9 ;  /* 0x0000001fff087899 */ /* 0x000fe20008011409 */
[----:B------:R-:W-:Y:S01]  /*0160*/  CS2R R16, SRZ ;  /* 0x0000000000107805 */ /* 0x000fe2000001ff00 */
[----:B------:R-:W-:Y:S01]  /*0170*/  UIADD3 UR7, UPT, UPT, UR5, 0x800, URZ ;  /* 0x0000080005077890 */ /* 0x000fe2000fffe0ff */
[----:B------:R-:W-:Y:S01]  /*0180*/  IMAD.U32 R5, RZ, RZ, UR6 ;  /* 0x00000006ff057e24 */ /* 0x000fe2000f8e00ff */
[----:B------:R-:W-:Y:S01]  /*0190*/  UIADD3 UR6, UPT, UPT, UR5, 0x400, URZ ;  /* 0x0000040005067890 */ /* 0x000fe2000fffe0ff */
[----:B------:R-:W-:Y:S01]  /*01a0*/  IMAD.MOV.U32 R26, RZ, RZ, RZ ;  /* 0x000000ffff1a7224 */ /* 0x000fe200078e00ff */
[----:B------:R-:W-:Y:S01]  /*01b0*/  ULEA.HI UR8, UR8, UR9, URZ, 0x4 ;  /* 0x0000000908087291 */ /* 0x000fe2000f8f20ff */
[----:B------:R-:W-:Y:S01]  /*01c0*/  IMAD R4, R5, 0x10, R4 ;  /* 0x0000001005047824 */ /* 0x000fe200078e0204 */
[----:B------:R-:W-:Y:S01]  /*01d0*/  CS2R R32, SRZ ;  /* 0x0000000000207805 */ /* 0x000fe2000001ff00 */
[----:B------:R-:W-:Y:S01]  /*01e0*/  IMAD.MOV.U32 R28, RZ, RZ, RZ ;  /* 0x000000ffff1c7224 */ /* 0x000fe200078e00ff */
[----:B------:R-:W-:Y:S01]  /*01f0*/  USHF.R.S32.HI UR8, URZ, 0x4, UR8 ;  /* 0x00000004ff087899 */ /* 0x000fe20008011408 */
[----:B------:R-:W-:Y:S01]  /*0200*/  IMAD.MOV.U32 R21, RZ, RZ, RZ ;  /* 0x000000ffff157224 */ /* 0x000fe200078e00ff */
[----:B------:R-:W1:Y:S01]  /*0210*/  LDCU.128 UR12, c[0x0][0x3a0] ;  /* 0x00007400ff0c77ac */ /* 0x000e620008000c00 */
[----:B------:R-:W-:Y:S01]  /*0220*/  IMAD.MOV.U32 R23, RZ, RZ, RZ ;  /* 0x000000ffff177224 */ /* 0x000fe200078e00ff */
[----:B------:R-:W-:-:S02]  /*0230*/  UIADD3 UR8, UPT, UPT, -UR8, URZ, URZ ;  /* 0x000000ff08087290 */ /* 0x000fc4000fffe1ff */
        /* <DEDUP_REMOVED lines=8> */
[----:B------:R-:W-:Y:S01]  /*02c0*/  LEA R2, R0, UR5, 0x6 ;  /* 0x0000000500027c11 */ /* 0x000fe2000f8e30ff */
[----:B-1----:R-:W-:-:S06]  /*02d0*/  UMOV UR5, UR4 ;  /* 0x0000000400057c82 */ /* 0x002fcc0008000000 */
.L_x_51:
[----:B------:R-:W0:Y:S01]  /*02e0*/  LDC.64 R24, c[0x0][0x380] ;  /* 0x0000e000ff187b82 */ /* 0x000e220000000a00 */
[----:B------:R-:W-:Y:S01]  /*02f0*/  IMAD R18, R0, UR20, R3 ;  /* 0x0000001400127c24 */ /* 0x000fe2000f8e0203 */
[----:B------:R-:W-:-:S04]  /*0300*/  USHF.R.S32.HI UR6, URZ, 0x1f, UR5 ;  /* 0x0000001fff067899 */ /* 0x000fc80008011405 */
[C---:B------:R-:W-:Y:S02]  /*0310*/  IADD3 R5, P0, PT, R18.reuse, UR5, RZ ;  /* 0x0000000512057c10 */ /* 0x040fe4000ff1e0ff */
[----:B------:R-:W1:Y:S02]  /*0320*/  LDC.64 R12, c[0x0][0x388] ;  /* 0x0000e200ff0c7b82 */ /* 0x000e640000000a00 */
[----:B------:R-:W-:Y:S01]  /*0330*/  LEA.HI.X.SX32 R18, R18, UR6, 0x1, P0 ;  /* 0x0000000612127c11 */ /* 0x000fe200080f0eff */
[----:B------:R-:W-:-:S03]  /*0340*/  IMAD.SHL.U32 R14, R5, 0x4, RZ ;  /* 0x00000004050e7824 */ /* 0x000fc600078e00ff */
[----:B------:R-:W-:Y:S02]  /*0350*/  SHF.L.U64.HI R5, R5, 0x2, R18 ;  /* 0x0000000205057819 */ /* 0x000fe40000010212 */
[----:B------:R-:W2:Y:S01]  /*0360*/  LDC.64 R10, c[0x0][0x390] ;  /* 0x0000e400ff0a7b82 */ /* 0x000ea20000000a00 */
[----:B------:R-:W-:-:S07]  /*0370*/  IADD3 R18, P0, PT, R14, UR12, RZ ;  /* 0x0000000c0e127c10 */ /* 0x000fce000ff1e0ff */
[----:B------:R-:W3:Y:S01]  /*0380*/  LDC.64 R8, c[0x0][0x398] ;  /* 0x0000e600ff087b82 */ /* 0x000ee20000000a00 */
[----:B0-----:R-:W-:Y:S01]  /*0390*/  IMAD.WIDE.U32 R24, R4, 0x4, R24 ;  /* 0x0000000404187825 */ /* 0x001fe200078e0018 */
[----:B------:R-:W-:Y:S02]  /*03a0*/  IADD3 R14, P1, PT, R14, UR14, RZ ;  /* 0x0000000e0e0e7c10 */ /* 0x000fe4000ff3e0ff */
[C---:B------:R-:W-:Y:S01]  /*03b0*/  IADD3.X R19, PT, PT, R5.reuse, UR13, RZ, P0, !PT ;  /* 0x0000000d05137c10 */ /* 0x040fe200087fe4ff */
[----:B-1----:R-:W-:Y:S02]  /*03c0*/  IMAD.WIDE.U32 R12, R4, 0x4, R12 ;  /* 0x00000004040c7825 */ /* 0x002fe400078e000c */
[----:B------:R0:W4:Y:S01]  /*03d0*/  LDG.E R24, desc[UR16][R24.64] ;  /* 0x0000001018187981 */ /* 0x000122000c1e1900 */
[----:B------:R-:W-:-:S03]  /*03e0*/  IADD3.X R15, PT, PT, R5, UR15, RZ, P1, !PT ;  /* 0x0000000f050f7c10 */ /* 0x000fc60008ffe4ff */
[----:B------:R-:W5:Y:S01]  /*03f0*/  LDG.E R27, desc[UR16][R12.64] ;  /* 0x000000100c1b7981 */ /* 0x000f62000c1e1900 */
[----:B--2---:R-:W-:-:S03]  /*0400*/  IMAD.WIDE.U32 R10, R4, 0x4, R10 ;  /* 0x00000004040a7825 */ /* 0x004fc600078e000a */
[----:B------:R1:W2:Y:S04]  /*0410*/  LDG.E R29, desc[UR16][R18.64] ;  /* 0x00000010121d7981 */ /* 0x0002a8000c1e1900 */
[----:B------:R-:W2:Y:S01]  /*0420*/  LDG.E R35, desc[UR16][R14.64] ;  /* 0x000000100e237981 */ /* 0x000ea2000c1e1900 */
[----:B---3--:R-:W-:-:S03]  /*0430*/  IMAD.WIDE.U32 R8, R4, 0x4, R8 ;  /* 0x0000000404087825 */ /* 0x008fc600078e0008 */
[----:B------:R-:W3:Y:S04]  /*0440*/  LDG.E R10, desc[UR16][R10.64] ;  /* 0x000000100a0a7981 */ /* 0x000ee8000c1e1900 */
[----:B------:R1:W2:Y:S01]  /*0450*/  LDG.E R8, desc[UR16][R8.64] ;  /* 0x0000001008087981 */ /* 0x0002a2000c1e1900 */
[----:B------:R-:W-:Y:S02]  /*0460*/  UMOV UR7, 0x400 ;  /* 0x0000040000077882 */ /* 0x000fe40000000000 */
[----:B------:R-:W-:Y:S02]  /*0470*/  UIADD3 UR6, UPT, UPT, UR7, 0x1000, URZ ;  /* 0x0000100007067890 */ /* 0x000fe4000fffe0ff */
[----:B------:R-:W-:Y:S02]  /*0480*/  UIADD3 UR7, UPT, UPT, UR7, 0x1400, URZ ;  /* 0x0000140007077890 */ /* 0x000fe4000fffe0ff */
[----:B------:R-:W-:-:S02]  /*0490*/  ULEA UR6, UR18, UR6, 0x18 ;  /* 0x0000000612067291 */ /* 0x000fc4000f8ec0ff */
[----:B------:R-:W-:Y:S01]  /*04a0*/  ULEA UR7, UR18, UR7, 0x18 ;  /* 0x0000000712077291 */ /* 0x000fe2000f8ec0ff */
[----:B0-----:R-:W-:-:S03]  /*04b0*/  IMAD R25, R3, 0x4, R22 ;  /* 0x0000000403197824 */ /* 0x001fc600078e0216 */
[C---:B------:R-:W-:Y:S01]  /*04c0*/  LEA R7, R3.reuse, UR6, 0x2 ;  /* 0x0000000603077c11 */ /* 0x040fe2000f8e10ff */
[C---:B-1----:R-:W-:Y:S01]  /*04d0*/  IMAD R18, R3.reuse, 0x4, R6 ;  /* 0x0000000403127824 */ /* 0x042fe200078e0206 */
[C---:B------:R-:W-:Y:S01]  /*04e0*/  LEA R5, R3.reuse, UR7, 0x2 ;  /* 0x0000000703057c11 */ /* 0x040fe2000f8e10ff */
[C---:B------:R-:W-:Y:S02]  /*04f0*/  IMAD R9, R3.reuse, 0x4, R20 ;  /* 0x0000000403097824 */ /* 0x040fe400078e0214 */
[----:B------:R-:W-:Y:S02]  /*0500*/  IMAD R11, R3, 0x4, R2 ;  /* 0x00000004030b7824 */ /* 0x000fe400078e0202 */
[C---:B------:R-:W-:Y:S02]  /*0510*/  IMAD R34, R0.reuse, 0x40, R7 ;  /* 0x0000004000227824 */ /* 0x040fe400078e0207 */
[----:B------:R-:W-:Y:S01]  /*0520*/  IMAD R36, R0, 0x40, R5 ;  /* 0x0000004000247824 */ /* 0x000fe200078e0205 */
[----:B----4-:R-:W-:Y:S04]  /*0530*/  STS [R25], R24 ;  /* 0x0000001819007388 */ /* 0x010fe80000000800 */
[----:B-----5:R-:W-:Y:S04]  /*0540*/  STS [R18], R27 ;  /* 0x0000001b12007388 */ /* 0x020fe80000000800 */
[----:B---3--:R-:W-:Y:S04]  /*0550*/  STS [R9], R10 ;  /* 0x0000000a09007388 */ /* 0x008fe80000000800 */
[----:B--2---:R-:W-:Y:S04]  /*0560*/  STS [R11], R8 ;  /* 0x000000080b007388 */ /* 0x004fe80000000800 */
[----:B------:R-:W-:Y:S04]  /*0570*/  STS [R34], R29 ;  /* 0x0000001d22007388 */ /* 0x000fe80000000800 */
[----:B------:R-:W-:Y:S01]  /*0580*/  STS [R36], R35 ;  /* 0x0000002324007388 */ /* 0x000fe20000000800 */
[----:B------:R-:W-:Y:S06]  /*0590*/  BAR.SYNC.DEFER_BLOCKING 0x0 ;  /* 0x0000000000007b1d */ /* 0x000fec0000010000 */
[----:B------:R-:W-:Y:S04]  /*05a0*/  LDS R31, [R7] ;  /* 0x00000000071f7984 */ /* 0x000fe80000000800 */
[----:B------:R-:W0:Y:S04]  /*05b0*/  LDS.128 R12, [R22] ;  /* 0x00000000160c7984 */ /* 0x000e280000000c00 */
[----:B------:R-:W1:Y:S04]  /*05c0*/  LDS R30, [R7+0x40] ;  /* 0x00004000071e7984 */ /* 0x000e680000000800 */
[----:B------:R-:W2:Y:S04]  /*05d0*/  LDS R19, [R5] ;  /* 0x0000000005137984 */ /* 0x000ea80000000800 */
[----:B------:R-:W3:Y:S04]  /*05e0*/  LDS R24, [R5+0x40] ;  /* 0x0000400005187984 */ /* 0x000ee80000000800 */
[----:B------:R-:W4:Y:S04]  /*05f0*/  LDS R18, [R7+0xc0] ;  /* 0x0000c00007127984 */ /* 0x000f280000000800 */
[----:B------:R-:W5:Y:S04]  /*0600*/  LDS R27, [R7+0x80] ;  /* 0x00008000071b7984 */ /* 0x000f680000000800 */
[----:B------:R-:W5:Y:S04]  /*0610*/  LDS R29, [R5+0x80] ;  /* 0x00008000051d7984 */ /* 0x000f680000000800 */
[----:B------:R-:W5:Y:S01]  /*0620*/  LDS R34, [R5+0xc0] ;  /* 0x0000c00005227984 */ /* 0x000f620000000800 */
[----:B0-----:R-:W-:-:S02]  /*0630*/  LOP3.LUT R37, R31, R12, RZ, 0x3c, !PT ;  /* 0x0000000c1f257212 */ /* 0x001fc400078e3cff */
[----:B-1----:R-:W-:Y:S02]  /*0640*/  LOP3.LUT R35, R30, R13, RZ, 0x3c, !PT ;  /* 0x0000000d1e237212 */ /* 0x002fe400078e3cff */
[----:B------:R-:W-:Y:S08]  /*0650*/  POPC R8, R37 ;  /* 0x0000002500087309 */ /* 0x000ff00000000000 */
[----:B------:R-:W0:Y:S01]  /*0660*/  POPC R25, R35 ;  /* 0x0000002300197309 */ /* 0x000e220000000000 */
[----:B--2---:R-:W-:-:S02]  /*0670*/  LOP3.LUT R12, R19, R12, RZ, 0x3c, !PT ;  /* 0x0000000c130c7212 */ /* 0x004fc400078e3cff */
[----:B---3--:R-:W-:-:S05]  /*0680*/  LOP3.LUT R13, R24, R13, RZ, 0x3c, !PT ;  /* 0x0000000d180d7212 */ /* 0x008fca00078e3cff */
[----:B------:R-:W-:Y:S01]  /*0690*/  POPC R12, R12 ;  /* 0x0000000c000c7309 */ /* 0x000fe20000000000 */
[----:B0-----:R-:W-:Y:S02]  /*06a0*/  IADD3 R25, PT, PT, R25, R8, R23 ;  /* 0x0000000819197210 */ /* 0x001fe40007ffe017 */
[----:B------:R-:W0:Y:S05]  /*06b0*/  LDS.128 R8, [R6] ;  /* 0x0000000006087984 */ /* 0x000e2a0000000c00 */
[----:B------:R-:W1:Y:S01]  /*06c0*/  POPC R13, R13 ;  /* 0x0000000d000d7309 */ /* 0x000e620000000000 */
[----:B----4-:R-:W-:-:S07]  /*06d0*/  LOP3.LUT R37, R18, R15, RZ, 0x3c, !PT ;  /* 0x0000000f12257212 */ /* 0x010fce00078e3cff */
[----:B------:R-:W-:Y:S01]  /*06e0*/  POPC R37, R37 ;  /* 0x0000002500257309 */ /* 0x000fe20000000000 */
[----:B-1----:R-:W-:Y:S02]  /*06f0*/  IADD3 R23, PT, PT, R13, R12, R21 ;  /* 0x0000000c0d177210 */ /* 0x002fe40007ffe015 */
[----:B-----5:R-:W-:-:S05]  /*0700*/  LOP3.LUT R21, R27, R14, RZ, 0x3c, !PT ;  /* 0x0000000e1b157212 */ /* 0x020fca00078e3cff */
[----:B------:R-:W1:Y:S01]  /*0710*/  POPC R36, R21 ;  /* 0x0000001500247309 */ /* 0x000e620000000000 */
[----:B------:R-:W-:Y:S02]  /*0720*/  LOP3.LUT R12, R29, R14, RZ, 0x3c, !PT ;  /* 0x0000000e1d0c7212 */ /* 0x000fe400078e3cff */
[----:B------:R-:W-:-:S05]  /*0730*/  LOP3.LUT R14, R34, R15, RZ, 0x3c, !PT ;  /* 0x0000000f220e7212 */ /* 0x000fca00078e3cff */
[----:B------:R-:W-:Y:S01]  /*0740*/  POPC R12, R12 ;  /* 0x0000000c000c7309 */ /* 0x000fe20000000000 */
[----:B-1----:R-:W-:Y:S02]  /*0750*/  IADD3 R25, PT, PT, R37, R36, R25 ;  /* 0x0000002425197210 */ /* 0x002fe40007ffe019 */
[----:B0-----:R-:W-:Y:S02]  /*0760*/  LOP3.LUT R35, R31, R8, RZ, 0x3c, !PT ;  /* 0x000000081f237212 */ /* 0x001fe400078e3cff */
[----:B------:R-:W-:-:S03]  /*0770*/  LOP3.LUT R36, R30, R9, RZ, 0x3c, !PT ;  /* 0x000000091e247212 */ /* 0x000fc600078e3cff */
[----:B------:R-:W0:Y:S08]  /*0780*/  POPC R14, R14 ;  /* 0x0000000e000e7309 */ /* 0x000e300000000000 */
[----:B------:R-:W-:Y:S08]  /*0790*/  POPC R13, R35 ;  /* 0x00000023000d7309 */ /* 0x000ff00000000000 */
[----:B------:R-:W1:Y:S01]  /*07a0*/  POPC R15, R36 ;  /* 0x00000024000f7309 */ /* 0x000e620000000000 */
[----:B0-----:R-:W-:-:S02]  /*07b0*/  IADD3 R23, PT, PT, R14, R12, R23 ;  /* 0x0000000c0e177210 */ /* 0x001fc40007ffe017 */
[----:B-1----:R-:W-:Y:S02]  /*07c0*/  IADD3 R28, PT, PT, R15, R13, R28 ;  /* 0x0000000d0f1c7210 */ /* 0x002fe40007ffe01c */
[----:B------:R-:W0:Y:S01]  /*07d0*/  LDS.128 R12, [R20] ;  /* 0x00000000140c7984 */ /* 0x000e220000000c00 */
[----:B------:R-:W-:Y:S02]  /*07e0*/  LOP3.LUT R21, R19, R8, RZ, 0x3c, !PT ;  /* 0x0000000813157212 */ /* 0x000fe400078e3cff */
[----:B------:R-:W-:-:S04]  /*07f0*/  LOP3.LUT R8, R24, R9, RZ, 0x3c, !PT ;  /* 0x0000000918087212 */ /* 0x000fc800078e3cff */
[----:B------:R-:W-:Y:S08]  /*0800*/  POPC R21, R21 ;  /* 0x0000001500157309 */ /* 0x000ff00000000000 */
[----:B------:R-:W1:Y:S01]  /*0810*/  POPC R8, R8 ;  /* 0x0000000800087309 */ /* 0x000e620000000000 */
[----:B------:R-:W-:Y:S02]  /*0820*/  LOP3.LUT R9, R27, R10, RZ, 0x3c, !PT ;  /* 0x0000000a1b097212 */ /* 0x000fe400078e3cff */
[----:B------:R-:W-:-:S02]  /*0830*/  LOP3.LUT R36, R18, R11, RZ, 0x3c, !PT ;  /* 0x0000000b12247212 */ /* 0x000fc400078e3cff */
[----:B------:R-:W-:Y:S02]  /*0840*/  LOP3.LUT R11, R34, R11, RZ, 0x3c, !PT ;  /* 0x0000000b220b7212 */ /* 0x000fe400078e3cff */
[----:B------:R-:W-:Y:S01]  /*0850*/  LOP3.LUT R10, R29, R10, RZ, 0x3c, !PT ;  /* 0x0000000a1d0a7212 */ /* 0x000fe200078e3cff */
[----:B------:R-:W-:Y:S01]  /*0860*/  POPC R9, R9 ;  /* 0x0000000900097309 */ /* 0x000fe20000000000 */
[----:B-1----:R-:W-:-:S07]  /*0870*/  IADD3 R16, PT, PT, R8, R21, R16 ;  /* 0x0000001508107210 */ /* 0x002fce0007ffe010 */
[----:B------:R-:W1:Y:S01]  /*0880*/  POPC R36, R36 ;  /* 0x0000002400247309 */ /* 0x000e620000000000 */
[----:B0-----:R-:W-:Y:S02]  /*0890*/  LOP3.LUT R37, R30, R13, RZ, 0x3c, !PT ;  /* 0x0000000d1e257212 */ /* 0x001fe400078e3cff */
[----:B------:R-:W-:-:S05]  /*08a0*/  LOP3.LUT R35, R31, R12, RZ, 0x3c, !PT ;  /* 0x0000000c1f237212 */ /* 0x000fca00078e3cff */
[----:B------:R-:W-:Y:S08]  /*08b0*/  POPC R21, R10 ;  /* 0x0000000a00157309 */ /* 0x000ff00000000000 */
[----:B------:R-:W0:Y:S08]  /*08c0*/  POPC R11, R11 ;  /* 0x0000000b000b7309 */ /* 0x000e300000000000 */
[----:B------:R-:W-:Y:S08]  /*08d0*/  POPC R8, R35 ;  /* 0x0000002300087309 */ /* 0x000ff00000000000 */
[----:B------:R-:W2:Y:S01]  /*08e0*/  POPC R37, R37 ;  /* 0x0000002500257309 */ /* 0x000ea20000000000 */
[----:B-1----:R-:W-:-:S02]  /*08f0*/  IADD3 R28, PT, PT, R36, R9, R28 ;  /* 0x00000009241c7210 */ /* 0x002fc40007ffe01c */
[----:B------:R-:W-:Y:S02]  /*0900*/  LOP3.LUT R36, R19, R12, RZ, 0x3c, !PT ;  /* 0x0000000c13247212 */ /* 0x000fe400078e3cff */
[----:B0-----:R-:W-:-:S03]  /*0910*/  IADD3 R16, PT, PT, R11, R21, R16 ;  /* 0x000000150b107210 */ /* 0x001fc60007ffe010 */
[----:B------:R-:W-:Y:S01]  /*0920*/  POPC R21, R36 ;  /* 0x0000002400157309 */ /* 0x000fe20000000000 */
[----:B--2---:R-:W-:Y:S02]  /*0930*/  IADD3 R12, PT, PT, R37, R8, R33 ;  /* 0x00000008250c7210 */ /* 0x004fe40007ffe021 */
[----:B------:R-:W-:Y:S01]  /*0940*/  LOP3.LUT R33, R24, R13, RZ, 0x3c, !PT ;  /* 0x0000000d18217212 */ /* 0x000fe200078e3cff */
[----:B------:R-:W0:Y:S04]  /*0950*/  LDS.128 R8, [R2] ;  /* 0x0000000002087984 */ /* 0x000e280000000c00 */
[----:B------:R-:W1:Y:S01]  /*0960*/  POPC R13, R33 ;  /* 0x00000021000d7309 */ /* 0x000e620000000000 */
[-C--:B------:R-:W-:Y:S02]  /*0970*/  LOP3.LUT R37, R18, R15.reuse, RZ, 0x3c, !PT ;  /* 0x0000000f12257212 */ /* 0x080fe400078e3cff */
[----:B------:R-:W-:-:S02]  /*0980*/  LOP3.LUT R15, R34, R15, RZ, 0x3c, !PT ;  /* 0x0000000f220f7212 */ /* 0x000fc400078e3cff */
[----:B-1----:R-:W-:Y:S02]  /*0990*/  IADD3 R13, PT, PT, R13, R21, R32 ;  /* 0x000000150d0d7210 */ /* 0x002fe40007ffe020 */
[-C--:B------:R-:W-:Y:S02]  /*09a0*/  LOP3.LUT R21, R27, R14.reuse, RZ, 0x3c, !PT ;  /* 0x0000000e1b157212 */ /* 0x080fe400078e3cff */
[----:B------:R-:W-:Y:S01]  /*09b0*/  LOP3.LUT R14, R29, R14, RZ, 0x3c, !PT ;  /* 0x0000000e1d0e7212 */ /* 0x000fe200078e3cff */
[----:B------:R-:W-:Y:S08]  /*09c0*/  POPC R32, R37 ;  /* 0x0000002500207309 */ /* 0x000ff00000000000 */
[----:B------:R-:W1:Y:S08]  /*09d0*/  POPC R21, R21 ;  /* 0x0000001500157309 */ /* 0x000e700000000000 */
[----:B------:R-:W-:Y:S08]  /*09e0*/  POPC R14, R14 ;  /* 0x0000000e000e7309 */ /* 0x000ff00000000000 */
[----:B------:R-:W2:Y:S01]  /*09f0*/  POPC R15, R15 ;  /* 0x0000000f000f7309 */ /* 0x000ea20000000000 */
[----:B0-----:R-:W-:-:S02]  /*0a00*/  LOP3.LUT R31, R31, R8, RZ, 0x3c, !PT ;  /* 0x000000081f1f7212 */ /* 0x001fc400078e3cff */
[----:B------:R-:W-:Y:S02]  /*0a10*/  LOP3.LUT R8, R19, R8, RZ, 0x3c, !PT ;  /* 0x0000000813087212 */ /* 0x000fe400078e3cff */
[----:B------:R-:W-:Y:S02]  /*0a20*/  LOP3.LUT R35, R30, R9, RZ, 0x3c, !PT ;  /* 0x000000091e237212 */ /* 0x000fe400078e3cff */
[----:B-1----:R-:W-:Y:S01]  /*0a30*/  IADD3 R32, PT, PT, R32, R21, R12 ;  /* 0x0000001520207210 */ /* 0x002fe20007ffe00c */
[----:B------:R-:W-:Y:S04]  /*0a40*/  LDS R30, [R7+0x140] ;  /* 0x00014000071e7984 */ /* 0x000fe80000000800 */
[----:B------:R-:W-:Y:S01]  /*0a50*/  LDS R21, [R7+0x100] ;  /* 0x0001000007157984 */ /* 0x000fe20000000800 */
[----:B--2---:R-:W-:-:S03]  /*0a60*/  IADD3 R19, PT, PT, R15, R14, R13 ;  /* 0x0000000e0f137210 */ /* 0x004fc60007ffe00d */
[----:B------:R-:W0:Y:S01]  /*0a70*/  LDS.128 R12, [R22+0x10] ;  /* 0x00001000160c7984 */ /* 0x000e220000000c00 */
[----:B------:R-:W-:Y:S02]  /*0a80*/  LOP3.LUT R9, R24, R9, RZ, 0x3c, !PT ;  /* 0x0000000918097212 */ /* 0x000fe400078e3cff */
[----:B------:R-:W-:Y:S01]  /*0a90*/  LOP3.LUT R36, R18, R11, RZ, 0x3c, !PT ;  /* 0x0000000b12247212 */ /* 0x000fe200078e3cff */
[----:B------:R1:W-:Y:S01]  /*0aa0*/  POPC R33, R31 ;  /* 0x0000001f00217309 */ /* 0x0003e20000000000 */
[-C--:B------:R-:W-:Y:S01]  /*0ab0*/  LOP3.LUT R37, R27, R10.reuse, RZ, 0x3c, !PT ;  /* 0x0000000a1b257212 */ /* 0x080fe200078e3cff */
[----:B------:R-:W-:Y:S01]  /*0ac0*/  LDS R24, [R5+0x140] ;  /* 0x0001400005187984 */ /* 0x000fe20000000800 */
[----:B------:R-:W-:-:S05]  /*0ad0*/  LOP3.LUT R10, R29, R10, RZ, 0x3c, !PT ;  /* 0x0000000a1d0a7212 */ /* 0x000fca00078e3cff */
[----:B------:R-:W2:Y:S08]  /*0ae0*/  POPC R35, R35 ;  /* 0x0000002300237309 */ /* 0x000eb00000000000 */
[----:B------:R-:W-:Y:S01]  /*0af0*/  POPC R8, R8 ;  /* 0x0000000800087309 */ /* 0x000fe20000000000 */
[----:B-1----:R-:W1:Y:S07]  /*0b00*/  LDS R31, [R5+0x100] ;  /* 0x00010000051f7984 */ /* 0x002e6e0000000800 */
[----:B------:R-:W3:Y:S01]  /*0b10*/  POPC R9, R9 ;  /* 0x0000000900097309 */ /* 0x000ee20000000000 */
[----:B------:R-:W-:Y:S01]  /*0b20*/  LOP3.LUT R11, R34, R11, RZ, 0x3c, !PT ;  /* 0x0000000b220b7212 */ /* 0x000fe200078e3cff */
[----:B------:R-:W4:Y:S04]  /*0b30*/  LDS R18, [R7+0x1c0] ;  /* 0x0001c00007127984 */ /* 0x000f280000000800 */
[----:B------:R-:W5:Y:S02]  /*0b40*/  LDS R27, [R7+0x180] ;  /* 0x00018000071b7984 */ /* 0x000f640000000800 */
[----:B------:R-:W-:Y:S08]  /*0b50*/  POPC R29, R37 ;  /* 0x00000025001d7309 */ /* 0x000ff00000000000 */
[----:B------:R-:W1:Y:S01]  /*0b60*/  POPC R36, R36 ;  /* 0x0000002400247309 */ /* 0x000e620000000000 */
[----:B--2---:R-:W-:Y:S01]  /*0b70*/  IADD3 R33, PT, PT, R35, R33, R26 ;  /* 0x0000002123217210 */ /* 0x004fe20007ffe01a */
[----:B------:R-:W-:Y:S01]  /*0b80*/  LDS R34, [R5+0x1c0] ;  /* 0x0001c00005227984 */ /* 0x000fe20000000800 */
[----:B---3--:R-:W-:-:S02]  /*0b90*/  IADD3 R9, PT, PT, R9, R8, R17 ;  /* 0x0000000809097210 */ /* 0x008fc40007ffe011 */
[----:B0-----:R-:W-:-:S03]  /*0ba0*/  LOP3.LUT R8, R21, R12, RZ, 0x3c, !PT ;  /* 0x0000000c15087212 */ /* 0x001fc600078e3cff */
[----:B------:R-:W-:Y:S01]  /*0bb0*/  POPC R10, R10 ;  /* 0x0000000a000a7309 */ /* 0x000fe20000000000 */
[----:B-1----:R-:W-:Y:S02]  /*0bc0*/  IADD3 R17, PT, PT, R36, R29, R33 ;  /* 0x0000001d24117210 */ /* 0x002fe40007ffe021 */
[----:B------:R-:W-:-:S05]  /*0bd0*/  LOP3.LUT R33, R30, R13, RZ, 0x3c, !PT ;  /* 0x0000000d1e217212 */ /* 0x000fca00078e3cff */
[----:B------:R-:W0:Y:S01]  /*0be0*/  POPC R11, R11 ;  /* 0x0000000b000b7309 */ /* 0x000e220000000000 */
[----:B------:R-:W1:Y:S07]  /*0bf0*/  LDS R29, [R5+0x180] ;  /* 0x00018000051d7984 */ /* 0x000e6e0000000800 */
[----:B------:R-:W-:Y:S08]  /*0c00*/  POPC R8, R8 ;  /* 0x0000000800087309 */ /* 0x000ff00000000000 */
[----:B------:R-:W2:Y:S01]  /*0c10*/  POPC R33, R33 ;  /* 0x0000002100217309 */ /* 0x000ea20000000000 */
[----:B0-----:R-:W-:-:S02]  /*0c20*/  IADD3 R26, PT, PT, R11, R10, R9 ;  /* 0x0000000a0b1a7210 */ /* 0x001fc40007ffe009 */
[----:B--2---:R-:W-:Y:S02]  /*0c30*/  IADD3 R25, PT, PT, R33, R8, R25 ;  /* 0x0000000821197210 */ /* 0x004fe40007ffe019 */
[----:B------:R-:W0:Y:S01]  /*0c40*/  LDS.128 R8, [R6+0x10] ;  /* 0x0000100006087984 */ /* 0x000e220000000c00 */
[----:B------:R-:W-:Y:S02]  /*0c50*/  LOP3.LUT R12, R31, R12, RZ, 0x3c, !PT ;  /* 0x0000000c1f0c7212 */ /* 0x000fe400078e3cff */
[----:B------:R-:W-:Y:S02]  /*0c60*/  LOP3.LUT R13, R24, R13, RZ, 0x3c, !PT ;  /* 0x0000000d180d7212 */ /* 0x000fe400078e3cff */
[----:B----4-:R-:W-:Y:S02]  /*0c70*/  LOP3.LUT R37, R18, R15, RZ, 0x3c, !PT ;  /* 0x0000000f12257212 */ /* 0x010fe400078e3cff */
[----:B-----5:R-:W-:Y:S01]  /*0c80*/  LOP3.LUT R33, R27, R14, RZ, 0x3c, !PT ;  /* 0x0000000e1b217212 */ /* 0x020fe200078e3cff */
[----:B------:R-:W-:Y:S08]  /*0c90*/  POPC R12, R12 ;  /* 0x0000000c000c7309 */ /* 0x000ff00000000000 */
[----:B------:R-:W2:Y:S08]  /*0ca0*/  POPC R13, R13 ;  /* 0x0000000d000d7309 */ /* 0x000eb00000000000 */
[----:B------:R-:W-:Y:S08]  /*0cb0*/  POPC R36, R33 ;  /* 0x0000002100247309 */ /* 0x000ff00000000000 */
[----:B------:R-:W3:Y:S01]  /*0cc0*/  POPC R37, R37 ;  /* 0x0000002500257309 */ /* 0x000ee20000000000 */
[----:B--2---:R-:W-:-:S02]  /*0cd0*/  IADD3 R23, PT, PT, R13, R12, R23 ;  /* 0x0000000c0d177210 */ /* 0x004fc40007ffe017 */
[----:B-1----:R-:W-:Y:S02]  /*0ce0*/  LOP3.LUT R12, R29, R14, RZ, 0x3c, !PT ;  /* 0x0000000e1d0c7212 */ /* 0x002fe400078e3cff */
[----:B------:R-:W-:Y:S02]  /*0cf0*/  LOP3.LUT R14, R34, R15, RZ, 0x3c, !PT ;  /* 0x0000000f220e7212 */ /* 0x000fe400078e3cff */
[----:B0-----:R-:W-:Y:S02]  /*0d00*/  LOP3.LUT R35, R21, R8, RZ, 0x3c, !PT ;  /* 0x0000000815237212 */ /* 0x001fe400078e3cff */
[----:B------:R-:W-:Y:S01]  /*0d10*/  POPC R12, R12 ;  /* 0x0000000c000c7309 */ /* 0x000fe20000000000 */
[----:B---3--:R-:W-:Y:S02]  /*0d20*/  IADD3 R25, PT, PT, R37, R36, R25 ;  /* 0x0000002425197210 */ /* 0x008fe40007ffe019 */
[----:B------:R-:W-:-:S05]  /*0d30*/  LOP3.LUT R36, R30, R9, RZ, 0x3c, !PT ;  /* 0x000000091e247212 */ /* 0x000fca00078e3cff */
[----:B------:R-:W0:Y:S08]  /*0d40*/  POPC R14, R14 ;  /* 0x0000000e000e7309 */ /* 0x000e300000000000 */
[----:B------:R-:W-:Y:S08]  /*0d50*/  POPC R13, R35 ;  /* 0x00000023000d7309 */ /* 0x000ff00000000000 */
[----:B------:R-:W1:Y:S01]  /*0d60*/  POPC R15, R36 ;  /* 0x00000024000f7309 */ /* 0x000e620000000000 */
[----:B0-----:R-:W-:-:S02]  /*0d70*/  IADD3 R23, PT, PT, R14, R12, R23 ;  /* 0x0000000c0e177210 */ /* 0x001fc40007ffe017 */
[----:B-1----:R-:W-:Y:S02]  /*0d80*/  IADD3 R28, PT, PT, R15, R13, R28 ;  /* 0x0000000d0f1c7210 */ /* 0x002fe40007ffe01c */
[----:B------:R-:W0:Y:S01]  /*0d90*/  LDS.128 R12, [R20+0x10] ;  /* 0x00001000140c7984 */ /* 0x000e220000000c00 */
[----:B------:R-:W-:Y:S02]  /*0da0*/  LOP3.LUT R33, R31, R8, RZ, 0x3c, !PT ;  /* 0x000000081f217212 */ /* 0x000fe400078e3cff */
[----:B------:R-:W-:Y:S02]  /*0db0*/  LOP3.LUT R8, R24, R9, RZ, 0x3c, !PT ;  /* 0x0000000918087212 */ /* 0x000fe400078e3cff */
[-C--:B------:R-:W-:Y:S02]  /*0dc0*/  LOP3.LUT R9, R27, R10.reuse, RZ, 0x3c, !PT ;  /* 0x0000000a1b097212 */ /* 0x080fe400078e3cff */
[-C--:B------:R-:W-:Y:S02]  /*0dd0*/  LOP3.LUT R37, R18, R11.reuse, RZ, 0x3c, !PT ;  /* 0x0000000b12257212 */ /* 0x080fe400078e3cff */
[----:B------:R-:W-:Y:S01]  /*0de0*/  LOP3.LUT R11, R34, R11, RZ, 0x3c, !PT ;  /* 0x0000000b220b7212 */ /* 0x000fe200078e3cff */
[----:B------:R-:W-:Y:S01]  /*0df0*/  POPC R33, R33 ;  /* 0x0000002100217309 */ /* 0x000fe20000000000 */
[----:B------:R-:W-:-:S07]  /*0e00*/  LOP3.LUT R10, R29, R10, RZ, 0x3c, !PT ;  /* 0x0000000a1d0a7212 */ /* 0x000fce00078e3cff */
[----:B------:R-:W1:Y:S08]  /*0e10*/  POPC R8, R8 ;  /* 0x0000000800087309 */ /* 0x000e700000000000 */
[----:B------:R-:W-:Y:S08]  /*0e20*/  POPC R9, R9 ;  /* 0x0000000900097309 */ /* 0x000ff00000000000 */
[----:B------:R-:W2:Y:S08]  /*0e30*/  POPC R37, R37 ;  /* 0x0000002500257309 */ /* 0x000eb00000000000 */
[----:B------:R-:W-:Y:S08]  /*0e40*/  POPC R35, R10 ;  /* 0x0000000a00237309 */ /* 0x000ff00000000000 */
[----:B------:R-:W3:Y:S01]  /*0e50*/  POPC R11, R11 ;  /* 0x0000000b000b7309 */ /* 0x000ee20000000000 */
[----:B-1----:R-:W-:-:S02]  /*0e60*/  IADD3 R16, PT, PT, R8, R33, R16 ;  /* 0x0000002108107210 */ /* 0x002fc40007ffe010 */
[----:B--2---:R-:W-:Y:S02]  /*0e70*/  IADD3 R28, PT, PT, R37, R9, R28 ;  /* 0x00000009251c7210 */ /* 0x004fe40007ffe01c */
[----:B0-----:R-:W-:Y:S02]  /*0e80*/  LOP3.LUT R37, R24, R13, RZ, 0x3c, !PT ;  /* 0x0000000d18257212 */ /* 0x001fe400078e3cff */
[-C--:B------:R-:W-:Y:S02]  /*0e90*/  LOP3.LUT R33, R21, R12.reuse, RZ, 0x3c, !PT ;  /* 0x0000000c15217212 */ /* 0x080fe400078e3cff */
[----:B---3--:R-:W-:Y:S02]  /*0ea0*/  IADD3 R16, PT, PT, R11, R35, R16 ;  /* 0x000000230b107210 */ /* 0x008fe40007ffe010 */
[----:B------:R-:W-:Y:S01]  /*0eb0*/  LOP3.LUT R35, R31, R12, RZ, 0x3c, !PT ;  /* 0x0000000c1f237212 */ /* 0x000fe200078e3cff */
[----:B------:R-:W0:Y:S01]  /*0ec0*/  LDS.128 R8, [R2+0x10] ;  /* 0x0000100002087984 */ /* 0x000e220000000c00 */
[----:B------:R-:W-:Y:S08]  /*0ed0*/  POPC R37, R37 ;  /* 0x0000002500257309 */ /* 0x000ff00000000000 */
[----:B------:R-:W1:Y:S01]  /*0ee0*/  POPC R12, R35 ;  /* 0x00000023000c7309 */ /* 0x000e620000000000 */
[----:B------:R-:W-:-:S02]  /*0ef0*/  LOP3.LUT R36, R30, R13, RZ, 0x3c, !PT ;  /* 0x0000000d1e247212 */ /* 0x000fc400078e3cff */
[----:B------:R-:W-:-:S05]  /*0f00*/  LOP3.LUT R13, R27, R14, RZ, 0x3c, !PT ;  /* 0x0000000e1b0d7212 */ /* 0x000fca00078e3cff */
[----:B------:R-:W-:Y:S01]  /*0f10*/  POPC R33, R33 ;  /* 0x0000002100217309 */ /* 0x000fe20000000000 */
[----:B-1----:R-:W-:Y:S02]  /*0f20*/  IADD3 R19, PT, PT, R37, R12, R19 ;  /* 0x0000000c25137210 */ /* 0x002fe40007ffe013 */
[----:B------:R-:W-:Y:S02]  /*0f30*/  LOP3.LUT R12, R29, R14, RZ, 0x3c, !PT ;  /* 0x0000000e1d0c7212 */ /* 0x000fe400078e3cff */
[----:B------:R-:W-:-:S03]  /*0f40*/  LOP3.LUT R14, R18, R15, RZ, 0x3c, !PT ;  /* 0x0000000f120e7212 */ /* 0x000fc600078e3cff */
[----:B------:R-:W1:Y:S01]  /*0f50*/  POPC R36, R36 ;  /* 0x0000002400247309 */ /* 0x000e620000000000 */
[----:B------:R-:W-:-:S07]  /*0f60*/  LOP3.LUT R15, R34, R15, RZ, 0x3c, !PT ;  /* 0x0000000f220f7212 */ /* 0x000fce00078e3cff */
[----:B------:R-:W-:Y:S08]  /*0f70*/  POPC R35, R14 ;  /* 0x0000000e00237309 */ /* 0x000ff00000000000 */
[----:B------:R-:W2:Y:S08]  /*0f80*/  POPC R13, R13 ;  /* 0x0000000d000d7309 */ /* 0x000eb00000000000 */
[----:B------:R-:W-:Y:S08]  /*0f90*/  POPC R12, R12 ;  /* 0x0000000c000c7309 */ /* 0x000ff00000000000 */
[----:B------:R-:W3:Y:S01]  /*0fa0*/  POPC R14, R15 ;  /* 0x0000000f000e7309 */ /* 0x000ee20000000000 */
[----:B-1----:R-:W-:-:S02]  /*0fb0*/  IADD3 R32, PT, PT, R36, R33, R32 ;  /* 0x0000002124207210 */ /* 0x002fc40007ffe020 */
[-C--:B0-----:R-:W-:Y:S02]  /*0fc0*/  LOP3.LUT R36, R21, R8.reuse, RZ, 0x3c, !PT ;  /* 0x0000000815247212 */ /* 0x081fe400078e3cff */
[----:B--2---:R-:W-:Y:S01]  /*0fd0*/  IADD3 R32, PT, PT, R35, R13, R32 ;  /* 0x0000000d23207210 */ /* 0x004fe20007ffe020 */
[----:B------:R-:W-:Y:S01]  /*0fe0*/  LDS R21, [R7+0x200] ;  /* 0x0002000007157984 */ /* 0x000fe20000000800 */
[----:B------:R-:W-:Y:S02]  /*0ff0*/  LOP3.LUT R31, R31, R8, RZ, 0x3c, !PT ;  /* 0x000000081f1f7212 */ /* 0x000fe400078e3cff */
[----:B------:R-:W-:Y:S02]  /*1000*/  LOP3.LUT R8, R24, R9, RZ, 0x3c, !PT ;  /* 0x0000000918087212 */ /* 0x000fe400078e3cff */
[----:B------:R-:W-:Y:S01]  /*1010*/  LDS R24, [R7+0x240] ;  /* 0x0002400007187984 */ /* 0x000fe20000000800 */
[----:B---3--:R-:W-:-:S03]  /*1020*/  IADD3 R19, PT, PT, R14, R12, R19 ;  /* 0x0000000c0e137210 */ /* 0x008fc60007ffe013 */
[----:B------:R-:W0:Y:S01]  /*1030*/  LDS.128 R12, [R22+0x20] ;  /* 0x00002000160c7984 */ /* 0x000e220000000c00 */
[----:B------:R-:W-:Y:S02]  /*1040*/  LOP3.LUT R30, R30, R9, RZ, 0x3c, !PT ;  /* 0x000000091e1e7212 */ /* 0x000fe400078e3cff */
[-C--:B------:R-:W-:Y:S02]  /*1050*/  LOP3.LUT R9, R27, R10.reuse, RZ, 0x3c, !PT ;  /* 0x0000000a1b097212 */ /* 0x080fe400078e3cff */
[----:B------:R1:W-:Y:S01]  /*1060*/  POPC R33, R30 ;  /* 0x0000001e00217309 */ /* 0x0003e20000000000 */
[----:B------:R-:W-:Y:S02]  /*1070*/  LOP3.LUT R27, R29, R10, RZ, 0x3c, !PT ;  /* 0x0000000a1d1b7212 */ /* 0x000fe400078e3cff */
[----:B------:R-:W-:Y:S04]  /*1080*/  LDS R29, [R5+0x200] ;  /* 0x00020000051d7984 */ /* 0x000fe80000000800 */
[----:B-1----:R-:W1:Y:S01]  /*1090*/  LDS R30, [R5+0x240] ;  /* 0x00024000051e7984 */ /* 0x002e620000000800 */
[----:B------:R2:W-:Y:S01]  /*10a0*/  POPC R35, R31 ;  /* 0x0000001f00237309 */ /* 0x0005e20000000000 */
[----:B------:R-:W-:-:S02]  /*10b0*/  LOP3.LUT R10, R18, R11, RZ, 0x3c, !PT ;  /* 0x0000000b120a7212 */ /* 0x000fc400078e3cff */
[----:B------:R-:W-:Y:S05]  /*10c0*/  LDS R18, [R7+0x2c0] ;  /* 0x0002c00007127984 */ /* 0x000fea0000000800 */
[----:B------:R-:W3:Y:S01]  /*10d0*/  POPC R8, R8 ;  /* 0x0000000800087309 */ /* 0x000ee20000000000 */
[----:B------:R-:W-:Y:S01]  /*10e0*/  LOP3.LUT R34, R34, R11, RZ, 0x3c, !PT ;  /* 0x0000000b22227212 */ /* 0x000fe200078e3cff */
[----:B--2---:R-:W2:Y:S06]  /*10f0*/  LDS R31, [R7+0x280] ;  /* 0x00028000071f7984 */ /* 0x004eac0000000800 */
[----:B------:R-:W4:Y:S08]  /*1100*/  POPC R36, R36 ;  /* 0x0000002400247309 */ /* 0x000f300000000000 */
[----:B------:R-:W-:Y:S08]  /*1110*/  POPC R9, R9 ;  /* 0x0000000900097309 */ /* 0x000ff00000000000 */
[----:B------:R-:W5:Y:S01]  /*1120*/  POPC R10, R10 ;  /* 0x0000000a000a7309 */ /* 0x000f620000000000 */
[----:B---3--:R-:W-:-:S02]  /*1130*/  IADD3 R26, PT, PT, R8, R35, R26 ;  /* 0x00000023081a7210 */ /* 0x008fc40007ffe01a */
[----:B0-----:R-:W-:Y:S02]  /*1140*/  LOP3.LUT R8, R21, R12, RZ, 0x3c, !PT ;  /* 0x0000000c15087212 */ /* 0x001fe400078e3cff */
[----:B----4-:R-:W-:Y:S02]  /*1150*/  IADD3 R17, PT, PT, R33, R36, R17 ;  /* 0x0000002421117210 */ /* 0x010fe40007ffe011 */
[----:B------:R-:W-:Y:S01]  /*1160*/  LOP3.LUT R36, R24, R13, RZ, 0x3c, !PT ;  /* 0x0000000d18247212 */ /* 0x000fe200078e3cff */
[----:B------:R-:W-:Y:S08]  /*1170*/  POPC R27, R27 ;  /* 0x0000001b001b7309 */ /* 0x000ff00000000000 */
[----:B------:R-:W0:Y:S01]  /*1180*/  POPC R34, R34 ;  /* 0x0000002200227309 */ /* 0x000e220000000000 */
[----:B-----5:R-:W-:Y:S01]  /*1190*/  IADD3 R17, PT, PT, R10, R9, R17 ;  /* 0x000000090a117210 */ /* 0x020fe20007ffe011 */
[----:B------:R-:W3:Y:S06]  /*11a0*/  LDS R33, [R5+0x280] ;  /* 0x0002800005217984 */ /* 0x000eec0000000800 */
[----:B------:R-:W-:Y:S08]  /*11b0*/  POPC R8, R8 ;  /* 0x0000000800087309 */ /* 0x000ff00000000000 */
[----:B------:R-:W4:Y:S01]  /*11c0*/  POPC R9, R36 ;  /* 0x0000002400097309 */ /* 0x000f220000000000 */
[----:B-1----:R-:W-:-:S02]  /*11d0*/  LOP3.LUT R13, R30, R13, RZ, 0x3c, !PT ;  /* 0x0000000d1e0d7212 */ /* 0x002fc400078e3cff */
[----:B------:R-:W-:Y:S02]  /*11e0*/  LOP3.LUT R35, R29, R12, RZ, 0x3c, !PT ;  /* 0x0000000c1d237212 */ /* 0x000fe400078e3cff */
[----:B0-----:R-:W-:Y:S02]  /*11f0*/  IADD3 R27, PT, PT, R34, R27, R26 ;  /* 0x0000001b221b7210 */ /* 0x001fe40007ffe01a */
[----:B------:R-:W0:Y:S01]  /*1200*/  LDS R26, [R5+0x2c0] ;  /* 0x0002c000051a7984 */ /* 0x000e220000000800 */
[----:B------:R-:W-:Y:S01]  /*1210*/  POPC R12, R35 ;  /* 0x00000023000c7309 */ /* 0x000fe20000000000 */
[----:B----4-:R-:W-:-:S07]  /*1220*/  IADD3 R25, PT, PT, R9, R8, R25 ;  /* 0x0000000809197210 */ /* 0x010fce0007ffe019 */
[----:B------:R-:W1:Y:S01]  /*1230*/  POPC R13, R13 ;  /* 0x0000000d000d7309 */ /* 0x000e620000000000 */
[----:B------:R-:W4:Y:S01]  /*1240*/  LDS.128 R8, [R6+0x20] ;  /* 0x0000200006087984 */ /* 0x000f220000000c00 */
[----:B--2---:R-:W-:-:S06]  /*1250*/  LOP3.LUT R37, R31, R14, RZ, 0x3c, !PT ;  /* 0x0000000e1f257212 */ /* 0x004fcc00078e3cff */
[----:B------:R-:W-:Y:S01]  /*1260*/  POPC R34, R37 ;  /* 0x0000002500227309 */ /* 0x000fe20000000000 */
[----:B-1----:R-:W-:Y:S02]  /*1270*/  IADD3 R12, PT, PT, R13, R12, R23 ;  /* 0x0000000c0d0c7210 */ /* 0x002fe40007ffe017 */
[----:B------:R-:W-:-:S06]  /*1280*/  LOP3.LUT R23, R18, R15, RZ, 0x3c, !PT ;  /* 0x0000000f12177212 */ /* 0x000fcc00078e3cff */
[----:B------:R-:W1:Y:S02]  /*1290*/  POPC R23, R23 ;  /* 0x0000001700177309 */ /* 0x000e640000000000 */
[----:B-1----:R-:W-:Y:S02]  /*12a0*/  IADD3 R23, PT, PT, R23, R34, R25 ;  /* 0x0000002217177210 */ /* 0x002fe40007ffe019 */
[----:B---3--:R-:W-:Y:S02]  /*12b0*/  LOP3.LUT R25, R33, R14, RZ, 0x3c, !PT ;  /* 0x0000000e21197212 */ /* 0x008fe400078e3cff */
[----:B0-----:R-:W-:Y:S02]  /*12c0*/  LOP3.LUT R14, R26, R15, RZ, 0x3c, !PT ;  /* 0x0000000f1a0e7212 */ /* 0x001fe400078e3cff */
[-C--:B----4-:R-:W-:Y:S02]  /*12d0*/  LOP3.LUT R34, R21, R8.reuse, RZ, 0x3c, !PT ;  /* 0x0000000815227212 */ /* 0x090fe400078e3cff */
[----:B------:R-:W-:Y:S01]  /*12e0*/  LOP3.LUT R36, R24, R9, RZ, 0x3c, !PT ;  /* 0x0000000918247212 */ /* 0x000fe200078e3cff */
[----:B------:R-:W-:Y:S08]  /*12f0*/  POPC R25, R25 ;  /* 0x0000001900197309 */ /* 0x000ff00000000000 */
[----:B------:R-:W0:Y:S08]  /*1300*/  POPC R14, R14 ;  /* 0x0000000e000e7309 */ /* 0x000e300000000000 */
[----:B------:R-:W-:Y:S08]  /*1310*/  POPC R13, R34 ;  /* 0x00000022000d7309 */ /* 0x000ff00000000000 */
[----:B------:R-:W1:Y:S01]  /*1320*/  POPC R15, R36 ;  /* 0x00000024000f7309 */ /* 0x000e620000000000 */
[----:B------:R-:W-:-:S02]  /*1330*/  LOP3.LUT R35, R29, R8, RZ, 0x3c, !PT ;  /* 0x000000081d237212 */ /* 0x000fc400078e3cff */
[----:B------:R-:W-:Y:S02]  /*1340*/  LOP3.LUT R9, R30, R9, RZ, 0x3c, !PT ;  /* 0x000000091e097212 */ /* 0x000fe400078e3cff */
[----:B0-----:R-:W-:-:S03]  /*1350*/  IADD3 R25, PT, PT, R14, R25, R12 ;  /* 0x000000190e197210 */ /* 0x001fc60007ffe00c */
[----:B------:R-:W-:Y:S01]  /*1360*/  POPC R35, R35 ;  /* 0x0000002300237309 */ /* 0x000fe20000000000 */
[----:B-1----:R-:W-:Y:S02]  /*1370*/  IADD3 R28, PT, PT, R15, R13, R28 ;  /* 0x0000000d0f1c7210 */ /* 0x002fe40007ffe01c */
[----:B------:R-:W0:Y:S05]  /*1380*/  LDS.128 R12, [R20+0x20] ;  /* 0x00002000140c7984 */ /* 0x000e2a0000000c00 */
[----:B------:R-:W1:Y:S01]  /*1390*/  POPC R8, R9 ;  /* 0x0000000900087309 */ /* 0x000e620000000000 */
[----:B------:R-:W-:-:S07]  /*13a0*/  LOP3.LUT R34, R31, R10, RZ, 0x3c, !PT ;  /* 0x0000000a1f227212 */ /* 0x000fce00078e3cff */
[----:B------:R-:W-:Y:S01]  /*13b0*/  POPC R37, R34 ;  /* 0x0000002200257309 */ /* 0x000fe20000000000 */
[----:B-1----:R-:W-:Y:S02]  /*13c0*/  IADD3 R8, PT, PT, R8, R35, R16 ;  /* 0x0000002308087210 */ /* 0x002fe40007ffe010 */
[----:B------:R-:W-:-:S06]  /*13d0*/  LOP3.LUT R16, R18, R11, RZ, 0x3c, !PT ;  /* 0x0000000b12107212 */ /* 0x000fcc00078e3cff */
[----:B------:R-:W1:Y:S01]  /*13e0*/  POPC R16, R16 ;  /* 0x0000001000107309 */ /* 0x000e620000000000 */
[----:B------:R-:W-:-:S07]  /*13f0*/  LOP3.LUT R10, R33, R10, RZ, 0x3c, !PT ;  /* 0x0000000a210a7212 */ /* 0x000fce00078e3cff */
[----:B------:R-:W-:Y:S01]  /*1400*/  POPC R9, R10 ;  /* 0x0000000a00097309 */ /* 0x000fe20000000000 */
[----:B-1----:R-:W-:Y:S02]  /*1410*/  IADD3 R16, PT, PT, R16, R37, R28 ;  /* 0x0000002510107210 */ /* 0x002fe40007ffe01c */
[----:B------:R-:W-:Y:S02]  /*1420*/  LOP3.LUT R37, R26, R11, RZ, 0x3c, !PT ;  /* 0x0000000b1a257212 */ /* 0x000fe400078e3cff */
[-C--:B0-----:R-:W-:Y:S02]  /*1430*/  LOP3.LUT R35, R21, R12.reuse, RZ, 0x3c, !PT ;  /* 0x0000000c15237212 */ /* 0x081fe400078e3cff */
[----:B------:R-:W-:Y:S01]  /*1440*/  LOP3.LUT R36, R24, R13, RZ, 0x3c, !PT ;  /* 0x0000000d18247212 */ /* 0x000fe200078e3cff */
        /* <DEDUP_REMOVED lines=10> */
[----:B------:R-:W-:Y:S02]  /*14f0*/  LOP3.LUT R37, R31, R14, RZ, 0x3c, !PT ;  /* 0x0000000e1f257212 */ /* 0x000fe400078e3cff */
[----:B-1----:R-:W-:-:S02]  /*1500*/  IADD3 R32, PT, PT, R13, R12, R19 ;  /* 0x0000000c0d207210 */ /* 0x002fc40007ffe013 */
[----:B------:R-:W-:-:S03]  /*1510*/  LOP3.LUT R12, R18, R15, RZ, 0x3c, !PT ;  /* 0x0000000f120c7212 */ /* 0x000fc600078e3cff */
[----:B------:R-:W-:Y:S08]  /*1520*/  POPC R19, R37 ;  /* 0x0000002500137309 */ /* 0x000ff00000000000 */
[----:B------:R-:W1:Y:S01]  /*1530*/  POPC R12, R12 ;  /* 0x0000000c000c7309 */ /* 0x000e620000000000 */
[----:B------:R-:W-:Y:S02]  /*1540*/  LOP3.LUT R14, R33, R14, RZ, 0x3c, !PT ;  /* 0x0000000e210e7212 */ /* 0x000fe400078e3cff */
[----:B-1----:R-:W-:-:S02]  /*1550*/  IADD3 R19, PT, PT, R12, R19, R34 ;  /* 0x000000130c137210 */ /* 0x002fc40007ffe022 */
[----:B0-----:R-:W-:Y:S02]  /*1560*/  LOP3.LUT R12, R21, R8, RZ, 0x3c, !PT ;  /* 0x00000008150c7212 */ /* 0x001fe400078e3cff */
[----:B------:R-:W-:Y:S02]  /*1570*/  LOP3.LUT R21, R24, R9, RZ, 0x3c, !PT ;  /* 0x0000000918157212 */ /* 0x000fe400078e3cff */
[-C--:B------:R-:W-:Y:S02]  /*1580*/  LOP3.LUT R36, R31, R10.reuse, RZ, 0x3c, !PT ;  /* 0x0000000a1f247212 */ /* 0x080fe400078e3cff */
[----:B------:R-:W-:Y:S01]  /*1590*/  LOP3.LUT R37, R33, R10, RZ, 0x3c, !PT ;  /* 0x0000000a21257212 */ /* 0x000fe200078e3cff */
[----:B------:R-:W-:Y:S01]  /*15a0*/  POPC R35, R14 ;  /* 0x0000000e00237309 */ /* 0x000fe20000000000 */
[----:B------:R-:W-:Y:S01]  /*15b0*/  LOP3.LUT R34, R26, R15, RZ, 0x3c, !PT ;  /* 0x0000000f1a227212 */ /* 0x000fe200078e3cff */
[----:B------:R-:W-:Y:S01]  /*15c0*/  LDS R24, [R7+0x340] ;  /* 0x0003400007187984 */ /* 0x000fe20000000800 */
[----:B------:R-:W-:-:S02]  /*15d0*/  LOP3.LUT R8, R29, R8, RZ, 0x3c, !PT ;  /* 0x000000081d087212 */ /* 0x000fc400078e3cff */
[----:B------:R-:W-:Y:S01]  /*15e0*/  LOP3.LUT R9, R30, R9, RZ, 0x3c, !PT ;  /* 0x000000091e097212 */ /* 0x000fe200078e3cff */
[----:B------:R-:W-:Y:S02]  /*15f0*/  LDS R29, [R7+0x300] ;  /* 0x00030000071d7984 */ /* 0x000fe40000000800 */
[----:B------:R0:W-:Y:S02]  /*1600*/  POPC R10, R12 ;  /* 0x0000000c000a7309 */ /* 0x0001e40000000000 */
[----:B------:R-:W-:Y:S04]  /*1610*/  LDS R31, [R5+0x300] ;  /* 0x00030000051f7984 */ /* 0x000fe80000000800 */
[----:B------:R-:W-:Y:S02]  /*1620*/  LDS R33, [R7+0x380] ;  /* 0x0003800007217984 */ /* 0x000fe40000000800 */
[----:B------:R-:W1:Y:S02]  /*1630*/  POPC R21, R21 ;  /* 0x0000001500157309 */ /* 0x000e640000000000 */
[----:B0-----:R-:W0:Y:S06]  /*1640*/  LDS.128 R12, [R22+0x30] ;  /* 0x00003000160c7984 */ /* 0x001e2c0000000c00 */
[----:B------:R-:W2:Y:S08]  /*1650*/  POPC R34, R34 ;  /* 0x0000002200227309 */ /* 0x000eb00000000000 */
[----:B------:R-:W-:Y:S01]  /*1660*/  POPC R8, R8 ;  /* 0x0000000800087309 */ /* 0x000fe20000000000 */
[----:B-1----:R-:W-:-:S07]  /*1670*/  IADD3 R17, PT, PT, R21, R10, R17 ;  /* 0x0000000a15117210 */ /* 0x002fce0007ffe011 */
[----:B------:R-:W1:Y:S01]  /*1680*/  POPC R9, R9 ;  /* 0x0000000900097309 */ /* 0x000e620000000000 */
[-C--:B------:R-:W-:Y:S02]  /*1690*/  LOP3.LUT R10, R18, R11.reuse, RZ, 0x3c, !PT ;  /* 0x0000000b120a7212 */ /* 0x080fe400078e3cff */
[----:B------:R-:W-:Y:S02]  /*16a0*/  LOP3.LUT R11, R26, R11, RZ, 0x3c, !PT ;  /* 0x0000000b1a0b7212 */ /* 0x000fe400078e3cff */
[----:B------:R-:W3:Y:S01]  /*16b0*/  LDS R26, [R5+0x340] ;  /* 0x00034000051a7984 */ /* 0x000ee20000000800 */
[----:B--2---:R-:W-:-:S03]  /*16c0*/  IADD3 R30, PT, PT, R34, R35, R32 ;  /* 0x00000023221e7210 */ /* 0x004fc60007ffe020 */
[----:B------:R3:W2:Y:S04]  /*16d0*/  LDS R32, [R7+0x3c0] ;  /* 0x0003c00007207984 */ /* 0x0006a80000000800 */
[----:B------:R-:W4:Y:S01]  /*16e0*/  LDS R34, [R5+0x3c0] ;  /* 0x0003c00005227984 */ /* 0x000f220000000800 */
[----:B-1----:R-:W-:-:S03]  /*16f0*/  IADD3 R8, PT, PT, R9, R8, R27 ;  /* 0x0000000809087210 */ /* 0x002fc60007ffe01b */
[----:B------:R2:W1:Y:S01]  /*1700*/  LDS R27, [R5+0x380] ;  /* 0x00038000051b7984 */ /* 0x0004620000000800 */
[----:B------:R5:W-:Y:S01]  /*1710*/  POPC R35, R37 ;  /* 0x0000002500237309 */ /* 0x000be20000000000 */
[----:B0-----:R-:W-:Y:S02]  /*1720*/  LOP3.LUT R21, R29, R12, RZ, 0x3c, !PT ;  /* 0x0000000c1d157212 */ /* 0x001fe400078e3cff */
[----:B-----5:R-:W-:-:S05]  /*1730*/  LOP3.LUT R37, R24, R13, RZ, 0x3c, !PT ;  /* 0x0000000d18257212 */ /* 0x020fca00078e3cff */
[----:B------:R-:W-:Y:S08]  /*1740*/  POPC R36, R36 ;  /* 0x0000002400247309 */ /* 0x000ff00000000000 */
[----:B------:R-:W0:Y:S08]  /*1750*/  POPC R10, R10 ;  /* 0x0000000a000a7309 */ /* 0x000e300000000000 */
[----:B------:R-:W5:Y:S08]  /*1760*/  POPC R18, R11 ;  /* 0x0000000b00127309 */ /* 0x000f700000000000 */
[----:B------:R-:W-:Y:S08]  /*1770*/  POPC R21, R21 ;  /* 0x0000001500157309 */ /* 0x000ff00000000000 */
[----:B------:R-:W1:Y:S01]  /*1780*/  POPC R37, R37 ;  /* 0x0000002500257309 */ /* 0x000e620000000000 */
[----:B------:R-:W-:-:S02]  /*1790*/  LOP3.LUT R12, R31, R12, RZ, 0x3c, !PT ;  /* 0x0000000c1f0c7212 */ /* 0x000fc400078e3cff */
[----:B---3--:R-:W-:Y:S02]  /*17a0*/  LOP3.LUT R7, R26, R13, RZ, 0x3c, !PT ;  /* 0x0000000d1a077212 */ /* 0x008fe400078e3cff */
[----:B0-----:R-:W-:Y:S02]  /*17b0*/  IADD3 R36, PT, PT, R10, R36, R17 ;  /* 0x000000240a247210 */ /* 0x001fe40007ffe011 */
[----:B-----5:R-:W-:Y:S02]  /*17c0*/  IADD3 R35, PT, PT, R18, R35, R8 ;  /* 0x0000002312237210 */ /* 0x020fe40007ffe008 */
[-C--:B--2---:R-:W-:Y:S01]  /*17d0*/  LOP3.LUT R5, R32, R15.reuse, RZ, 0x3c, !PT ;  /* 0x0000000f20057212 */ /* 0x084fe200078e3cff */
[----:B------:R-:W0:Y:S01]  /*17e0*/  LDS.128 R8, [R6+0x30] ;  /* 0x0000300006087984 */ /* 0x000e220000000c00 */
[----:B----4-:R-:W-:Y:S01]  /*17f0*/  LOP3.LUT R15, R34, R15, RZ, 0x3c, !PT ;  /* 0x0000000f220f7212 */ /* 0x010fe200078e3cff */
[----:B------:R-:W-:Y:S01]  /*1800*/  POPC R12, R12 ;  /* 0x0000000c000c7309 */ /* 0x000fe20000000000 */
[----:B-1----:R-:W-:-:S02]  /*1810*/  IADD3 R23, PT, PT, R37, R21, R23 ;  /* 0x0000001525177210 */ /* 0x002fc40007ffe017 */
[----:B------:R-:W-:-:S05]  /*1820*/  LOP3.LUT R37, R27, R14, RZ, 0x3c, !PT ;  /* 0x0000000e1b257212 */ /* 0x000fca00078e3cff */
[----:B------:R-:W1:Y:S08]  /*1830*/  POPC R7, R7 ;  /* 0x0000000700077309 */ /* 0x000e700000000000 */
[----:B------:R-:W-:Y:S08]  /*1840*/  POPC R21, R37 ;  /* 0x0000002500157309 */ /* 0x000ff00000000000 */
[----:B------:R-:W2:Y:S01]  /*1850*/  POPC R15, R15 ;  /* 0x0000000f000f7309 */ /* 0x000ea20000000000 */
[----:B-1----:R-:W-:-:S02]  /*1860*/  IADD3 R12, PT, PT, R7, R12, R25 ;  /* 0x0000000c070c7210 */ /* 0x002fc40007ffe019 */
[----:B------:R-:W-:-:S05]  /*1870*/  LOP3.LUT R18, R33, R14, RZ, 0x3c, !PT ;  /* 0x0000000e21127212 */ /* 0x000fca00078e3cff */
[----:B------:R-:W-:Y:S01]  /*1880*/  POPC R5, R5 ;  /* 0x0000000500057309 */ /* 0x000fe20000000000 */
[----:B--2---:R-:W-:Y:S02]  /*1890*/  IADD3 R21, PT, PT, R15, R21, R12 ;  /* 0x000000150f157210 */ /* 0x004fe40007ffe00c */
[----:B------:R-:W1:Y:S05]  /*18a0*/  LDS.128 R12, [R20+0x30] ;  /* 0x00003000140c7984 */ /* 0x000e6a0000000c00 */
[----:B------:R-:W2:Y:S01]  /*18b0*/  POPC R18, R18 ;  /* 0x0000001200127309 */ /* 0x000ea20000000000 */
[-C--:B0-----:R-:W-:Y:S02]  /*18c0*/  LOP3.LUT R25, R24, R9.reuse, RZ, 0x3c, !PT ;  /* 0x0000000918197212 */ /* 0x081fe400078e3cff */
[----:B------:R-:W-:-:S02]  /*18d0*/  LOP3.LUT R37, R26, R9, RZ, 0x3c, !PT ;  /* 0x000000091a257212 */ /* 0x000fc400078e3cff */
[----:B------:R-:W-:-:S03]  /*18e0*/  LOP3.LUT R17, R29, R8, RZ, 0x3c, !PT ;  /* 0x000000081d117212 */ /* 0x000fc600078e3cff */
[----:B------:R-:W-:Y:S01]  /*18f0*/  POPC R25, R25 ;  /* 0x0000001900197309 */ /* 0x000fe20000000000 */
[----:B--2---:R-:W-:Y:S02]  /*1900*/  IADD3 R23, PT, PT, R5, R18, R23 ;  /* 0x0000001205177210 */ /* 0x004fe40007ffe017 */
[----:B------:R-:W-:-:S05]  /*1910*/  LOP3.LUT R18, R31, R8, RZ, 0x3c, !PT ;  /* 0x000000081f127212 */ /* 0x000fca00078e3cff */
[----:B------:R-:W0:Y:S08]  /*1920*/  POPC R5, R17 ;  /* 0x0000001100057309 */ /* 0x000e300000000000 */
[----:B------:R-:W-:Y:S08]  /*1930*/  POPC R7, R18 ;  /* 0x0000001200077309 */ /* 0x000ff00000000000 */
[----:B------:R-:W2:Y:S01]  /*1940*/  POPC R37, R37 ;  /* 0x0000002500257309 */ /* 0x000ea20000000000 */
[----:B------:R-:W-:-:S02]  /*1950*/  LOP3.LUT R9, R32, R11, RZ, 0x3c, !PT ;  /* 0x0000000b20097212 */ /* 0x000fc400078e3cff */
[----:B0-----:R-:W-:Y:S02]  /*1960*/  IADD3 R5, PT, PT, R25, R5, R16 ;  /* 0x0000000519057210 */ /* 0x001fe40007ffe010 */
[----:B------:R-:W-:Y:S02]  /*1970*/  LOP3.LUT R8, R33, R10, RZ, 0x3c, !PT ;  /* 0x0000000a21087212 */ /* 0x000fe400078e3cff */
[----:B-1----:R-:W-:Y:S02]  /*1980*/  LOP3.LUT R25, R24, R13, RZ, 0x3c, !PT ;  /* 0x0000000d18197212 */ /* 0x002fe400078e3cff */
[----:B--2---:R-:W-:Y:S02]  /*1990*/  IADD3 R7, PT, PT, R37, R7, R28 ;  /* 0x0000000725077210 */ /* 0x004fe40007ffe01c */
[----:B------:R0:W-:Y:S08]  /*19a0*/  POPC R28, R9 ;  /* 0x00000009001c7309 */ /* 0x0001f00000000000 */
[----:B------:R-:W1:Y:S01]  /*19b0*/  POPC R8, R8 ;  /* 0x0000000800087309 */ /* 0x000e620000000000 */
[----:B0-----:R-:W-:-:S07]  /*19c0*/  LOP3.LUT R9, R29, R12, RZ, 0x3c, !PT ;  /* 0x0000000c1d097212 */ /* 0x001fce00078e3cff */
[----:B------:R-:W-:Y:S08]  /*19d0*/  POPC R16, R9 ;  /* 0x0000000900107309 */ /* 0x000ff00000000000 */
[----:B------:R-:W0:Y:S01]  /*19e0*/  POPC R25, R25 ;  /* 0x0000001900197309 */ /* 0x000e220000000000 */
[----:B-1----:R-:W-:Y:S02]  /*19f0*/  IADD3 R28, PT, PT, R28, R8, R5 ;  /* 0x000000081c1c7210 */ /* 0x002fe40007ffe005 */
[----:B0-----:R-:W-:-:S02]  /*1a00*/  IADD3 R5, PT, PT, R25, R16, R19 ;  /* 0x0000001019057210 */ /* 0x001fc40007ffe013 */
[----:B------:R-:W0:Y:S01]  /*1a10*/  LDS.128 R16, [R2+0x30] ;  /* 0x0000300002107984 */ /* 0x000e220000000c00 */
[----:B------:R-:W-:Y:S02]  /*1a20*/  LOP3.LUT R8, R27, R10, RZ, 0x3c, !PT ;  /* 0x0000000a1b087212 */ /* 0x000fe400078e3cff */
[----:B------:R-:W-:Y:S02]  /*1a30*/  LOP3.LUT R9, R31, R12, RZ, 0x3c, !PT ;  /* 0x0000000c1f097212 */ /* 0x000fe400078e3cff */
[----:B------:R-:W-:Y:S02]  /*1a40*/  LOP3.LUT R13, R26, R13, RZ, 0x3c, !PT ;  /* 0x0000000d1a0d7212 */ /* 0x000fe400078e3cff */
[----:B------:R-:W-:Y:S02]  /*1a50*/  LOP3.LUT R10, R34, R11, RZ, 0x3c, !PT ;  /* 0x0000000b220a7212 */ /* 0x000fe400078e3cff */
[-C--:B------:R-:W-:Y:S02]  /*1a60*/  LOP3.LUT R11, R27, R14.reuse, RZ, 0x3c, !PT ;  /* 0x0000000e1b0b7212 */ /* 0x080fe400078e3cff */
[----:B------:R-:W-:-:S02]  /*1a70*/  LOP3.LUT R12, R33, R14, RZ, 0x3c, !PT ;  /* 0x0000000e210c7212 */ /* 0x000fc400078e3cff */
[-C--:B------:R-:W-:Y:S02]  /*1a80*/  LOP3.LUT R25, R32, R15.reuse, RZ, 0x3c, !PT ;  /* 0x0000000f20197212 */ /* 0x080fe400078e3cff */
[----:B------:R-:W-:Y:S01]  /*1a90*/  LOP3.LUT R14, R34, R15, RZ, 0x3c, !PT ;  /* 0x0000000f220e7212 */ /* 0x000fe200078e3cff */
[----:B------:R-:W-:Y:S01]  /*1aa0*/  POPC R9, R9 ;  /* 0x0000000900097309 */ /* 0x000fe20000000000 */
[----:B------:R-:W-:-:S07]  /*1ab0*/  UIADD3 UR8, UPT, UPT, UR8, 0x1, URZ ;  /* 0x0000000108087890 */ /* 0x000fce000fffe0ff */
[----:B------:R-:W1:Y:S01]  /*1ac0*/  POPC R13, R13 ;  /* 0x0000000d000d7309 */ /* 0x000e620000000000 */
[----:B0-----:R-:W-:Y:S02]  /*1ad0*/  LOP3.LUT R37, R29, R16, RZ, 0x3c, !PT ;  /* 0x000000101d257212 */ /* 0x001fe400078e3cff */
[-C--:B------:R-:W-:Y:S02]  /*1ae0*/  LOP3.LUT R29, R24, R17.reuse, RZ, 0x3c, !PT ;  /* 0x00000011181d7212 */ /* 0x080fe400078e3cff */
[----:B------:R-:W-:Y:S02]  /*1af0*/  LOP3.LUT R17, R26, R17, RZ, 0x3c, !PT ;  /* 0x000000111a117212 */ /* 0x000fe400078e3cff */
[----:B------:R-:W-:Y:S02]  /*1b00*/  LOP3.LUT R26, R33, R18, RZ, 0x3c, !PT ;  /* 0x00000012211a7212 */ /* 0x000fe400078e3cff */
[----:B------:R-:W-:Y:S02]  /*1b10*/  LOP3.LUT R16, R31, R16, RZ, 0x3c, !PT ;  /* 0x000000101f107212 */ /* 0x000fe400078e3cff */
[----:B------:R-:W-:-:S02]  /*1b20*/  LOP3.LUT R18, R27, R18, RZ, 0x3c, !PT ;  /* 0x000000121b127212 */ /* 0x000fc400078e3cff */
[-C--:B------:R-:W-:Y:S02]  /*1b30*/  LOP3.LUT R27, R32, R19.reuse, RZ, 0x3c, !PT ;  /* 0x00000013201b7212 */ /* 0x080fe400078e3cff */
[----:B------:R-:W-:Y:S01]  /*1b40*/  LOP3.LUT R19, R34, R19, RZ, 0x3c, !PT ;  /* 0x0000001322137212 */ /* 0x000fe200078e3cff */
[----:B------:R-:W-:Y:S08]  /*1b50*/  POPC R15, R37 ;  /* 0x00000025000f7309 */ /* 0x000ff00000000000 */
[----:B------:R-:W0:Y:S08]  /*1b60*/  POPC R29, R29 ;  /* 0x0000001d001d7309 */ /* 0x000e300000000000 */
[----:B------:R-:W-:Y:S08]  /*1b70*/  POPC R24, R16 ;  /* 0x0000001000187309 */ /* 0x000ff00000000000 */
[----:B------:R-:W2:Y:S01]  /*1b80*/  POPC R17, R17 ;  /* 0x0000001100117309 */ /* 0x000ea20000000000 */
[----:B------:R-:W-:-:S07]  /*1b90*/  UISETP.NE.AND UP0, UPT, UR8, URZ, UPT ;  /* 0x000000ff0800728c */ /* 0x000fce000bf05270 */
[----:B------:R-:W-:Y:S08]  /*1ba0*/  POPC R8, R8 ;  /* 0x0000000800087309 */ /* 0x000ff00000000000 */
[----:B------:R-:W3:Y:S08]  /*1bb0*/  POPC R10, R10 ;  /* 0x0000000a000a7309 */ /* 0x000ef00000000000 */
[----:B------:R-:W-:Y:S08]  /*1bc0*/  POPC R12, R12 ;  /* 0x0000000c000c7309 */ /* 0x000ff00000000000 */
[----:B------:R-:W-:Y:S08]  /*1bd0*/  POPC R11, R11 ;  /* 0x0000000b000b7309 */ /* 0x000ff00000000000 */
[----:B------:R-:W4:Y:S08]  /*1be0*/  POPC R25, R25 ;  /* 0x0000001900197309 */ /* 0x000f300000000000 */
[----:B------:R-:W5:Y:S08]  /*1bf0*/  POPC R14, R14 ;  /* 0x0000000e000e7309 */ /* 0x000f700000000000 */
[----:B------:R-:W-:Y:S08]  /*1c00*/  POPC R26, R26 ;  /* 0x0000001a001a7309 */ /* 0x000ff00000000000 */
[----:B------:R-:W-:Y:S08]  /*1c10*/  POPC R18, R18 ;  /* 0x0000001200127309 */ /* 0x000ff00000000000 */
[----:B------:R-:W5:Y:S08]  /*1c20*/  POPC R27, R27 ;  /* 0x0000001b001b7309 */ /* 0x000f700000000000 */
[----:B------:R-:W5:Y:S01]  /*1c30*/  POPC R19, R19 ;  /* 0x0000001300137309 */ /* 0x000f620000000000 */
[----:B-1----:R-:W-:-:S02]  /*1c40*/  IADD3 R9, PT, PT, R13, R9, R30 ;  /* 0x000000090d097210 */ /* 0x002fc40007ffe01e */
[----:B0-----:R-:W-:Y:S02]  /*1c50*/  IADD3 R15, PT, PT, R29, R15, R36 ;  /* 0x0000000f1d0f7210 */ /* 0x001fe40007ffe024 */
[----:B--2---:R-:W-:Y:S01]  /*1c60*/  IADD3 R17, PT, PT, R17, R24, R35 ;  /* 0x0000001811117210 */ /* 0x004fe20007ffe023 */
[----:B------:R-:W-:Y:S01]  /*1c70*/  VIADD R4, R4, 0x10 ;  /* 0x0000001004047836 */ /* 0x000fe20000000000 */
[----:B---3--:R-:W-:Y:S02]  /*1c80*/  IADD3 R16, PT, PT, R10, R8, R7 ;  /* 0x000000080a107210 */ /* 0x008fe40007ffe007 */
[----:B----4-:R-:W-:Y:S02]  /*1c90*/  IADD3 R33, PT, PT, R25, R12, R5 ;  /* 0x0000000c19217210 */ /* 0x010fe40007ffe005 */
[----:B-----5:R-:W-:Y:S02]  /*1ca0*/  IADD3 R32, PT, PT, R14, R11, R9 ;  /* 0x0000000b0e207210 */ /* 0x020fe40007ffe009 */
[----:B------:R-:W-:-:S02]  /*1cb0*/  IADD3 R26, PT, PT, R27, R26, R15 ;  /* 0x0000001a1b1a7210 */ /* 0x000fc40007ffe00f */
[----:B------:R-:W-:Y:S01]  /*1cc0*/  IADD3 R17, PT, PT, R19, R18, R17 ;  /* 0x0000001213117210 */ /* 0x000fe20007ffe011 */
[----:B------:R-:W-:Y:S01]  /*1cd0*/  UIADD3 UR5, UPT, UPT, UR10, UR5, URZ ;  /* 0x000000050a057290 */ /* 0x000fe2000fffe0ff */
        /* <DEDUP_REMOVED lines=18> */
.L_x_50:
[----:B------:R-:W0:Y:S01]  /*1e00*/  LDCU UR5, c[0x0][0x3b8] ;  /* 0x00007700ff0577ac */ /* 0x000e220008000800 */
[----:B--2---:R-:W-:Y:S02]  /*1e10*/  IMAD.U32 R11, RZ, RZ, UR19 ;  /* 0x00000013ff0b7e24 */ /* 0x004fe4000f8e00ff */
[----:B----4-:R-:W-:Y:S02]  /*1e20*/  VIADD R12, R3, UR4 ;  /* 0x00000004030c7c36 */ /* 0x010fe40008000000 */
[----:B------:R-:W-:-:S05]  /*1e30*/  IMAD R11, R11, 0x10, R0 ;  /* 0x000000100b0b7824 */ /* 0x000fca00078e0200 */
[----:B0-----:R-:W-:-:S04]  /*1e40*/  ISETP.GE.AND P0, PT, R11, UR5, PT ;  /* 0x000000050b007c0c */ /* 0x001fc8000bf06270 */
[----:B------:R-:W-:-:S13]  /*1e50*/  ISETP.GE.OR P0, PT, R12, UR20, P0 ;  /* 0x000000140c007c0c */ /* 0x000fda0008706670 */
[----:B------:R-:W-:Y:S05]  /*1e60*/  @P0 EXIT ;  /* 0x000000000000094d */ /* 0x000fea0003800000 */
        /* <DEDUP_REMOVED lines=10> */
[C---:B------:R-:W-:Y:S01]  /*1f10*/  FADD R7, -R11.reuse, R7 ;  /* 0x000000070b077221 */ /* 0x040fe20000000100 */
[----:B------:R-:W-:Y:S01]  /*1f20*/  FADD R4, R4, R5 ;  /* 0x0000000504047221 */ /* 0x000fe20000000000 */
[C---:B------:R-:W-:Y:S01]  /*1f30*/  FADD R8, -R11.reuse, R8 ;  /* 0x000000080b087221 */ /* 0x040fe20000000100 */
[C---:B------:R-:W-:Y:S01]  /*1f40*/  FADD R9, -R11.reuse, R9 ;  /* 0x000000090b097221 */ /* 0x040fe20000000100 */
[----:B------:R-:W-:Y:S01]  /*1f50*/  FADD R7, R6, R7 ;  /* 0x0000000706077221 */ /* 0x000fe20000000000 */
[----:B------:R-:W-:Y:S01]  /*1f60*/  FMUL R3, R4, -8 ;  /* 0xc100000004037820 */ /* 0x000fe20000400000 */
[----:B------:R-:W-:Y:S01]  /*1f70*/  IADD3 R0, P0, PT, R0, UR5, RZ ;  /* 0x0000000500007c10 */ /* 0x000fe2000ff1e0ff */
[----:B------:R-:W-:Y:S01]  /*1f80*/  FADD R8, R8, R9 ;  /* 0x0000000908087221 */ /* 0x000fe20000000000 */
[----:B------:R-:W-:Y:S01]  /*1f90*/  FADD R10, -R11, R10 ;  /* 0x0000000a0b0a7221 */ /* 0x000fe20000000100 */
[----:B------:R-:W-:Y:S01]  /*1fa0*/  FFMA R2, R2, -16, R3 ;  /* 0xc180000002027823 */ /* 0x000fe20000000003 */
[----:B------:R-:W-:-:S02]  /*1fb0*/  IMAD.U32 R3, RZ, RZ, UR5 ;  /* 0x00000005ff037e24 */ /* 0x000fc4000f8e00ff */
[----:B------:R-:W-:Y:S01]  /*1fc0*/  FADD R8, R8, R8 ;  /* 0x0000000808087221 */ /* 0x000fe20000000000 */
[----:B------:R-:W-:Y:S02]  /*1fd0*/  FFMA R7, R7, -4, R2 ;  /* 0xc080000007077823 */ /* 0x000fe40000000002 */
[----:B------:R-:W-:Y:S02]  /*1fe0*/  LEA.HI.X.SX32 R3, R3, RZ, 0x1, P0 ;  /* 0x000000ff03037211 */ /* 0x000fe400000f0eff */
[----:B-1----:R-:W-:Y:S01]  /*1ff0*/  LEA R2, P0, R0, UR6, 0x2 ;  /* 0x0000000600027c11 */ /* 0x002fe2000f8010ff */
[----:B------:R-:W-:-:S03]  /*2000*/  FADD R7, R7, -R8 ;  /* 0x8000000807077221 */ /* 0x000fc60000000000 */
[----:B------:R-:W-:Y:S01]  /*2010*/  LEA.HI.X R3, R0, UR7, R3, 0x2, P0 ;  /* 0x0000000700037c11 */ /* 0x000fe200080f1403 */
[----:B------:R-:W-:-:S05]  /*2020*/  FADD R7, R7, -R10 ;  /* 0x8000000a07077221 */ /* 0x000fca0000000000 */
[----:B------:R-:W-:Y:S01]  /*2030*/  STG.E desc[UR16][R2.64], R7 ;  /* 0x0000000702007986 */ /* 0x000fe2000c101910 */
[----:B------:R-:W-:Y:S05]  /*2040*/  EXIT ;  /* 0x000000000000794d */ /* 0x000fea0003800000 */
.L_x_52:
        /* <DEDUP_REMOVED lines=11> */
.L_x_107:


//--------------------- .text._Z16xnor_4_1bit_gemmPjS_S_S_S_Pfiii --------------------------
	.section	.text._Z16xnor_4_1bit_gemmPjS_S_S_S_Pfiii,"ax",@progbits
	.align	128
        .global         _Z16xnor_4_1bit_gemmPjS_S_S_S_Pfiii
        .type           _Z16xnor_4_1bit_gemmPjS_S_S_S_Pfiii,@function
        .size           _Z16xnor_4_1bit_gemmPjS_S_S_S_Pfiii,(.L_x_108 - _Z16xnor_4_1bit_gemmPjS_S_S_S_Pfiii)
        .other          _Z16xnor_4_1bit_gemmPjS_S_S_S_Pfiii,@"STO_CUDA_ENTRY STV_DEFAULT"
_Z16xnor_4_1bit_gemmPjS_S_S_S_Pfiii:
.text._Z16xnor_4_1bit_gemmPjS_S_S_S_Pfiii:
        /* <DEDUP_REMOVED lines=8> */
[----:B------:R-:W4:Y:S02]  /*0080*/  LDCU.64 UR12, c[0x0][0x358] ;  /* 0x00006b00ff0c77ac */ /* 0x000f240008000a00 */
        /* <DEDUP_REMOVED lines=11> */
[----:B------:R-:W-:Y:S01]  /*0140*/  IMAD R5, R3, UR9, R2 ;  /* 0x0000000903057c24 */ /* 0x000fe2000f8e0202 */
[----:B------:R-:W-:Y:S01]  /*0150*/  UIADD3 UR7, UPT, UPT, UR5, 0x800, URZ ;  /* 0x0000080005077890 */ /* 0x000fe2000fffe0ff */
[----:B------:R-:W-:Y:S01]  /*0160*/  IMAD.MOV.U32 R20, RZ, RZ, RZ ;  /* 0x000000ffff147224 */ /* 0x000fe200078e00ff */
[----:B------:R-:W-:Y:S01]  /*0170*/  ULEA.HI UR8, UR8, UR9, URZ, 0x4 ;  /* 0x0000000908087291 */ /* 0x000fe2000f8f20ff */
[----:B------:R-:W-:Y:S01]  /*0180*/  IMAD R6, R6, 0x10, R5 ;  /* 0x0000001006067824 */ /* 0x000fe200078e0205 */
[----:B------:R-:W1:Y:S01]  /*0190*/  LDCU.64 UR14, c[0x0][0x3a0] ;  /* 0x00007400ff0e77ac */ /* 0x000e620008000a00 */
[----:B------:R-:W-:-:S02]  /*01a0*/  IMAD.U32 R5, RZ, RZ, UR4 ;  /* 0x00000004ff057e24 */ /* 0x000fc4000f8e00ff */
[----:B------:R-:W-:Y:S01]  /*01b0*/  IMAD.MOV.U32 R25, RZ, RZ, RZ ;  /* 0x000000ffff197224 */ /* 0x000fe200078e00ff */
[----:B------:R-:W-:Y:S01]  /*01c0*/  USHF.R.S32.HI UR8, URZ, 0x4, UR8 ;  /* 0x00000004ff087899 */ /* 0x000fe20008011408 */
[----:B------:R-:W-:Y:S02]  /*01d0*/  IMAD.MOV.U32 R26, RZ, RZ, RZ ;  /* 0x000000ffff1a7224 */ /* 0x000fe400078e00ff */
[----:B------:R-:W-:Y:S01]  /*01e0*/  IMAD.MOV.U32 R22, RZ, RZ, RZ ;  /* 0x000000ffff167224 */ /* 0x000fe200078e00ff */
[----:B------:R-:W-:Y:S02]  /*01f0*/  UIADD3 UR8, UPT, UPT, -UR8, URZ, URZ ;  /* 0x000000ff08087290 */ /* 0x000fe4000fffe1ff */
[----:B0-----:R-:W-:Y:S02]  /*0200*/  ULEA UR10, UR11, UR5, 0x18 ;  /* 0x000000050b0a7291 */ /* 0x001fe4000f8ec0ff */
[----:B------:R-:W-:Y:S02]  /*0210*/  UIADD3 UR5, UPT, UPT, UR5, 0xc00, URZ ;  /* 0x00000c0005057890 */ /* 0x000fe4000fffe0ff */
[----:B------:R-:W-:-:S02]  /*0220*/  ULEA UR6, UR11, UR6, 0x18 ;  /* 0x000000060b067291 */ /* 0x000fc4000f8ec0ff */
[----:B------:R-:W-:Y:S01]  /*0230*/  ULEA UR7, UR11, UR7, 0x18 ;  /* 0x000000070b077291 */ /* 0x000fe2000f8ec0ff */
[C---:B------:R-:W-:Y:S01]  /*0240*/  LEA R21, R3.reuse, UR10, 0x6 ;  /* 0x0000000a03157c11 */ /* 0x040fe2000f8e30ff */
[----:B------:R-:W-:Y:S02]  /*0250*/  ULEA UR5, UR11, UR5, 0x18 ;  /* 0x000000050b057291 */ /* 0x000fe4000f8ec0ff */
[C---:B------:R-:W-:Y:S02]  /*0260*/  LEA R19, R3.reuse, UR6, 0x6 ;  /* 0x0000000603137c11 */ /* 0x040fe4000f8e30ff */
[C---:B------:R-:W-:Y:S02]  /*0270*/  LEA R17, R3.reuse, UR7, 0x6 ;  /* 0x0000000703117c11 */ /* 0x040fe4000f8e30ff */
[----:B-1----:R-:W-:-:S07]  /*0280*/  LEA R7, R3, UR5, 0x6 ;  /* 0x0000000503077c11 */ /* 0x002fce000f8e30ff */
.L_x_54:
[----:B------:R-:W0:Y:S08]  /*0290*/  LDC.64 R14, c[0x0][0x380] ;  /* 0x0000e000ff0e7b82 */ /* 0x000e300000000a00 */
[----:B------:R-:W1:Y:S08]  /*02a0*/  LDC.64 R12, c[0x0][0x388] ;  /* 0x0000e200ff0c7b82 */ /* 0x000e700000000a00 */
[----:B------:R-:W2:Y:S08]  /*02b0*/  LDC.64 R10, c[0x0][0x390] ;  /* 0x0000e400ff0a7b82 */ /* 0x000eb00000000a00 */
[----:B------:R-:W3:Y:S01]  /*02c0*/  LDC.64 R8, c[0x0][0x398] ;  /* 0x0000e600ff087b82 */ /* 0x000ee20000000a00 */
[----:B0-----:R-:W-:-:S04]  /*02d0*/  IMAD.WIDE.U32 R28, R6, 0x4, R14 ;  /* 0x00000004061c7825 */ /* 0x001fc800078e000e */
[----:B------:R-:W-:Y:S01]  /*02e0*/  IMAD R14, R3, R4, R2 ;  /* 0x00000004030e7224 */ /* 0x000fe200078e0202 */
[----:B------:R-:W-:Y:S01]  /*02f0*/  SHF.R.S32.HI R15, RZ, 0x1f, R5 ;  /* 0x0000001fff0f7819 */ /* 0x000fe20000011405 */
[----:B------:R0:W4:Y:S01]  /*0300*/  LDG.E R23, desc[UR12][R28.64] ;  /* 0x0000000c1c177981 */ /* 0x000122000c1e1900 */
[----:B-1----:R-:W-:Y:S02]  /*0310*/  IMAD.WIDE.U32 R12, R6, 0x4, R12 ;  /* 0x00000004060c7825 */ /* 0x002fe400078e000c */
[----:B------:R-:W-:-:S03]  /*0320*/  IADD3 R18, P0, PT, R14, R5, RZ ;  /* 0x000000050e127210 */ /* 0x000fc60007f1e0ff */
[----:B------:R-:W5:Y:S01]  /*0330*/  LDG.E R27, desc[UR12][R12.64] ;  /* 0x0000000c0c1b7981 */ /* 0x000f62000c1e1900 */
[----:B------:R-:W-:Y:S02]  /*0340*/  LEA.HI.X.SX32 R15, R14, R15, 0x1, P0 ;  /* 0x0000000f0e0f7211 */ /* 0x000fe400000f0eff */
[----:B------:R-:W-:Y:S01]  /*0350*/  LEA R14, P0, R18, UR14, 0x2 ;  /* 0x0000000e120e7c11 */ /* 0x000fe2000f8010ff */
[----:B--2---:R-:W-:-:S03]  /*0360*/  IMAD.WIDE.U32 R10, R6, 0x4, R10 ;  /* 0x00000004060a7825 */ /* 0x004fc600078e000a */
[----:B------:R-:W-:-:S03]  /*0370*/  LEA.HI.X R15, R18, UR15, R15, 0x2, P0 ;  /* 0x0000000f120f7c11 */ /* 0x000fc600080f140f */
[----:B------:R1:W2:Y:S01]  /*0380*/  LDG.E R10, desc[UR12][R10.64] ;  /* 0x0000000c0a0a7981 */ /* 0x0002a2000c1e1900 */
[----:B---3--:R-:W-:-:S06]  /*0390*/  IMAD.WIDE.U32 R8, R6, 0x4, R8 ;  /* 0x0000000406087825 */ /* 0x008fcc00078e0008 */
[----:B------:R-:W3:Y:S04]  /*03a0*/  LDG.E R8, desc[UR12][R8.64] ;  /* 0x0000000c08087981 */ /* 0x000ee8000c1e1900 */
[----:B------:R-:W3:Y:S01]  /*03b0*/  LDG.E R9, desc[UR12][R14.64] ;  /* 0x0000000c0e097981 */ /* 0x000ee2000c1e1900 */
[----:B------:R-:W-:Y:S02]  /*03c0*/  UMOV UR5, 0x400 ;  /* 0x0000040000057882 */ /* 0x000fe40000000000 */
[----:B------:R-:W-:-:S04]  /*03d0*/  UIADD3 UR5, UPT, UPT, UR5, 0x1000, URZ ;  /* 0x0000100005057890 */ /* 0x000fc8000fffe0ff */
[----:B------:R-:W-:Y:S01]  /*03e0*/  ULEA UR5, UR11, UR5, 0x18 ;  /* 0x000000050b057291 */ /* 0x000fe2000f8ec0ff */
[C---:B------:R-:W-:Y:S02]  /*03f0*/  IMAD R24, R2.reuse, 0x4, R21 ;  /* 0x0000000402187824 */ /* 0x040fe400078e0215 */
[----:B0-----:R-:W-:-:S03]  /*0400*/  IMAD R28, R2, 0x4, R19 ;  /* 0x00000004021c7824 */ /* 0x001fc600078e0213 */
[C---:B------:R-:W-:Y:S01]  /*0410*/  LEA R18, R2.reuse, UR5, 0x2 ;  /* 0x0000000502127c11 */ /* 0x040fe2000f8e10ff */
[C---:B------:R-:W-:Y:S02]  /*0420*/  IMAD R29, R2.reuse, 0x4, R17 ;  /* 0x00000004021d7824 */ /* 0x040fe400078e0211 */
[----:B-1----:R-:W-:Y:S02]  /*0430*/  IMAD R11, R2, 0x4, R7 ;  /* 0x00000004020b7824 */ /* 0x002fe400078e0207 */
[----:B------:R-:W-:Y:S01]  /*0440*/  IMAD R12, R3, 0x40, R18 ;  /* 0x00000040030c7824 */ /* 0x000fe200078e0212 */
[----:B----4-:R-:W-:Y:S04]  /*0450*/  STS [R24], R23 ;  /* 0x0000001718007388 */ /* 0x010fe80000000800 */
[----:B-----5:R-:W-:Y:S04]  /*0460*/  STS [R28], R27 ;  /* 0x0000001b1c007388 */ /* 0x020fe80000000800 */
[----:B--2---:R-:W-:Y:S04]  /*0470*/  STS [R29], R10 ;  /* 0x0000000a1d007388 */ /* 0x004fe80000000800 */
[----:B---3--:R-:W-:Y:S04]  /*0480*/  STS [R11], R8 ;  /* 0x000000080b007388 */ /* 0x008fe80000000800 */
[----:B------:R-:W-:Y:S01]  /*0490*/  STS [R12], R9 ;  /* 0x000000090c007388 */ /* 0x000fe20000000800 */
[----:B------:R-:W-:Y:S06]  /*04a0*/  BAR.SYNC.DEFER_BLOCKING 0x0 ;  /* 0x0000000000007b1d */ /* 0x000fec0000010000 */
[----:B------:R-:W-:Y:S04]  /*04b0*/  LDS.128 R12, [R21] ;  /* 0x00000000150c7984 */ /* 0x000fe80000000c00 */
[----:B------:R-:W0:Y:S04]  /*04c0*/  LDS R24, [R18+0x40] ;  /* 0x0000400012187984 */ /* 0x000e280000000800 */
[----:B------:R-:W1:Y:S04]  /*04d0*/  LDS R23, [R18] ;  /* 0x0000000012177984 */ /* 0x000e680000000800 */
[----:B------:R-:W2:Y:S04]  /*04e0*/  LDS.128 R8, [R19] ;  /* 0x0000000013087984 */ /* 0x000ea80000000c00 */
[----:B------:R-:W3:Y:S01]  /*04f0*/  LDS R29, [R18+0x80] ;  /* 0x00008000121d7984 */ /* 0x000ee20000000800 */
[----:B0-----:R-:W-:-:S02]  /*0500*/  LOP3.LUT R13, R24, R13, RZ, 0x3c, !PT ;  /* 0x0000000d180d7212 */ /* 0x001fc400078e3cff */
[----:B-1----:R-:W-:-:S04]  /*0510*/  LOP3.LUT R28, R23, R12, RZ, 0x3c, !PT ;  /* 0x0000000c171c7212 */ /* 0x002fc800078e3cff */
[----:B------:R-:W-:Y:S08]  /*0520*/  POPC R13, R13 ;  /* 0x0000000d000d7309 */ /* 0x000ff00000000000 */
[----:B------:R-:W0:Y:S02]  /*0530*/  POPC R27, R28 ;  /* 0x0000001c001b7309 */ /* 0x000e240000000000 */
[----:B0-----:R-:W-:-:S02]  /*0540*/  IADD3 R27, PT, PT, R13, R27, R22 ;  /* 0x0000001b0d1b7210 */ /* 0x001fc40007ffe016 */
[----:B------:R-:W0:Y:S01]  /*0550*/  LDS R22, [R18+0xc0] ;  /* 0x0000c00012167984 */ /* 0x000e220000000800 */
[----:B--2---:R-:W-:Y:S02]  /*0560*/  LOP3.LUT R28, R9, R24, RZ, 0x3c, !PT ;  /* 0x00000018091c7212 */ /* 0x004fe400078e3cff */
[----:B---3--:R-:W-:Y:S02]  /*0570*/  LOP3.LUT R14, R29, R14, RZ, 0x3c, !PT ;  /* 0x0000000e1d0e7212 */ /* 0x008fe400078e3cff */
[----:B------:R-:W-:Y:S02]  /*0580*/  LOP3.LUT R8, R8, R23, RZ, 0x3c, !PT ;  /* 0x0000001708087212 */ /* 0x000fe400078e3cff */
[----:B------:R-:W-:Y:S08]  /*0590*/  POPC R12, R14 ;  /* 0x0000000e000c7309 */ /* 0x000ff00000000000 */
[----:B------:R-:W-:Y:S08]  /*05a0*/  POPC R13, R8 ;  /* 0x00000008000d7309 */ /* 0x000ff00000000000 */
[----:B------:R-:W1:Y:S01]  /*05b0*/  POPC R28, R28 ;  /* 0x0000001c001c7309 */ /* 0x000e620000000000 */
[----:B0-----:R-:W-:-:S07]  /*05c0*/  LOP3.LUT R15, R22, R15, RZ, 0x3c, !PT ;  /* 0x0000000f160f7212 */ /* 0x001fce00078e3cff */
[----:B------:R-:W0:Y:S01]  /*05d0*/  POPC R15, R15 ;  /* 0x0000000f000f7309 */ /* 0x000e220000000000 */
[----:B-1----:R-:W-:Y:S02]  /*05e0*/  IADD3 R26, PT, PT, R28, R13, R26 ;  /* 0x0000000d1c1a7210 */ /* 0x002fe40007ffe01a */
[----:B0-----:R-:W-:Y:S02]  /*05f0*/  IADD3 R27, PT, PT, R15, R12, R27 ;  /* 0x0000000c0f1b7210 */ /* 0x001fe40007ffe01b */
[----:B------:R-:W0:Y:S01]  /*0600*/  LDS.128 R12, [R17] ;  /* 0x00000000110c7984 */ /* 0x000e220000000c00 */
[----:B------:R-:W-:Y:S02]  /*0610*/  LOP3.LUT R28, R11, R22, RZ, 0x3c, !PT ;  /* 0x000000160b1c7212 */ /* 0x000fe400078e3cff */
[----:B------:R-:W-:-:S04]  /*0620*/  LOP3.LUT R10, R10, R29, RZ, 0x3c, !PT ;  /* 0x0000001d0a0a7212 */ /* 0x000fc800078e3cff */
[----:B------:R-:W-:Y:S08]  /*0630*/  POPC R9, R10 ;  /* 0x0000000a00097309 */ /* 0x000ff00000000000 */
[----:B------:R-:W1:Y:S01]  /*0640*/  POPC R28, R28 ;  /* 0x0000001c001c7309 */ /* 0x000e620000000000 */
[----:B0-----:R-:W-:Y:S02]  /*0650*/  LOP3.LUT R13, R24, R13, RZ, 0x3c, !PT ;  /* 0x0000000d180d7212 */ /* 0x001fe400078e3cff */
[----:B------:R-:W-:-:S05]  /*0660*/  LOP3.LUT R12, R23, R12, RZ, 0x3c, !PT ;  /* 0x0000000c170c7212 */ /* 0x000fca00078e3cff */
[----:B------:R-:W-:Y:S08]  /*0670*/  POPC R8, R12 ;  /* 0x0000000c00087309 */ /* 0x000ff00000000000 */
[----:B------:R-:W0:Y:S01]  /*0680*/  POPC R13, R13 ;  /* 0x0000000d000d7309 */ /* 0x000e220000000000 */
[----:B-1----:R-:W-:Y:S02]  /*0690*/  IADD3 R26, PT, PT, R28, R9, R26 ;  /* 0x000000091c1a7210 */ /* 0x002fe40007ffe01a */
[----:B0-----:R-:W-:-:S02]  /*06a0*/  IADD3 R25, PT, PT, R13, R8, R25 ;  /* 0x000000080d197210 */ /* 0x001fc40007ffe019 */
[----:B------:R-:W0:Y:S01]  /*06b0*/  LDS.128 R8, [R7] ;  /* 0x0000000007087984 */ /* 0x000e220000000c00 */
[----:B------:R-:W-:Y:S02]  /*06c0*/  LOP3.LUT R14, R29, R14, RZ, 0x3c, !PT ;  /* 0x0000000e1d0e7212 */ /* 0x000fe400078e3cff */
[----:B------:R-:W-:-:S04]  /*06d0*/  LOP3.LUT R15, R22, R15, RZ, 0x3c, !PT ;  /* 0x0000000f160f7212 */ /* 0x000fc800078e3cff */
[----:B------:R-:W-:Y:S08]  /*06e0*/  POPC R14, R14 ;  /* 0x0000000e000e7309 */ /* 0x000ff00000000000 */
[----:B------:R-:W1:Y:S02]  /*06f0*/  POPC R15, R15 ;  /* 0x0000000f000f7309 */ /* 0x000e640000000000 */
[----:B-1----:R-:W-:-:S02]  /*0700*/  IADD3 R25, PT, PT, R15, R14, R25 ;  /* 0x0000000e0f197210 */ /* 0x002fc40007ffe019 */
[----:B------:R-:W-:Y:S01]  /*0710*/  LDS.128 R12, [R21+0x10] ;  /* 0x00001000150c7984 */ /* 0x000fe20000000c00 */
[----:B0-----:R-:W-:-:S03]  /*0720*/  LOP3.LUT R8, R8, R23, RZ, 0x3c, !PT ;  /* 0x0000001708087212 */ /* 0x001fc600078e3cff */
[----:B------:R-:W0:Y:S01]  /*0730*/  LDS R23, [R18+0x100] ;  /* 0x0001000012177984 */ /* 0x000e220000000800 */
[----:B------:R-:W-:-:S03]  /*0740*/  LOP3.LUT R9, R9, R24, RZ, 0x3c, !PT ;  /* 0x0000001809097212 */ /* 0x000fc600078e3cff */
[----:B------:R-:W1:Y:S01]  /*0750*/  LDS R24, [R18+0x140] ;  /* 0x0001400012187984 */ /* 0x000e620000000800 */
[----:B------:R-:W-:Y:S02]  /*0760*/  LOP3.LUT R28, R10, R29, RZ, 0x3c, !PT ;  /* 0x0000001d0a1c7212 */ /* 0x000fe400078e3cff */
[----:B------:R-:W-:Y:S01]  /*0770*/  LOP3.LUT R22, R11, R22, RZ, 0x3c, !PT ;  /* 0x000000160b167212 */ /* 0x000fe200078e3cff */
[----:B------:R-:W-:Y:S01]  /*0780*/  POPC R9, R9 ;  /* 0x0000000900097309 */ /* 0x000fe20000000000 */
[----:B------:R-:W2:Y:S07]  /*0790*/  LDS R29, [R18+0x180] ;  /* 0x00018000121d7984 */ /* 0x000eae0000000800 */
[----:B------:R-:W3:Y:S08]  /*07a0*/  POPC R11, R8 ;  /* 0x00000008000b7309 */ /* 0x000ef00000000000 */
[----:B------:R-:W-:Y:S08]  /*07b0*/  POPC R28, R28 ;  /* 0x0000001c001c7309 */ /* 0x000ff00000000000 */
[----:B------:R-:W4:Y:S01]  /*07c0*/  POPC R22, R22 ;  /* 0x0000001600167309 */ /* 0x000f220000000000 */
[----:B0-----:R-:W-:-:S02]  /*07d0*/  LOP3.LUT R10, R23, R12, RZ, 0x3c, !PT ;  /* 0x0000000c170a7212 */ /* 0x001fc400078e3cff */
[----:B-1----:R-:W-:-:S05]  /*07e0*/  LOP3.LUT R13, R24, R13, RZ, 0x3c, !PT ;  /* 0x0000000d180d7212 */ /* 0x002fca00078e3cff */
[----:B------:R-:W-:Y:S08]  /*07f0*/  POPC R10, R10 ;  /* 0x0000000a000a7309 */ /* 0x000ff00000000000 */
[----:B------:R-:W0:Y:S01]  /*0800*/  POPC R12, R13 ;  /* 0x0000000d000c7309 */ /* 0x000e220000000000 */
[----:B---3--:R-:W-:-:S04]  /*0810*/  IADD3 R11, PT, PT, R9, R11, R20 ;  /* 0x0000000b090b7210 */ /* 0x008fc80007ffe014 */
[----:B----4-:R-:W-:Y:S02]  /*0820*/  IADD3 R20, PT, PT, R22, R28, R11 ;  /* 0x0000001c16147210 */ /* 0x010fe40007ffe00b */
[----:B------:R-:W1:Y:S01]  /*0830*/  LDS R22, [R18+0x1c0] ;  /* 0x0001c00012167984 */ /* 0x000e620000000800 */
[----:B0-----:R-:W-:-:S03]  /*0840*/  IADD3 R27, PT, PT, R12, R10, R27 ;  /* 0x0000000a0c1b7210 */ /* 0x001fc60007ffe01b */
[----:B------:R-:W0:Y:S01]  /*0850*/  LDS.128 R8, [R19+0x10] ;  /* 0x0000100013087984 */ /* 0x000e220000000c00 */
[----:B--2---:R-:W-:-:S04]  /*0860*/  LOP3.LUT R14, R29, R14, RZ, 0x3c, !PT ;  /* 0x0000000e1d0e7212 */ /* 0x004fc800078e3cff */
[----:B------:R-:W-:Y:S01]  /*0870*/  POPC R12, R14 ;  /* 0x0000000e000c7309 */ /* 0x000fe20000000000 */
[----:B-1----:R-:W-:-:S07]  /*0880*/  LOP3.LUT R28, R22, R15, RZ, 0x3c, !PT ;  /* 0x0000000f161c7212 */ /* 0x002fce00078e3cff */
[----:B------:R1:W2:Y:S01]  /*0890*/  POPC R13, R28 ;  /* 0x0000001c000d7309 */ /* 0x0002a20000000000 */
[----:B0-----:R-:W-:Y:S02]  /*08a0*/  LOP3.LUT R9, R9, R24, RZ, 0x3c, !PT ;  /* 0x0000001809097212 */ /* 0x001fe400078e3cff */
[----:B-1----:R-:W-:-:S05]  /*08b0*/  LOP3.LUT R28, R8, R23, RZ, 0x3c, !PT ;  /* 0x00000017081c7212 */ /* 0x002fca00078e3cff */
[----:B------:R-:W-:Y:S08]  /*08c0*/  POPC R9, R9 ;  /* 0x0000000900097309 */ /* 0x000ff00000000000 */
[----:B------:R-:W0:Y:S01]  /*08d0*/  POPC R15, R28 ;  /* 0x0000001c000f7309 */ /* 0x000e220000000000 */
[----:B--2---:R-:W-:Y:S02]  /*08e0*/  IADD3 R27, PT, PT, R13, R12, R27 ;  /* 0x0000000c0d1b7210 */ /* 0x004fe40007ffe01b */
[----:B------:R-:W-:-:S02]  /*08f0*/  LOP3.LUT R10, R10, R29, RZ, 0x3c, !PT ;  /* 0x0000001d0a0a7212 */ /* 0x000fc400078e3cff */
[----:B------:R-:W-:Y:S02]  /*0900*/  LOP3.LUT R11, R11, R22, RZ, 0x3c, !PT ;  /* 0x000000160b0b7212 */ /* 0x000fe400078e3cff */
[----:B0-----:R-:W-:Y:S02]  /*0910*/  IADD3 R26, PT, PT, R9, R15, R26 ;  /* 0x0000000f091a7210 */ /* 0x001fe40007ffe01a */
[----:B------:R-:W0:Y:S01]  /*0920*/  LDS.128 R12, [R17+0x10] ;  /* 0x00001000110c7984 */ /* 0x000e220000000c00 */
[----:B------:R-:W-:Y:S08]  /*0930*/  POPC R9, R10 ;  /* 0x0000000a00097309 */ /* 0x000ff00000000000 */
[----:B------:R-:W1:Y:S02]  /*0940*/  POPC R8, R11 ;  /* 0x0000000b00087309 */ /* 0x000e640000000000 */
[----:B-1----:R-:W-:-:S02]  /*0950*/  IADD3 R26, PT, PT, R8, R9, R26 ;  /* 0x00000009081a7210 */ /* 0x002fc40007ffe01a */
[----:B------:R-:W1:Y:S01]  /*0960*/  LDS.128 R8, [R7+0x10] ;  /* 0x0000100007087984 */ /* 0x000e620000000c00 */
[----:B0-----:R-:W-:Y:S02]  /*0970*/  LOP3.LUT R12, R23, R12, RZ, 0x3c, !PT ;  /* 0x0000000c170c7212 */ /* 0x001fe400078e3cff */
[----:B------:R-:W-:Y:S02]  /*0980*/  LOP3.LUT R13, R24, R13, RZ, 0x3c, !PT ;  /* 0x0000000d180d7212 */ /* 0x000fe400078e3cff */
[----:B------:R-:W-:Y:S02]  /*0990*/  LOP3.LUT R14, R29, R14, RZ, 0x3c, !PT ;  /* 0x0000000e1d0e7212 */ /* 0x000fe400078e3cff */
[----:B------:R-:W-:Y:S01]  /*09a0*/  LOP3.LUT R15, R22, R15, RZ, 0x3c, !PT ;  /* 0x0000000f160f7212 */ /* 0x000fe200078e3cff */
[----:B------:R-:W-:Y:S08]  /*09b0*/  POPC R12, R12 ;  /* 0x0000000c000c7309 */ /* 0x000ff00000000000 */
[----:B------:R-:W0:Y:S08]  /*09c0*/  POPC R13, R13 ;  /* 0x0000000d000d7309 */ /* 0x000e300000000000 */
[----:B------:R-:W-:Y:S08]  /*09d0*/  POPC R14, R14 ;  /* 0x0000000e000e7309 */ /* 0x000ff00000000000 */
[----:B------:R-:W2:Y:S01]  /*09e0*/  POPC R15, R15 ;  /* 0x0000000f000f7309 */ /* 0x000ea20000000000 */
[----:B0-----:R-:W-:-:S02]  /*09f0*/  IADD3 R25, PT, PT, R13, R12, R25 ;  /* 0x0000000c0d197210 */ /* 0x001fc40007ffe019 */
[----:B-1----:R-:W-:Y:S02]  /*0a00*/  LOP3.LUT R8, R8, R23, RZ, 0x3c, !PT ;  /* 0x0000001708087212 */ /* 0x002fe400078e3cff */
[----:B------:R-:W-:Y:S01]  /*0a10*/  LDS R23, [R18+0x200] ;  /* 0x0002000012177984 */ /* 0x000fe20000000800 */
[----:B------:R-:W-:-:S03]  /*0a20*/  LOP3.LUT R9, R9, R24, RZ, 0x3c, !PT ;  /* 0x0000001809097212 */ /* 0x000fc600078e3cff */
[----:B------:R-:W-:Y:S01]  /*0a30*/  LDS R24, [R18+0x240] ;  /* 0x0002400012187984 */ /* 0x000fe20000000800 */
[----:B--2---:R-:W-:-:S03]  /*0a40*/  IADD3 R25, PT, PT, R15, R14, R25 ;  /* 0x0000000e0f197210 */ /* 0x004fc60007ffe019 */
[----:B------:R-:W0:Y:S01]  /*0a50*/  LDS.128 R12, [R21+0x20] ;  /* 0x00002000150c7984 */ /* 0x000e220000000c00 */
[----:B------:R-:W-:Y:S01]  /*0a60*/  LOP3.LUT R28, R10, R29, RZ, 0x3c, !PT ;  /* 0x0000001d0a1c7212 */ /* 0x000fe200078e3cff */
[----:B------:R-:W-:Y:S01]  /*0a70*/  POPC R9, R9 ;  /* 0x0000000900097309 */ /* 0x000fe20000000000 */
[----:B------:R-:W-:Y:S01]  /*0a80*/  LOP3.LUT R22, R11, R22, RZ, 0x3c, !PT ;  /* 0x000000160b167212 */ /* 0x000fe200078e3cff */
[----:B------:R-:W1:Y:S06]  /*0a90*/  LDS R29, [R18+0x280] ;  /* 0x00028000121d7984 */ /* 0x000e6c0000000800 */
[----:B------:R-:W2:Y:S08]  /*0aa0*/  POPC R11, R8 ;  /* 0x00000008000b7309 */ /* 0x000eb00000000000 */
[----:B------:R-:W-:Y:S08]  /*0ab0*/  POPC R28, R28 ;  /* 0x0000001c001c7309 */ /* 0x000ff00000000000 */
[----:B------:R-:W3:Y:S01]  /*0ac0*/  POPC R22, R22 ;  /* 0x0000001600167309 */ /* 0x000ee20000000000 */
[----:B0-----:R-:W-:-:S02]  /*0ad0*/  LOP3.LUT R10, R23, R12, RZ, 0x3c, !PT ;  /* 0x0000000c170a7212 */ /* 0x001fc400078e3cff */
[----:B------:R-:W-:-:S05]  /*0ae0*/  LOP3.LUT R13, R24, R13, RZ, 0x3c, !PT ;  /* 0x0000000d180d7212 */ /* 0x000fca00078e3cff */
[----:B------:R-:W-:Y:S08]  /*0af0*/  POPC R10, R10 ;  /* 0x0000000a000a7309 */ /* 0x000ff00000000000 */
[----:B------:R-:W0:Y:S01]  /*0b00*/  POPC R12, R13 ;  /* 0x0000000d000c7309 */ /* 0x000e220000000000 */
[----:B--2---:R-:W-:Y:S02]  /*0b10*/  IADD3 R11, PT, PT, R9, R11, R20 ;  /* 0x0000000b090b7210 */ /* 0x004fe40007ffe014 */
[----:B------:R-:W2:Y:S02]  /*0b20*/  LDS R20, [R18+0x2c0] ;  /* 0x0002c00012147984 */ /* 0x000ea40000000800 */
[----:B---3--:R-:W-:-:S02]  /*0b30*/  IADD3 R22, PT, PT, R22, R28, R11 ;  /* 0x0000001c16167210 */ /* 0x008fc40007ffe00b */
[----:B0-----:R-:W-:Y:S02]  /*0b40*/  IADD3 R27, PT, PT, R12, R10, R27 ;  /* 0x0000000a0c1b7210 */ /* 0x001fe40007ffe01b */
[----:B------:R-:W0:Y:S01]  /*0b50*/  LDS.128 R8, [R19+0x20] ;  /* 0x0000200013087984 */ /* 0x000e220000000c00 */
[----:B-1----:R-:W-:-:S04]  /*0b60*/  LOP3.LUT R14, R29, R14, RZ, 0x3c, !PT ;  /* 0x0000000e1d0e7212 */ /* 0x002fc800078e3cff */
[----:B------:R-:W-:Y:S01]  /*0b70*/  POPC R12, R14 ;  /* 0x0000000e000c7309 */ /* 0x000fe20000000000 */
[----:B--2---:R-:W-:-:S07]  /*0b80*/  LOP3.LUT R28, R20, R15, RZ, 0x3c, !PT ;  /* 0x0000000f141c7212 */ /* 0x004fce00078e3cff */
[----:B------:R1:W2:Y:S01]  /*0b90*/  POPC R13, R28 ;  /* 0x0000001c000d7309 */ /* 0x0002a20000000000 */
[----:B0-----:R-:W-:Y:S02]  /*0ba0*/  LOP3.LUT R9, R9, R24, RZ, 0x3c, !PT ;  /* 0x0000001809097212 */ /* 0x001fe400078e3cff */
[----:B-1----:R-:W-:-:S05]  /*0bb0*/  LOP3.LUT R28, R8, R23, RZ, 0x3c, !PT ;  /* 0x00000017081c7212 */ /* 0x002fca00078e3cff */
[----:B------:R-:W-:Y:S08]  /*0bc0*/  POPC R15, R28 ;  /* 0x0000001c000f7309 */ /* 0x000ff00000000000 */
[----:B------:R-:W0:Y:S01]  /*0bd0*/  POPC R9, R9 ;  /* 0x0000000900097309 */ /* 0x000e220000000000 */
[----:B--2---:R-:W-:Y:S02]  /*0be0*/  IADD3 R27, PT, PT, R13, R12, R27 ;  /* 0x0000000c0d1b7210 */ /* 0x004fe40007ffe01b */
[----:B------:R-:W-:-:S02]  /*0bf0*/  LOP3.LUT R10, R10, R29, RZ, 0x3c, !PT ;  /* 0x0000001d0a0a7212 */ /* 0x000fc400078e3cff */
[----:B------:R-:W-:-:S04]  /*0c00*/  LOP3.LUT R11, R11, R20, RZ, 0x3c, !PT ;  /* 0x000000140b0b7212 */ /* 0x000fc800078e3cff */
[----:B------:R-:W-:Y:S01]  /*0c10*/  POPC R8, R11 ;  /* 0x0000000b00087309 */ /* 0x000fe20000000000 */
[----:B0-----:R-:W-:Y:S02]  /*0c20*/  IADD3 R26, PT, PT, R9, R15, R26 ;  /* 0x0000000f091a7210 */ /* 0x001fe40007ffe01a */
[----:B------:R-:W0:Y:S05]  /*0c30*/  LDS.128 R12, [R17+0x20] ;  /* 0x00002000110c7984 */ /* 0x000e2a0000000c00 */
        /* <DEDUP_REMOVED lines=13> */
[----:B------:R-:W-:Y:S02]  /*0d10*/  LOP3.LUT R8, R8, R23, RZ, 0x3c, !PT ;  /* 0x0000001708087212 */ /* 0x000fe400078e3cff */
[----:B------:R-:W-:Y:S01]  /*0d20*/  LOP3.LUT R24, R11, R20, RZ, 0x3c, !PT ;  /* 0x000000140b187212 */ /* 0x000fe200078e3cff */
[----:B------:R-:W-:Y:S01]  /*0d30*/  LDS R23, [R18+0x300] ;  /* 0x0003000012177984 */ /* 0x000fe20000000800 */
[----:B------:R-:W-:Y:S01]  /*0d40*/  LOP3.LUT R10, R10, R29, RZ, 0x3c, !PT ;  /* 0x0000001d0a0a7212 */ /* 0x000fe200078e3cff */
[----:B------:R-:W-:Y:S02]  /*0d50*/  POPC R11, R8 ;  /* 0x00000008000b7309 */ /* 0x000fe40000000000 */
[----:B------:R-:W-:Y:S01]  /*0d60*/  LDS R20, [R18+0x340] ;  /* 0x0003400012147984 */ /* 0x000fe20000000800 */
[----:B--2---:R-:W-:-:S03]  /*0d70*/  IADD3 R25, PT, PT, R15, R28, R25 ;  /* 0x0000001c0f197210 */ /* 0x004fc60007ffe019 */
[----:B------:R-:W-:Y:S02]  /*0d80*/  LDS R29, [R18+0x380] ;  /* 0x00038000121d7984 */ /* 0x000fe40000000800 */
[----:B------:R-:W0:Y:S02]  /*0d90*/  POPC R9, R9 ;  /* 0x0000000900097309 */ /* 0x000e240000000000 */
[----:B------:R-:W1:Y:S06]  /*0da0*/  LDS.128 R12, [R21+0x30] ;  /* 0x00003000150c7984 */ /* 0x000e6c0000000c00 */
[----:B------:R-:W-:Y:S08]  /*0db0*/  POPC R28, R10 ;  /* 0x0000000a001c7309 */ /* 0x000ff00000000000 */
[----:B------:R2:W3:Y:S01]  /*0dc0*/  POPC R10, R24 ;  /* 0x00000018000a7309 */ /* 0x0004e20000000000 */
[----:B0-----:R-:W-:Y:S01]  /*0dd0*/  IADD3 R11, PT, PT, R9, R11, R22 ;  /* 0x0000000b090b7210 */ /* 0x001fe20007ffe016 */
[----:B--2---:R-:W0:Y:S03]  /*0de0*/  LDS R24, [R18+0x3c0] ;  /* 0x0003c00012187984 */ /* 0x004e260000000800 */
[----:B---3--:R-:W-:-:S02]  /*0df0*/  IADD3 R28, PT, PT, R10, R28, R11 ;  /* 0x0000001c0a1c7210 */ /* 0x008fc40007ffe00b */
[----:B------:R-:W2:Y:S01]  /*0e00*/  LDS.128 R8, [R19+0x30] ;  /* 0x0000300013087984 */ /* 0x000ea20000000c00 */
[----:B-1----:R-:W-:Y:S02]  /*0e10*/  LOP3.LUT R12, R23, R12, RZ, 0x3c, !PT ;  /* 0x0000000c170c7212 */ /* 0x002fe400078e3cff */
[----:B------:R-:W-:-:S04]  /*0e20*/  LOP3.LUT R13, R20, R13, RZ, 0x3c, !PT ;  /* 0x0000000d140d7212 */ /* 0x000fc800078e3cff */
[----:B------:R-:W-:Y:S08]  /*0e30*/  POPC R12, R12 ;  /* 0x0000000c000c7309 */ /* 0x000ff00000000000 */
[----:B------:R-:W1:Y:S01]  /*0e40*/  POPC R13, R13 ;  /* 0x0000000d000d7309 */ /* 0x000e620000000000 */
[----:B------:R-:W-:Y:S02]  /*0e50*/  LOP3.LUT R14, R29, R14, RZ, 0x3c, !PT ;  /* 0x0000000e1d0e7212 */ /* 0x000fe400078e3cff */
[----:B0-----:R-:W-:-:S02]  /*0e60*/  LOP3.LUT R22, R24, R15, RZ, 0x3c, !PT ;  /* 0x0000000f18167212 */ /* 0x001fc400078e3cff */
[----:B-1----:R-:W-:Y:S02]  /*0e70*/  IADD3 R12, PT, PT, R13, R12, R27 ;  /* 0x0000000c0d0c7210 */ /* 0x002fe40007ffe01b */
[----:B--2---:R-:W-:Y:S02]  /*0e80*/  LOP3.LUT R27, R9, R20, RZ, 0x3c, !PT ;  /* 0x00000014091b7212 */ /* 0x004fe400078e3cff */
[----:B------:R-:W-:Y:S01]  /*0e90*/  LOP3.LUT R8, R8, R23, RZ, 0x3c, !PT ;  /* 0x0000001708087212 */ /* 0x000fe200078e3cff */
[----:B------:R-:W-:Y:S01]  /*0ea0*/  POPC R13, R14 ;  /* 0x0000000e000d7309 */ /* 0x000fe20000000000 */
[----:B------:R-:W-:-:S07]  /*0eb0*/  LOP3.LUT R11, R11, R24, RZ, 0x3c, !PT ;  /* 0x000000180b0b7212 */ /* 0x000fce00078e3cff */
[----:B------:R-:W0:Y:S08]  /*0ec0*/  POPC R22, R22 ;  /* 0x0000001600167309 */ /* 0x000e300000000000 */
[----:B------:R-:W-:Y:S08]  /*0ed0*/  POPC R15, R8 ;  /* 0x00000008000f7309 */ /* 0x000ff00000000000 */
[----:B------:R-:W1:Y:S01]  /*0ee0*/  POPC R27, R27 ;  /* 0x0000001b001b7309 */ /* 0x000e620000000000 */
[----:B------:R-:W-:-:S02]  /*0ef0*/  LOP3.LUT R10, R10, R29, RZ, 0x3c, !PT ;  /* 0x0000001d0a0a7212 */ /* 0x000fc400078e3cff */
[----:B0-----:R-:W-:-:S05]  /*0f00*/  IADD3 R22, PT, PT, R22, R13, R12 ;  /* 0x0000000d16167210 */ /* 0x001fca0007ffe00c */
[----:B------:R-:W-:Y:S08]  /*0f10*/  POPC R9, R10 ;  /* 0x0000000a00097309 */ /* 0x000ff00000000000 */
[----:B------:R-:W0:Y:S01]  /*0f20*/  POPC R11, R11 ;  /* 0x0000000b000b7309 */ /* 0x000e220000000000 */
[----:B-1----:R-:W-:Y:S02]  /*0f30*/  IADD3 R26, PT, PT, R27, R15, R26 ;  /* 0x0000000f1b1a7210 */ /* 0x002fe40007ffe01a */
[----:B------:R-:W1:Y:S02]  /*0f40*/  LDS.128 R12, [R17+0x30] ;  /* 0x00003000110c7984 */ /* 0x000e640000000c00 */
[----:B0-----:R-:W-:-:S02]  /*0f50*/  IADD3 R26, PT, PT, R11, R9, R26 ;  /* 0x000000090b1a7210 */ /* 0x001fc40007ffe01a */
[----:B------:R-:W0:Y:S01]  /*0f60*/  LDS.128 R8, [R7+0x30] ;  /* 0x0000300007087984 */ /* 0x000e220000000c00 */
[----:B------:R-:W-:Y:S01]  /*0f70*/  UIADD3 UR8, UPT, UPT, UR8, 0x1, URZ ;  /* 0x0000000108087890 */ /* 0x000fe2000fffe0ff */
[----:B-1----:R-:W-:Y:S02]  /*0f80*/  LOP3.LUT R18, R23, R12, RZ, 0x3c, !PT ;  /* 0x0000000c17127212 */ /* 0x002fe400078e3cff */
[----:B------:R-:W-:-:S04]  /*0f90*/  LOP3.LUT R13, R20, R13, RZ, 0x3c, !PT ;  /* 0x0000000d140d7212 */ /* 0x000fc800078e3cff */
[----:B------:R-:W-:Y:S08]  /*0fa0*/  POPC R18, R18 ;  /* 0x0000001200127309 */ /* 0x000ff00000000000 */
[----:B------:R-:W1:Y:S01]  /*0fb0*/  POPC R13, R13 ;  /* 0x0000000d000d7309 */ /* 0x000e620000000000 */
[----:B0-----:R-:W-:Y:S02]  /*0fc0*/  LOP3.LUT R9, R9, R20, RZ, 0x3c, !PT ;  /* 0x0000001409097212 */ /* 0x001fe400078e3cff */
[----:B------:R-:W-:-:S02]  /*0fd0*/  LOP3.LUT R8, R8, R23, RZ, 0x3c, !PT ;  /* 0x0000001708087212 */ /* 0x000fc400078e3cff */
[----:B------:R-:W-:Y:S02]  /*0fe0*/  LOP3.LUT R10, R10, R29, RZ, 0x3c, !PT ;  /* 0x0000001d0a0a7212 */ /* 0x000fe400078e3cff */
[----:B------:R-:W-:Y:S01]  /*0ff0*/  LOP3.LUT R11, R11, R24, RZ, 0x3c, !PT ;  /* 0x000000180b0b7212 */ /* 0x000fe200078e3cff */
[----:B------:R-:W-:Y:S01]  /*1000*/  POPC R9, R9 ;  /* 0x0000000900097309 */ /* 0x000fe20000000000 */
[----:B------:R-:W-:Y:S02]  /*1010*/  LOP3.LUT R27, R24, R15, RZ, 0x3c, !PT ;  /* 0x0000000f181b7212 */ /* 0x000fe400078e3cff */
[----:B------:R-:W-:-:S05]  /*1020*/  LOP3.LUT R14, R29, R14, RZ, 0x3c, !PT ;  /* 0x0000000e1d0e7212 */ /* 0x000fca00078e3cff */
[----:B------:R-:W0:Y:S01]  /*1030*/  POPC R15, R8 ;  /* 0x00000008000f7309 */ /* 0x000e220000000000 */
[----:B-1----:R-:W-:Y:S01]  /*1040*/  IADD3 R25, PT, PT, R13, R18, R25 ;  /* 0x000000120d197210 */ /* 0x002fe20007ffe019 */
[----:B------:R-:W-:-:S06]  /*1050*/  UISETP.NE.AND UP0, UPT, UR8, URZ, UPT ;  /* 0x000000ff0800728c */ /* 0x000fcc000bf05270 */
[----:B------:R-:W-:Y:S08]  /*1060*/  POPC R12, R14 ;  /* 0x0000000e000c7309 */ /* 0x000ff00000000000 */
[----:B------:R-:W1:Y:S08]  /*1070*/  POPC R13, R27 ;  /* 0x0000001b000d7309 */ /* 0x000e700000000000 */
[----:B------:R-:W-:Y:S08]  /*1080*/  POPC R10, R10 ;  /* 0x0000000a000a7309 */ /* 0x000ff00000000000 */
[----:B------:R-:W2:Y:S01]  /*1090*/  POPC R11, R11 ;  /* 0x0000000b000b7309 */ /* 0x000ea20000000000 */
[----:B0-----:R-:W-:Y:S01]  /*10a0*/  IADD3 R15, PT, PT, R9, R15, R28 ;  /* 0x0000000f090f7210 */ /* 0x001fe20007ffe01c */
[----:B------:R-:W-:Y:S01]  /*10b0*/  IMAD.IADD R5, R16, 0x1, R5 ;  /* 0x0000000110057824 */ /* 0x000fe200078e0205 */
[----:B-1----:R-:W-:Y:S01]  /*10c0*/  IADD3 R25, PT, PT, R13, R12, R25 ;  /* 0x0000000c0d197210 */ /* 0x002fe20007ffe019 */
[----:B------:R-:W-:Y:S01]  /*10d0*/  VIADD R6, R6, 0x10 ;  /* 0x0000001006067836 */ /* 0x000fe20000000000 */
[----:B--2---:R-:W-:Y:S01]  /*10e0*/  IADD3 R20, PT, PT, R11, R10, R15 ;  /* 0x0000000a0b147210 */ /* 0x004fe20007ffe00f */
[----:B------:R-:W-:Y:S06]  /*10f0*/  BAR.SYNC.DEFER_BLOCKING 0x0 ;  /* 0x0000000000007b1d */ /* 0x000fec0000010000 */
[----:B------:R-:W-:Y:S05]  /*1100*/  BRA.U UP0, `(.L_x_54) ;  /* 0xfffffff100607547 */ /* 0x000fea000b83ffff */
[----:B------:R-:W-:Y:S02]  /*1110*/  I2FP.F32.U32 R5, R22 ;  /* 0x0000001600057245 */ /* 0x000fe40000201000 */
[----:B------:R-:W-:Y:S02]  /*1120*/  I2FP.F32.U32 R6, R26 ;  /* 0x0000001a00067245 */ /* 0x000fe40000201000 */
[----:B------:R-:W-:Y:S01]  /*1130*/  I2FP.F32.U32 R7, R25 ;  /* 0x0000001900077245 */ /* 0x000fe20000201000 */
[----:B------:R-:W-:Y:S01]  /*1140*/  FADD R5, R5, R5 ;  /* 0x0000000505057221 */ /* 0x000fe20000000000 */
[----:B------:R-:W-:Y:S01]  /*1150*/  I2FP.F32.U32 R8, R20 ;  /* 0x0000001400087245 */ /* 0x000fe20000201000 */
[----:B------:R-:W-:Y:S02]  /*1160*/  FADD R6, R6, R6 ;  /* 0x0000000606067221 */ /* 0x000fe40000000000 */
[----:B------:R-:W-:Y:S02]  /*1170*/  FADD R7, R7, R7 ;  /* 0x0000000707077221 */ /* 0x000fe40000000000 */
[----:B------:R-:W-:-:S07]  /*1180*/  FADD R8, R8, R8 ;  /* 0x0000000808087221 */ /* 0x000fce0000000000 */
.L_x_53:
[----:B------:R-:W0:Y:S01]  /*1190*/  LDCU UR5, c[0x0][0x3b0] ;  /* 0x00007600ff0577ac */ /* 0x000e220008000800 */
[----:B------:R-:W-:Y:S02]  /*11a0*/  IMAD R10, R0, 0x10, R3 ;  /* 0x00000010000a7824 */ /* 0x000fe400078e0203 */
[----:B------:R-:W-:-:S03]  /*11b0*/  VIADD R9, R2, UR4 ;  /* 0x0000000402097c36 */ /* 0x000fc60008000000 */
[----:B0-----:R-:W-:-:S04]  /*11c0*/  ISETP.GE.AND P0, PT, R10, UR5, PT ;  /* 0x000000050a007c0c */ /* 0x001fc8000bf06270 */
[----:B------:R-:W-:-:S13]  /*11d0*/  ISETP.GE.OR P0, PT, R9, R4, P0 ;  /* 0x000000040900720c */ /* 0x000fda0000706670 */
[----:B------:R-:W-:Y:S05]  /*11e0*/  @P0 EXIT ;  /* 0x000000000000094d */ /* 0x000fea0003800000 */
[----:B------:R-:W0:Y:S01]  /*11f0*/  LDCU UR5, c[0x0][0x3b4] ;  /* 0x00007680ff0577ac */ /* 0x000e220008000800 */
[----:B------:R-:W-:Y:S02]  /*1200*/  IMAD R3, R3, R4, R2 ;  /* 0x0000000403037224 */ /* 0x000fe400078e0202 */
[----:B------:R-:W-:Y:S01]  /*1210*/  IMAD R16, R16, R0, UR4 ;  /* 0x0000000410107e24 */ /* 0x000fe2000f8e0200 */
[----:B------:R-:W1:Y:S04]  /*1220*/  LDCU.64 UR6, c[0x0][0x3a8] ;  /* 0x00007500ff0677ac */ /* 0x000e680008000a00 */
[----:B------:R-:W-:-:S04]  /*1230*/  IADD3 R3, P0, PT, R3, R16, RZ ;  /* 0x0000001003037210 */ /* 0x000fc80007f1e0ff */
[----:B------:R-:W-:Y:S01]  /*1240*/  LEA.HI.X.SX32 R16, R16, RZ, 0x1, P0 ;  /* 0x000000ff10107211 */ /* 0x000fe200000f0eff */
[----:B0-----:R-:W-:Y:S01]  /*1250*/  USHF.L.U32 UR5, UR5, 0x5, URZ ;  /* 0x0000000505057899 */ /* 0x001fe200080006ff */
[----:B-1----:R-:W-:-:S05]  /*1260*/  LEA R2, P0, R3, UR6, 0x2 ;  /* 0x0000000603027c11 */ /* 0x002fca000f8010ff */
[----:B------:R-:W-:Y:S02]  /*1270*/  I2FP.F32.S32 R9, UR5 ;  /* 0x0000000500097c45 */ /* 0x000fe40008201400 */
[----:B------:R-:W-:-:S03]  /*1280*/  LEA.HI.X R3, R3, UR7, R16, 0x2, P0 ;  /* 0x0000000703037c11 */ /* 0x000fc600080f1410 */
[C---:B------:R-:W-:Y:S01]  /*1290*/  FADD R6, -R9.reuse, R6 ;  /* 0x0000000609067221 */ /* 0x040fe20000000100 */
[C---:B------:R-:W-:Y:S01]  /*12a0*/  FADD R5, -R9.reuse, R5 ;  /* 0x0000000509057221 */ /* 0x040fe20000000100 */
[C---:B------:R-:W-:Y:S01]  /*12b0*/  FADD R7, -R9.reuse, R7 ;  /* 0x0000000709077221 */ /* 0x040fe20000000100 */
[----:B------:R-:W-:Y:S01]  /*12c0*/  FADD R9, -R9, R8 ;  /* 0x0000000809097221 */ /* 0x000fe20000000100 */
[----:B------:R-:W-:Y:S02]  /*12d0*/  FMUL R6, R6, -4 ;  /* 0xc080000006067820 */ /* 0x000fe40000400000 */
[----:B------:R-:W-:Y:S02]  /*12e0*/  FADD R0, R7, R7 ;  /* 0x0000000707007221 */ /* 0x000fe40000000000 */
[----:B------:R-:W-:-:S04]  /*12f0*/  FFMA R5, R5, -8, R6 ;  /* 0xc100000005057823 */ /* 0x000fc80000000006 */
[----:B------:R-:W-:-:S04]  /*1300*/  FADD R0, R5, -R0 ;  /* 0x8000000005007221 */ /* 0x000fc80000000000 */
[----:B------:R-:W-:-:S05]  /*1310*/  FADD R9, R0, -R9 ;  /* 0x8000000900097221 */ /* 0x000fca0000000000 */
[----:B------:R-:W-:Y:S01]  /*1320*/  STG.E desc[UR12][R2.64], R9 ;  /* 0x0000000902007986 */ /* 0x000fe2000c10190c */
[----:B------:R-:W-:Y:S05]  /*1330*/  EXIT ;  /* 0x000000000000794d */ /* 0x000fea0003800000 */
.L_x_55:
        /* <DEDUP_REMOVED lines=12> */
.L_x_108:


//--------------------- .text._Z16xnor_3_3bit_gemmPjS_S_S_S_S_Pfiii --------------------------
	.section	.text._Z16xnor_3_3bit_gemmPjS_S_S_S_S_Pfiii,"ax",@progbits
	.align	128
        .global         _Z16xnor_3_3bit_gemmPjS_S_S_S_S_Pfiii
        .type           _Z16xnor_3_3bit_gemmPjS_S_S_S_S_Pfiii,@function
        .size           _Z16xnor_3_3bit_gemmPjS_S_S_S_S_Pfiii,(.L_x_109 - _Z16xnor_3_3bit_gemmPjS_S_S_S_S_Pfiii)
        .other          _Z16xnor_3_3bit_gemmPjS_S_S_S_S_Pfiii,@"STO_CUDA_ENTRY STV_DEFAULT"
_Z16xnor_3_3bit_gemmPjS_S_S_S_S_Pfiii:
.text._Z16xnor_3_3bit_gemmPjS_S_S_S_S_Pfiii:
        /* <DEDUP_REMOVED lines=12> */
[----:B------:R-:W1:Y:S01]  /*00c0*/  LDCU.64 UR12, c[0x0][0x358] ;  /* 0x00006b00ff0c77ac */ /* 0x000e620008000a00 */
        /* <DEDUP_REMOVED lines=9> */
[----:B------:R-:W-:Y:S01]  /*0160*/  USHF.R.S32.HI UR7, URZ, 0x1f, UR9 ;  /* 0x0000001fff077899 */ /* 0x000fe20008011409 */
[----:B------:R-:W-:Y:S01]  /*0170*/  IMAD.MOV.U32 R7, RZ, RZ, RZ ;  /* 0x000000ffff077224 */ /* 0x000fe200078e00ff */
[----:B------:R-:W-:Y:S01]  /*0180*/  CS2R R28, SRZ ;  /* 0x00000000001c7805 */ /* 0x000fe2000001ff00 */
[----:B------:R-:W-:Y:S01]  /*0190*/  IMAD R5, R5, 0x10, R6 ;  /* 0x0000001005057824 */ /* 0x000fe200078e0206 */
[----:B------:R-:W-:Y:S01]  /*01a0*/  ULEA.HI UR7, UR7, UR9, URZ, 0x4 ;  /* 0x0000000907077291 */ /* 0x000fe2000f8f20ff */
[----:B------:R-:W-:-:S02]  /*01b0*/  IMAD R6, R2, R14, R3 ;  /* 0x0000000e02067224 */ /* 0x000fc400078e0203 */
[----:B------:R-:W-:Y:S01]  /*01c0*/  IMAD.MOV.U32 R15, RZ, RZ, RZ ;  /* 0x000000ffff0f7224 */ /* 0x000fe200078e00ff */
[----:B------:R-:W-:Y:S01]  /*01d0*/  USHF.R.S32.HI UR7, URZ, 0x4, UR7 ;  /* 0x00000004ff077899 */ /* 0x000fe20008011407 */
[----:B------:R-:W-:Y:S02]  /*01e0*/  IMAD.MOV.U32 R23, RZ, RZ, RZ ;  /* 0x000000ffff177224 */ /* 0x000fe400078e00ff */
[----:B------:R-:W-:Y:S02]  /*01f0*/  IMAD.MOV.U32 R16, RZ, RZ, RZ ;  /* 0x000000ffff107224 */ /* 0x000fe400078e00ff */
[----:B------:R-:W-:Y:S02]  /*0200*/  IMAD.MOV.U32 R30, RZ, RZ, RZ ;  /* 0x000000ffff1e7224 */ /* 0x000fe400078e00ff */
[----:B------:R-:W-:Y:S02]  /*0210*/  IMAD.MOV.U32 R27, RZ, RZ, RZ ;  /* 0x000000ffff1b7224 */ /* 0x000fe400078e00ff */
[----:B------:R-:W-:Y:S01]  /*0220*/  IMAD.MOV.U32 R34, RZ, RZ, RZ ;  /* 0x000000ffff227224 */ /* 0x000fe200078e00ff */
[----:B0-----:R-:W-:Y:S01]  /*0230*/  ULEA UR10, UR8, UR5, 0x18 ;  /* 0x00000005080a7291 */ /* 0x001fe2000f8ec0ff */
[----:B------:R-:W-:Y:S01]  /*0240*/  IMAD.MOV.U32 R33, RZ, RZ, RZ ;  /* 0x000000ffff217224 */ /* 0x000fe200078e00ff */
[----:B------:R-:W-:-:S02]  /*0250*/  UIADD3 UR5, UPT, UPT, UR5, 0x800, URZ ;  /* 0x0000080005057890 */ /* 0x000fc4000fffe0ff */
[----:B------:R-:W-:Y:S02]  /*0260*/  ULEA UR6, UR8, UR6, 0x18 ;  /* 0x0000000608067291 */ /* 0x000fe4000f8ec0ff */
[----:B------:R-:W-:Y:S01]  /*0270*/  ULEA UR5, UR8, UR5, 0x18 ;  /* 0x0000000508057291 */ /* 0x000fe2000f8ec0ff */
[----:B------:R-:W-:-:S03]  /*0280*/  LEA R9, R2, UR10, 0x6 ;  /* 0x0000000a02097c11 */ /* 0x000fc6000f8e30ff */
[C---:B------:R-:W-:Y:S02]  /*0290*/  LEA R10, R2.reuse, UR6, 0x6 ;  /* 0x00000006020a7c11 */ /* 0x040fe4000f8e30ff */
[----:B------:R-:W-:-:S07]  /*02a0*/  LEA R11, R2, UR5, 0x6 ;  /* 0x00000005020b7c11 */ /* 0x000fce000f8e30ff */
.L_x_58:
[----:B------:R-:W0:Y:S01]  /*02b0*/  LDC.64 R20, c[0x0][0x380] ;  /* 0x0000e000ff147b82 */ /* 0x000e220000000a00 */
[----:B------:R-:W1:Y:S01]  /*02c0*/  LDCU.64 UR8, c[0x0][0x398] ;  /* 0x00007300ff0877ac */ /* 0x000e620008000a00 */
[----:B------:R-:W-:Y:S01]  /*02d0*/  IMAD R17, R4, R7, UR4 ;  /* 0x0000000404117e24 */ /* 0x000fe2000f8e0207 */
[----:B------:R-:W2:Y:S04]  /*02e0*/  LDCU.128 UR16, c[0x0][0x3a0] ;  /* 0x00007400ff1077ac */ /* 0x000ea80008000c00 */
[----:B------:R-:W-:Y:S01]  /*02f0*/  IADD3 R8, P0, PT, R6, R17, RZ ;  /* 0x0000001106087210 */ /* 0x000fe20007f1e0ff */
[----:B------:R-:W3:Y:S01]  /*0300*/  LDC.64 R18, c[0x0][0x388] ;  /* 0x0000e200ff127b82 */ /* 0x000ee20000000a00 */
[----:B------:R-:W-:Y:S01]  /*0310*/  SHF.R.S32.HI R25, RZ, 0x1f, R17 ;  /* 0x0000001fff197819 */ /* 0x000fe20000011411 */
[----:B------:R-:W-:-:S02]  /*0320*/  IMAD R17, R7, 0x10, R5 ;  /* 0x0000001007117824 */ /* 0x000fc400078e0205 */
[----:B------:R-:W-:Y:S01]  /*0330*/  IMAD.SHL.U32 R22, R8, 0x4, RZ ;  /* 0x0000000408167824 */ /* 0x000fe200078e00ff */
[----:B------:R-:W-:-:S03]  /*0340*/  LEA.HI.X.SX32 R25, R6, R25, 0x1, P0 ;  /* 0x0000001906197211 */ /* 0x000fc600000f0eff */
[----:B------:R-:W4:Y:S01]  /*0350*/  LDC.64 R12, c[0x0][0x390] ;  /* 0x0000e400ff0c7b82 */ /* 0x000f220000000a00 */
[----:B------:R-:W-:Y:S02]  /*0360*/  SHF.L.U64.HI R8, R8, 0x2, R25 ;  /* 0x0000000208087819 */ /* 0x000fe40000010219 */
[----:B-1----:R-:W-:Y:S01]  /*0370*/  IADD3 R36, P0, PT, R22, UR8, RZ ;  /* 0x0000000816247c10 */ /* 0x002fe2000ff1e0ff */
[----:B0-----:R-:W-:-:S03]  /*0380*/  IMAD.WIDE.U32 R20, R17, 0x4, R20 ;  /* 0x0000000411147825 */ /* 0x001fc600078e0014 */
[----:B------:R-:W-:Y:S02]  /*0390*/  IADD3.X R37, PT, PT, R8, UR9, RZ, P0, !PT ;  /* 0x0000000908257c10 */ /* 0x000fe400087fe4ff */
[----:B--2---:R-:W-:Y:S01]  /*03a0*/  IADD3 R24, P0, PT, R22, UR16, RZ ;  /* 0x0000001016187c10 */ /* 0x004fe2000ff1e0ff */
[----:B------:R0:W2:Y:S03]  /*03b0*/  LDG.E R14, desc[UR12][R20.64] ;  /* 0x0000000c140e7981 */ /* 0x0000a6000c1e1900 */
[----:B------:R-:W-:Y:S01]  /*03c0*/  IADD3.X R25, PT, PT, R8, UR17, RZ, P0, !PT ;  /* 0x0000001108197c10 */ /* 0x000fe200087fe4ff */
[C---:B---3--:R-:W-:Y:S01]  /*03d0*/  IMAD.WIDE.U32 R18, R17.reuse, 0x4, R18 ;  /* 0x0000000411127825 */ /* 0x048fe200078e0012 */
[----:B------:R-:W3:Y:S04]  /*03e0*/  LDG.E R36, desc[UR12][R36.64] ;  /* 0x0000000c24247981 */ /* 0x000ee8000c1e1900 */
[----:B------:R-:W5:Y:S01]  /*03f0*/  LDG.E R24, desc[UR12][R24.64] ;  /* 0x0000000c18187981 */ /* 0x000f62000c1e1900 */
[----:B0-----:R-:W-:Y:S01]  /*0400*/  IADD3 R20, P1, PT, R22, UR18, RZ ;  /* 0x0000001216147c10 */ /* 0x001fe2000ff3e0ff */
[----:B----4-:R-:W-:-:S02]  /*0410*/  IMAD.WIDE.U32 R12, R17, 0x4, R12 ;  /* 0x00000004110c7825 */ /* 0x010fc400078e000c */
[----:B------:R0:W4:Y:S01]  /*0420*/  LDG.E R18, desc[UR12][R18.64] ;  /* 0x0000000c12127981 */ /* 0x000122000c1e1900 */
[----:B------:R-:W-:-:S03]  /*0430*/  IADD3.X R21, PT, PT, R8, UR19, RZ, P1, !PT ;  /* 0x0000001308157c10 */ /* 0x000fc60008ffe4ff */
[----:B------:R-:W3:Y:S04]  /*0440*/  LDG.E R17, desc[UR12][R12.64] ;  /* 0x0000000c0c117981 */ /* 0x000ee8000c1e1900 */
[----:B------:R1:W5:Y:S01]  /*0450*/  LDG.E R22, desc[UR12][R20.64] ;  /* 0x0000000c14167981 */ /* 0x000362000c1e1900 */
[----:B------:R-:W1:Y:S01]  /*0460*/  S2UR UR9, SR_CgaCtaId ;  /* 0x00000000000979c3 */ /* 0x000e620000008800 */
[----:B------:R-:W-:Y:S02]  /*0470*/  UMOV UR5, 0x400 ;  /* 0x0000040000057882 */ /* 0x000fe40000000000 */
[----:B------:R-:W-:Y:S02]  /*0480*/  UIADD3 UR6, UPT, UPT, UR5, 0xc00, URZ ;  /* 0x00000c0005067890 */ /* 0x000fe4000fffe0ff */
[----:B------:R-:W-:-:S02]  /*0490*/  UIADD3 UR8, UPT, UPT, UR5, 0x1000, URZ ;  /* 0x0000100005087890 */ /* 0x000fc4000fffe0ff */
[----:B------:R-:W-:Y:S01]  /*04a0*/  UIADD3 UR5, UPT, UPT, UR5, 0x1400, URZ ;  /* 0x0000140005057890 */ /* 0x000fe2000fffe0ff */
[C---:B------:R-:W-:Y:S02]  /*04b0*/  IMAD R31, R3.reuse, 0x4, R9 ;  /* 0x00000004031f7824 */ /* 0x040fe400078e0209 */
[C---:B0-----:R-:W-:Y:S02]  /*04c0*/  IMAD R19, R3.reuse, 0x4, R10 ;  /* 0x0000000403137824 */ /* 0x041fe400078e020a */
[----:B-1----:R-:W-:Y:S01]  /*04d0*/  IMAD R20, R3, 0x4, R11 ;  /* 0x0000000403147824 */ /* 0x002fe200078e020b */
[----:B------:R-:W-:Y:S02]  /*04e0*/  ULEA UR6, UR9, UR6, 0x18 ;  /* 0x0000000609067291 */ /* 0x000fe4000f8ec0ff */
[----:B------:R-:W-:Y:S02]  /*04f0*/  ULEA UR8, UR9, UR8, 0x18 ;  /* 0x0000000809087291 */ /* 0x000fe4000f8ec0ff */
[----:B------:R-:W-:-:S02]  /*0500*/  ULEA UR5, UR9, UR5, 0x18 ;  /* 0x0000000509057291 */ /* 0x000fc4000f8ec0ff */
[C---:B------:R-:W-:Y:S02]  /*0510*/  LEA R8, R2.reuse, UR6, 0x6 ;  /* 0x0000000602087c11 */ /* 0x040fe4000f8e30ff */
[C---:B------:R-:W-:Y:S02]  /*0520*/  LEA R12, R2.reuse, UR8, 0x6 ;  /* 0x00000008020c7c11 */ /* 0x040fe4000f8e30ff */
[----:B------:R-:W-:Y:S01]  /*0530*/  LEA R26, R2, UR5, 0x6 ;  /* 0x00000005021a7c11 */ /* 0x000fe2000f8e30ff */
[C---:B------:R-:W-:Y:S02]  /*0540*/  IMAD R21, R3.reuse, 0x4, R8 ;  /* 0x0000000403157824 */ /* 0x040fe400078e0208 */
[C---:B------:R-:W-:Y:S02]  /*0550*/  IMAD R25, R3.reuse, 0x4, R12 ;  /* 0x0000000403197824 */ /* 0x040fe400078e020c */
[C---:B------:R-:W-:Y:S01]  /*0560*/  IMAD R35, R3.reuse, 0x4, R26 ;  /* 0x0000000403237824 */ /* 0x040fe200078e021a */
[----:B------:R-:W-:Y:S01]  /*0570*/  LEA R12, R3, 0x80, 0x2 ;  /* 0x00000080030c7811 */ /* 0x000fe200078e10ff */
[----:B------:R-:W-:-:S04]  /*0580*/  VIADD R7, R7, 0x1 ;  /* 0x0000000107077836 */ /* 0x000fc80000000000 */
[C---:B------:R-:W-:Y:S01]  /*0590*/  VIADD R8, R12.reuse, UR6 ;  /* 0x000000060c087c36 */ /* 0x040fe20008000000 */
[----:B------:R-:W-:Y:S01]  /*05a0*/  ISETP.NE.AND P0, PT, R7, UR7, PT ;  /* 0x0000000707007c0c */ /* 0x000fe2000bf05270 */
[C---:B------:R-:W-:Y:S02]  /*05b0*/  VIADD R13, R12.reuse, UR5 ;  /* 0x000000050c0d7c36 */ /* 0x040fe40008000000 */
[----:B------:R-:W-:Y:S01]  /*05c0*/  VIADD R12, R12, UR8 ;  /* 0x000000080c0c7c36 */ /* 0x000fe20008000000 */
[----:B------:R-:W-:Y:S01]  /*05d0*/  UMOV UR5, 0x8 ;  /* 0x0000000800057882 */ /* 0x000fe20000000000 */
[----:B--2---:R0:W-:Y:S04]  /*05e0*/  STS [R31], R14 ;  /* 0x0000000e1f007388 */ /* 0x0041e80000000800 */
[----:B----4-:R0:W-:Y:S04]  /*05f0*/  STS [R19], R18 ;  /* 0x0000001213007388 */ /* 0x0101e80000000800 */
[----:B---3--:R0:W-:Y:S04]  /*0600*/  STS [R20], R17 ;  /* 0x0000001114007388 */ /* 0x0081e80000000800 */
[----:B------:R0:W-:Y:S04]  /*0610*/  STS [R21], R36 ;  /* 0x0000002415007388 */ /* 0x0001e80000000800 */
[----:B-----5:R0:W-:Y:S04]  /*0620*/  STS [R25], R24 ;  /* 0x0000001819007388 */ /* 0x0201e80000000800 */
[----:B------:R0:W-:Y:S01]  /*0630*/  STS [R35], R22 ;  /* 0x0000001623007388 */ /* 0x0001e20000000800 */
[----:B------:R-:W-:Y:S06]  /*0640*/  BAR.SYNC.DEFER_BLOCKING 0x0 ;  /* 0x0000000000007b1d */ /* 0x000fec0000010000 */
.L_x_57:
[----:B------:R-:W-:Y:S04]  /*0650*/  LDS R32, [R8+-0x80] ;  /* 0xffff800008207984 */ /* 0x000fe80000000800 */
[----:B0-----:R-:W0:Y:S04]  /*0660*/  LDS.64 R20, [R9+UR5+-0x8] ;  /* 0xfffff80509147984 */ /* 0x001e280008000a00 */
[----:B------:R-:W1:Y:S04]  /*0670*/  LDS R25, [R8+-0x40] ;  /* 0xffffc00008197984 */ /* 0x000e680000000800 */
[----:B------:R-:W2:Y:S04]  /*0680*/  LDS R24, [R12+-0x80] ;  /* 0xffff80000c187984 */ /* 0x000ea80000000800 */
[----:B------:R-:W3:Y:S04]  /*0690*/  LDS R26, [R12+-0x40] ;  /* 0xffffc0000c1a7984 */ /* 0x000ee80000000800 */
[----:B------:R-:W4:Y:S04]  /*06a0*/  LDS R22, [R13+-0x80] ;  /* 0xffff80000d167984 */ /* 0x000f280000000800 */
[----:B------:R-:W5:Y:S04]  /*06b0*/  LDS R17, [R13+-0x40] ;  /* 0xffffc0000d117984 */ /* 0x000f680000000800 */
[----:B------:R-:W5:Y:S01]  /*06c0*/  LDS.64 R18, [R10+UR5+-0x8] ;  /* 0xfffff8050a127984 */ /* 0x000f620008000a00 */
[----:B0-----:R-:W-:-:S02]  /*06d0*/  LOP3.LUT R14, R32, R20, RZ, 0x3c, !PT ;  /* 0x00000014200e7212 */ /* 0x001fc400078e3cff */
[----:B-1----:R-:W-:-:S04]  /*06e0*/  LOP3.LUT R36, R25, R21, RZ, 0x3c, !PT ;  /* 0x0000001519247212 */ /* 0x002fc800078e3cff */
[----:B------:R-:W-:Y:S01]  /*06f0*/  POPC R14, R14 ;  /* 0x0000000e000e7309 */ /* 0x000fe20000000000 */
[----:B--2---:R-:W-:Y:S02]  /*0700*/  LOP3.LUT R35, R24, R20, RZ, 0x3c, !PT ;  /* 0x0000001418237212 */ /* 0x004fe400078e3cff */
[----:B---3--:R-:W-:-:S05]  /*0710*/  LOP3.LUT R37, R26, R21, RZ, 0x3c, !PT ;  /* 0x000000151a257212 */ /* 0x008fca00078e3cff */
[----:B------:R-:W0:Y:S01]  /*0720*/  POPC R36, R36 ;  /* 0x0000002400247309 */ /* 0x000e220000000000 */
[----:B----4-:R-:W-:Y:S02]  /*0730*/  LOP3.LUT R31, R22, R20, RZ, 0x3c, !PT ;  /* 0x00000014161f7212 */ /* 0x010fe400078e3cff */
[----:B-----5:R-:W-:-:S05]  /*0740*/  LOP3.LUT R21, R17, R21, RZ, 0x3c, !PT ;  /* 0x0000001511157212 */ /* 0x020fca00078e3cff */
[----:B------:R-:W-:Y:S01]  /*0750*/  POPC R31, R31 ;  /* 0x0000001f001f7309 */ /* 0x000fe20000000000 */
[----:B------:R-:W-:Y:S02]  /*0760*/  LOP3.LUT R20, R25, R19, RZ, 0x3c, !PT ;  /* 0x0000001319147212 */ /* 0x000fe400078e3cff */
[----:B0-----:R-:W-:-:S05]  /*0770*/  IADD3 R33, PT, PT, R36, R14, R33 ;  /* 0x0000000e24217210 */ /* 0x001fca0007ffe021 */
[----:B------:R-:W0:Y:S01]  /*0780*/  POPC R21, R21 ;  /* 0x0000001500157309 */ /* 0x000e220000000000 */
[----:B------:R-:W-:-:S07]  /*0790*/  LOP3.LUT R36, R32, R18, RZ, 0x3c, !PT ;  /* 0x0000001220247212 */ /* 0x000fce00078e3cff */
[----:B------:R-:W-:Y:S01]  /*07a0*/  POPC R36, R36 ;  /* 0x0000002400247309 */ /* 0x000fe20000000000 */
[----:B0-----:R-:W-:-:S07]  /*07b0*/  IADD3 R28, PT, PT, R21, R31, R28 ;  /* 0x0000001f151c7210 */ /* 0x001fce0007ffe01c */
[----:B------:R-:W0:Y:S08]  /*07c0*/  POPC R20, R20 ;  /* 0x0000001400147309 */ /* 0x000e300000000000 */
[----:B------:R-:W-:Y:S01]  /*07d0*/  POPC R35, R35 ;  /* 0x0000002300237309 */ /* 0x000fe20000000000 */
[----:B0-----:R-:W-:-:S07]  /*07e0*/  IADD3 R27, PT, PT, R20, R36, R27 ;  /* 0x00000024141b7210 */ /* 0x001fce0007ffe01b */
[----:B------:R-:W0:Y:S01]  /*07f0*/  POPC R37, R37 ;  /* 0x0000002500257309 */ /* 0x000e220000000000 */
[----:B------:R-:W1:Y:S01]  /*0800*/  LDS.64 R20, [R11+UR5+-0x8] ;  /* 0xfffff8050b147984 */ /* 0x000e620008000a00 */
[----:B0-----:R-:W-:Y:S02]  /*0810*/  IADD3 R14, PT, PT, R37, R35, R34 ;  /* 0x00000023250e7210 */ /* 0x001fe40007ffe022 */
[-C--:B------:R-:W-:Y:S02]  /*0820*/  LOP3.LUT R34, R24, R18.reuse, RZ, 0x3c, !PT ;  /* 0x0000001218227212 */ /* 0x080fe400078e3cff */
[----:B------:R-:W-:Y:S02]  /*0830*/  LOP3.LUT R37, R22, R18, RZ, 0x3c, !PT ;  /* 0x0000001216257212 */ /* 0x000fe400078e3cff */
[-C--:B------:R-:W-:Y:S02]  /*0840*/  LOP3.LUT R18, R26, R19.reuse, RZ, 0x3c, !PT ;  /* 0x000000131a127212 */ /* 0x080fe400078e3cff */
[----:B------:R-:W-:Y:S01]  /*0850*/  LOP3.LUT R19, R17, R19, RZ, 0x3c, !PT ;  /* 0x0000001311137212 */ /* 0x000fe200078e3cff */
[----:B------:R-:W-:Y:S08]  /*0860*/  POPC R34, R34 ;  /* 0x0000002200227309 */ /* 0x000ff00000000000 */
[----:B------:R0:W-:Y:S08]  /*0870*/  POPC R31, R37 ;  /* 0x00000025001f7309 */ /* 0x0001f00000000000 */
[----:B------:R-:W2:Y:S01]  /*0880*/  POPC R18, R18 ;  /* 0x0000001200127309 */ /* 0x000ea20000000000 */
[----:B-1----:R-:W-:-:S02]  /*0890*/  LOP3.LUT R35, R32, R20, RZ, 0x3c, !PT ;  /* 0x0000001420237212 */ /* 0x002fc400078e3cff */
[----:B------:R-:W-:Y:S01]  /*08a0*/  LDS R32, [R8+0x40] ;  /* 0x0000400008207984 */ /* 0x000fe20000000800 */
[----:B0-----:R-:W-:Y:S02]  /*08b0*/  LOP3.LUT R37, R22, R20, RZ, 0x3c, !PT ;  /* 0x0000001416257212 */ /* 0x001fe400078e3cff */
[-C--:B------:R-:W-:Y:S01]  /*08c0*/  LOP3.LUT R36, R25, R21.reuse, RZ, 0x3c, !PT ;  /* 0x0000001519247212 */ /* 0x080fe200078e3cff */
[----:B------:R-:W-:Y:S01]  /*08d0*/  LDS R22, [R12+0x40] ;  /* 0x000040000c167984 */ /* 0x000fe20000000800 */
[----:B------:R-:W0:Y:S01]  /*08e0*/  POPC R19, R19 ;  /* 0x0000001300137309 */ /* 0x000e220000000000 */
[-C--:B------:R-:W-:Y:S02]  /*08f0*/  LOP3.LUT R25, R26, R21.reuse, RZ, 0x3c, !PT ;  /* 0x000000151a197212 */ /* 0x080fe400078e3cff */
[----:B------:R-:W-:Y:S01]  /*0900*/  LOP3.LUT R17, R17, R21, RZ, 0x3c, !PT ;  /* 0x0000001511117212 */ /* 0x000fe200078e3cff */
[----:B------:R-:W-:Y:S01]  /*0910*/  LDS R26, [R13] ;  /* 0x000000000d1a7984 */ /* 0x000fe20000000800 */
[----:B--2---:R-:W-:-:S03]  /*0920*/  IADD3 R29, PT, PT, R18, R34, R29 ;  /* 0x00000022121d7210 */ /* 0x004fc60007ffe01d */
[----:B------:R-:W-:Y:S01]  /*0930*/  POPC R35, R35 ;  /* 0x0000002300237309 */ /* 0x000fe20000000000 */
[----:B------:R-:W-:Y:S02]  /*0940*/  LOP3.LUT R34, R24, R20, RZ, 0x3c, !PT ;  /* 0x0000001418227212 */ /* 0x000fe400078e3cff */
[----:B------:R1:W-:Y:S01]  /*0950*/  LDS R24, [R12] ;  /* 0x000000000c187984 */ /* 0x0003e20000000800 */
[----:B0-----:R-:W-:-:S04]  /*0960*/  IADD3 R30, PT, PT, R19, R31, R30 ;  /* 0x0000001f131e7210 */ /* 0x001fc80007ffe01e */
[----:B------:R-:W0:Y:S01]  /*0970*/  POPC R36, R36 ;  /* 0x0000002400247309 */ /* 0x000e220000000000 */
[----:B------:R-:W2:Y:S01]  /*0980*/  LDS.64 R18, [R9+UR5] ;  /* 0x0000000509127984 */ /* 0x000ea20008000a00 */
[----:B-1----:R-:W-:-:S03]  /*0990*/  VIADD R12, R12, 0x100 ;  /* 0x000001000c0c7836 */ /* 0x002fc60000000000 */
[----:B------:R1:W3:Y:S03]  /*09a0*/  LDS R31, [R8] ;  /* 0x00000000081f7984 */ /* 0x0002e60000000800 */
[----:B------:R-:W-:Y:S01]  /*09b0*/  POPC R34, R34 ;  /* 0x0000002200227309 */ /* 0x000fe20000000000 */
[----:B-1----:R-:W-:Y:S01]  /*09c0*/  VIADD R8, R8, 0x100 ;  /* 0x0000010008087836 */ /* 0x002fe20000000000 */
[----:B0-----:R-:W-:-:S06]  /*09d0*/  IADD3 R20, PT, PT, R36, R35, R16 ;  /* 0x0000002324147210 */ /* 0x001fcc0007ffe010 */
[----:B------:R-:W0:Y:S08]  /*09e0*/  POPC R25, R25 ;  /* 0x0000001900197309 */ /* 0x000e300000000000 */
[----:B------:R1:W-:Y:S01]  /*09f0*/  POPC R16, R37 ;  /* 0x0000002500107309 */ /* 0x0003e20000000000 */
[----:B0-----:R-:W-:-:S07]  /*0a00*/  IADD3 R23, PT, PT, R25, R34, R23 ;  /* 0x0000002219177210 */ /* 0x001fce0007ffe017 */
[----:B------:R-:W0:Y:S01]  /*0a10*/  POPC R21, R17 ;  /* 0x0000001100157309 */ /* 0x000e220000000000 */
[----:B------:R4:W5:Y:S01]  /*0a20*/  LDS R25, [R13+0x40] ;  /* 0x000040000d197984 */ /* 0x0009620000000800 */
[-C--:B--2---:R-:W-:Y:S01]  /*0a30*/  LOP3.LUT R36, R32, R19.reuse, RZ, 0x3c, !PT ;  /* 0x0000001320247212 */ /* 0x084fe200078e3cff */
[----:B----4-:R-:W-:Y:S01]  /*0a40*/  VIADD R13, R13, 0x100 ;  /* 0x000001000d0d7836 */ /* 0x010fe20000000000 */
[----:B-1----:R-:W-:Y:S02]  /*0a50*/  LOP3.LUT R37, R22, R19, RZ, 0x3c, !PT ;  /* 0x0000001316257212 */ /* 0x002fe400078e3cff */
[----:B---3--:R-:W-:Y:S02]  /*0a60*/  LOP3.LUT R35, R31, R18, RZ, 0x3c, !PT ;  /* 0x000000121f237212 */ /* 0x008fe400078e3cff */
[----:B------:R-:W-:Y:S01]  /*0a70*/  POPC R36, R36 ;  /* 0x0000002400247309 */ /* 0x000fe20000000000 */
[----:B0-----:R-:W-:Y:S02]  /*0a80*/  IADD3 R21, PT, PT, R21, R16, R15 ;  /* 0x0000001015157210 */ /* 0x001fe40007ffe00f */
[-C--:B------:R-:W-:Y:S01]  /*0a90*/  LOP3.LUT R15, R24, R18.reuse, RZ, 0x3c, !PT ;  /* 0x00000012180f7212 */ /* 0x080fe200078e3cff */
[----:B------:R-:W0:Y:S01]  /*0aa0*/  LDS.64 R16, [R10+UR5] ;  /* 0x000000050a107984 */ /* 0x000e220008000a00 */
[----:B------:R-:W-:-:S03]  /*0ab0*/  LOP3.LUT R18, R26, R18, RZ, 0x3c, !PT ;  /* 0x000000121a127212 */ /* 0x000fc600078e3cff */
[----:B------:R-:W1:Y:S08]  /*0ac0*/  POPC R34, R35 ;  /* 0x0000002300227309 */ /* 0x000e700000000000 */
[----:B------:R-:W-:Y:S01]  /*0ad0*/  POPC R15, R15 ;  /* 0x0000000f000f7309 */ /* 0x000fe20000000000 */
[----:B-1----:R-:W-:-:S07]  /*0ae0*/  IADD3 R33, PT, PT, R36, R34, R33 ;  /* 0x0000002224217210 */ /* 0x002fce0007ffe021 */
[----:B------:R1:W-:Y:S01]  /*0af0*/  POPC R35, R18 ;  /* 0x0000001200237309 */ /* 0x0003e20000000000 */
[----:B-----5:R-:W-:-:S07]  /*0b00*/  LOP3.LUT R19, R25, R19, RZ, 0x3c, !PT ;  /* 0x0000001319137212 */ /* 0x020fce00078e3cff */
[----:B------:R-:W2:Y:S08]  /*0b10*/  POPC R34, R37 ;  /* 0x0000002500227309 */ /* 0x000eb00000000000 */
[----:B------:R-:W3:Y:S01]  /*0b20*/  POPC R19, R19 ;  /* 0x0000001300137309 */ /* 0x000ee20000000000 */
[-C--:B0-----:R-:W-:Y:S02]  /*0b30*/  LOP3.LUT R36, R31, R16.reuse, RZ, 0x3c, !PT ;  /* 0x000000101f247212 */ /* 0x081fe400078e3cff */
[----:B-1----:R-:W-:-:S02]  /*0b40*/  LOP3.LUT R18, R24, R16, RZ, 0x3c, !PT ;  /* 0x0000001018127212 */ /* 0x002fc400078e3cff */
[----:B--2---:R-:W-:Y:S02]  /*0b50*/  IADD3 R34, PT, PT, R34, R15, R14 ;  /* 0x0000000f22227210 */ /* 0x004fe40007ffe00e */
[----:B------:R-:W0:Y:S01]  /*0b60*/  LDS.64 R14, [R11+UR5] ;  /* 0x000000050b0e7984 */ /* 0x000e220008000a00 */
[----:B------:R-:W-:Y:S01]  /*0b70*/  POPC R36, R36 ;  /* 0x0000002400247309 */ /* 0x000fe20000000000 */
[----:B------:R-:W-:Y:S01]  /*0b80*/  LOP3.LUT R37, R22, R17, RZ, 0x3c, !PT ;  /* 0x0000001116257212 */ /* 0x000fe200078e3cff */
[----:B------:R-:W-:Y:S01]  /*0b90*/  UIADD3 UR5, UPT, UPT, UR5, 0x10, URZ ;  /* 0x0000001005057890 */ /* 0x000fe2000fffe0ff */
[----:B---3--:R-:W-:Y:S02]  /*0ba0*/  IADD3 R28, PT, PT, R19, R35, R28 ;  /* 0x00000023131c7210 */ /* 0x008fe40007ffe01c */
[-C--:B------:R-:W-:Y:S01]  /*0bb0*/  LOP3.LUT R35, R32, R17.reuse, RZ, 0x3c, !PT ;  /* 0x0000001120237212 */ /* 0x080fe200078e3cff */
[----:B------:R-:W-:Y:S01]  /*0bc0*/  UISETP.NE.AND UP0, UPT, UR5, 0x48, UPT ;  /* 0x000000480500788c */ /* 0x000fe2000bf05270 */
[----:B------:R-:W-:Y:S01]  /*0bd0*/  LOP3.LUT R19, R26, R16, RZ, 0x3c, !PT ;  /* 0x000000101a137212 */ /* 0x000fe200078e3cff */
[----:B------:R-:W-:Y:S01]  /*0be0*/  POPC R18, R18 ;  /* 0x0000001200127309 */ /* 0x000fe20000000000 */
[----:B------:R-:W-:-:S07]  /*0bf0*/  LOP3.LUT R16, R25, R17, RZ, 0x3c, !PT ;  /* 0x0000001119107212 */ /* 0x000fce00078e3cff */
[----:B------:R-:W1:Y:S08]  /*0c00*/  POPC R35, R35 ;  /* 0x0000002300237309 */ /* 0x000e700000000000 */
[----:B------:R-:W-:Y:S01]  /*0c10*/  POPC R19, R19 ;  /* 0x0000001300137309 */ /* 0x000fe20000000000 */
[----:B-1----:R-:W-:-:S07]  /*0c20*/  IADD3 R27, PT, PT, R35, R36, R27 ;  /* 0x00000024231b7210 */ /* 0x002fce0007ffe01b */
[----:B------:R-:W1:Y:S01]  /*0c30*/  POPC R16, R16 ;  /* 0x0000001000107309 */ /* 0x000e620000000000 */
[-C--:B0-----:R-:W-:Y:S02]  /*0c40*/  LOP3.LUT R17, R31, R14.reuse, RZ, 0x3c, !PT ;  /* 0x0000000e1f117212 */ /* 0x081fe400078e3cff */
[----:B------:R-:W-:-:S05]  /*0c50*/  LOP3.LUT R24, R24, R14, RZ, 0x3c, !PT ;  /* 0x0000000e18187212 */ /* 0x000fca00078e3cff */
[----:B------:R-:W0:Y:S01]  /*0c60*/  POPC R35, R37 ;  /* 0x0000002500237309 */ /* 0x000e220000000000 */
[-C--:B------:R-:W-:Y:S02]  /*0c70*/  LOP3.LUT R31, R32, R15.reuse, RZ, 0x3c, !PT ;  /* 0x0000000f201f7212 */ /* 0x080fe400078e3cff */
[----:B------:R-:W-:Y:S02]  /*0c80*/  LOP3.LUT R14, R26, R14, RZ, 0x3c, !PT ;  /* 0x0000000e1a0e7212 */ /* 0x000fe400078e3cff */
[-C--:B------:R-:W-:Y:S02]  /*0c90*/  LOP3.LUT R22, R22, R15.reuse, RZ, 0x3c, !PT ;  /* 0x0000000f16167212 */ /* 0x080fe400078e3cff */
[----:B------:R-:W-:Y:S01]  /*0ca0*/  LOP3.LUT R25, R25, R15, RZ, 0x3c, !PT ;  /* 0x0000000f19197212 */ /* 0x000fe200078e3cff */
[----:B------:R-:W-:Y:S01]  /*0cb0*/  POPC R17, R17 ;  /* 0x0000001100117309 */ /* 0x000fe20000000000 */
[----:B-1----:R-:W-:Y:S02]  /*0cc0*/  IADD3 R30, PT, PT, R16, R19, R30 ;  /* 0x00000013101e7210 */ /* 0x002fe40007ffe01e */
[----:B0-----:R-:W-:-:S05]  /*0cd0*/  IADD3 R29, PT, PT, R35, R18, R29 ;  /* 0x00000012231d7210 */ /* 0x001fca0007ffe01d */
        /* <DEDUP_REMOVED lines=29> */
.L_x_56:
        /* <DEDUP_REMOVED lines=15> */
[----:B------:R-:W-:Y:S01]  /*0fa0*/  FADD R8, -R14, R9 ;  /* 0x000000090e087221 */ /* 0x000fe20000000100 */
[----:B------:R-:W-:Y:S02]  /*0fb0*/  IMAD R9, R2, UR8, R3 ;  /* 0x0000000802097c24 */ /* 0x000fe4000f8e0203 */
[----:B------:R-:W-:Y:S01]  /*0fc0*/  FADD R6, R6, R15 ;  /* 0x0000000f06067221 */ /* 0x000fe20000000000 */
[C---:B------:R-:W-:Y:S01]  /*0fd0*/  FADD R5, -R14.reuse, R5 ;  /* 0x000000050e057221 */ /* 0x040fe20000000100 */
[----:B------:R-:W-:Y:S01]  /*0fe0*/  FADD R7, R7, R8 ;  /* 0x0000000807077221 */ /* 0x000fe20000000000 */
[C---:B------:R-:W-:Y:S01]  /*0ff0*/  FADD R2, -R14.reuse, R11 ;  /* 0x0000000b0e027221 */ /* 0x040fe20000000100 */
[----:B------:R-:W-:Y:S01]  /*1000*/  FADD R10, -R14, R10 ;  /* 0x0000000a0e0a7221 */ /* 0x000fe20000000100 */
[----:B------:R-:W-:Y:S01]  /*1010*/  FMUL R6, R6, -8 ;  /* 0xc100000006067820 */ /* 0x000fe20000400000 */
[C---:B------:R-:W-:Y:S01]  /*1020*/  FADD R3, -R14.reuse, R12 ;  /* 0x0000000c0e037221 */ /* 0x040fe20000000100 */
[----:B------:R-:W-:Y:S01]  /*1030*/  FADD R2, R7, R2 ;  /* 0x0000000207027221 */ /* 0x000fe20000000000 */
[----:B------:R-:W-:Y:S01]  /*1040*/  FADD R13, -R14, R13 ;  /* 0x0000000d0e0d7221 */ /* 0x000fe20000000100 */
[----:B------:R-:W-:Y:S01]  /*1050*/  FFMA R5, R5, -16, R6 ;  /* 0xc180000005057823 */ /* 0x000fe20000000006 */
[----:B------:R-:W-:Y:S01]  /*1060*/  FADD R3, R10, R3 ;  /* 0x000000030a037221 */ /* 0x000fe20000000000 */
[----:B------:R-:W-:-:S02]  /*1070*/  IADD3 R6, P0, PT, R9, R4, RZ ;  /* 0x0000000409067210 */ /* 0x000fc40007f1e0ff */
[----:B------:R-:W-:Y:S01]  /*1080*/  FFMA R5, R2, -4, R5 ;  /* 0xc080000002057823 */ /* 0x000fe20000000005 */
[----:B------:R-:W-:Y:S01]  /*1090*/  FADD R0, R3, R3 ;  /* 0x0000000303007221 */ /* 0x000fe20000000000 */
[----:B------:R-:W-:Y:S02]  /*10a0*/  LEA.HI.X.SX32 R3, R4, RZ, 0x1, P0 ;  /* 0x000000ff04037211 */ /* 0x000fe400000f0eff */
[----:B-1----:R-:W-:Y:S01]  /*10b0*/  LEA R2, P0, R6, UR6, 0x2 ;  /* 0x0000000606027c11 */ /* 0x002fe2000f8010ff */
[----:B------:R-:W-:-:S03]  /*10c0*/  FADD R0, R5, -R0 ;  /* 0x8000000005007221 */ /* 0x000fc60000000000 */
[----:B------:R-:W-:Y:S01]  /*10d0*/  LEA.HI.X R3, R6, UR7, R3, 0x2, P0 ;  /* 0x0000000706037c11 */ /* 0x000fe200080f1403 */
[----:B------:R-:W-:-:S05]  /*10e0*/  FADD R13, R0, -R13 ;  /* 0x8000000d000d7221 */ /* 0x000fca0000000000 */
[----:B------:R-:W-:Y:S01]  /*10f0*/  STG.E desc[UR12][R2.64], R13 ;  /* 0x0000000d02007986 */ /* 0x000fe2000c10190c */
[----:B------:R-:W-:Y:S05]  /*1100*/  EXIT ;  /* 0x000000000000794d */ /* 0x000fea0003800000 */
.L_x_59:
        /* <DEDUP_REMOVED lines=15> */
.L_x_109:


//--------------------- .text._Z16xnor_3_2bit_gemmPjS_S_S_S_Pfiii --------------------------
	.section	.text._Z16xnor_3_2bit_gemmPjS_S_S_S_Pfiii,"ax",@progbits
	.align	128
        .global         _Z16xnor_3_2bit_gemmPjS_S_S_S_Pfiii
        .type           _Z16xnor_3_2bit_gemmPjS_S_S_S_Pfiii,@function
        .size           _Z16xnor_3_2bit_gemmPjS_S_S_S_Pfiii,(.L_x_110 - _Z16xnor_3_2bit_gemmPjS_S_S_S_Pfiii)
        .other          _Z16xnor_3_2bit_gemmPjS_S_S_S_Pfiii,@"STO_CUDA_ENTRY STV_DEFAULT"
_Z16xnor_3_2bit_gemmPjS_S_S_S_Pfiii:
.text._Z16xnor_3_2bit_gemmPjS_S_S_S_Pfiii:
        /* <DEDUP_REMOVED lines=8> */
[----:B------:R-:W-:Y:S01]  /*0080*/  CS2R R6, SRZ ;  /* 0x0000000000067805 */ /* 0x000fe2000001ff00 */
[----:B------:R-:W-:Y:S01]  /*0090*/  IMAD.MOV.U32 R8, RZ, RZ, RZ ;  /* 0x000000ffff087224 */ /* 0x000fe200078e00ff */
[----:B------:R-:W2:Y:S01]  /*00a0*/  S2UR UR14, SR_CTAID.Y ;  /* 0x00000000000e79c3 */ /* 0x000ea20000002600 */
[----:B------:R-:W2:Y:S01]  /*00b0*/  LDCU.64 UR12, c[0x0][0x358] ;  /* 0x00006b00ff0c77ac */ /* 0x000ea20008000a00 */
[----:B0-----:R-:W-:-:S02]  /*00c0*/  UISETP.GE.AND UP0, UPT, UR8, 0x10, UPT ;  /* 0x000000100800788c */ /* 0x001fc4000bf06270 */
        /* <DEDUP_REMOVED lines=8> */
[----:B------:R-:W-:Y:S01]  /*0150*/  IMAD.MOV.U32 R18, RZ, RZ, RZ ;  /* 0x000000ffff127224 */ /* 0x000fe200078e00ff */
[----:B------:R-:W-:Y:S01]  /*0160*/  CS2R R16, SRZ ;  /* 0x0000000000107805 */ /* 0x000fe2000001ff00 */
[----:B------:R-:W-:Y:S01]  /*0170*/  IMAD.U32 R5, RZ, RZ, UR6 ;  /* 0x00000006ff057e24 */ /* 0x000fe2000f8e00ff */
[----:B------:R-:W-:Y:S01]  /*0180*/  UIADD3 UR6, UPT, UPT, UR5, 0x400, URZ ;  /* 0x0000040005067890 */ /* 0x000fe2000fffe0ff */
[----:B------:R-:W-:Y:S01]  /*0190*/  IMAD.MOV.U32 R25, RZ, RZ, RZ ;  /* 0x000000ffff197224 */ /* 0x000fe200078e00ff */
[----:B------:R-:W-:Y:S01]  /*01a0*/  ULEA.HI UR7, UR7, UR8, URZ, 0x4 ;  /* 0x0000000807077291 */ /* 0x000fe2000f8f20ff */
[----:B------:R-:W-:Y:S01]  /*01b0*/  IMAD R2, R5, 0x10, R2 ;  /* 0x0000001005027824 */ /* 0x000fe200078e0202 */
[----:B------:R-:W-:Y:S01]  /*01c0*/  CS2R R4, SRZ ;  /* 0x0000000000047805 */ /* 0x000fe2000001ff00 */
[----:B------:R-:W1:Y:S01]  /*01d0*/  LDCU.64 UR18, c[0x0][0x3a0] ;  /* 0x00007400ff1277ac */ /* 0x000e620008000a00 */
[----:B------:R-:W-:Y:S01]  /*01e0*/  USHF.R.S32.HI UR7, URZ, 0x4, UR7 ;  /* 0x00000004ff077899 */ /* 0x000fe20008011407 */
[----:B------:R-:W2:Y:S03]  /*01f0*/  LDCU.64 UR16, c[0x0][0x398] ;  /* 0x00007300ff1077ac */ /* 0x000ea60008000a00 */
[----:B------:R-:W-:-:S02]  /*0200*/  UIADD3 UR7, UPT, UPT, -UR7, URZ, URZ ;  /* 0x000000ff07077290 */ /* 0x000fc4000fffe1ff */
[----:B0-----:R-:W-:Y:S02]  /*0210*/  ULEA UR10, UR11, UR5, 0x18 ;  /* 0x000000050b0a7291 */ /* 0x001fe4000f8ec0ff */
[----:B------:R-:W-:Y:S02]  /*0220*/  UIADD3 UR5, UPT, UPT, UR5, 0x800, URZ ;  /* 0x0000080005057890 */ /* 0x000fe4000fffe0ff */
[----:B------:R-:W-:Y:S02]  /*0230*/  ULEA UR6, UR11, UR6, 0x18 ;  /* 0x000000060b067291 */ /* 0x000fe4000f8ec0ff */
[----:B------:R-:W-:Y:S01]  /*0240*/  ULEA UR5, UR11, UR5, 0x18 ;  /* 0x000000050b057291 */ /* 0x000fe2000f8ec0ff */
[----:B------:R-:W-:-:S03]  /*0250*/  LEA R24, R0, UR10, 0x6 ;  /* 0x0000000a00187c11 */ /* 0x000fc6000f8e30ff */
[C---:B------:R-:W-:Y:S02]  /*0260*/  LEA R22, R0.reuse, UR6, 0x6 ;  /* 0x0000000600167c11 */ /* 0x040fe4000f8e30ff */
[----:B------:R-:W-:Y:S01]  /*0270*/  LEA R20, R0, UR5, 0x6 ;  /* 0x0000000500147c11 */ /* 0x000fe2000f8e30ff */
[----:B-12---:R-:W-:-:S06]  /*0280*/  UMOV UR5, UR4 ;  /* 0x0000000400057c82 */ /* 0x006fcc0008000000 */
.L_x_61:
        /* <DEDUP_REMOVED lines=9> */
[C---:B------:R-:W-:Y:S02]  /*0320*/  IADD3 R14, P0, PT, R12.reuse, UR16, RZ ;  /* 0x000000100c0e7c10 */ /* 0x040fe4000ff1e0ff */
[----:B------:R-:W-:Y:S02]  /*0330*/  IADD3 R12, P1, PT, R12, UR18, RZ ;  /* 0x000000120c0c7c10 */ /* 0x000fe4000ff3e0ff */
[C---:B------:R-:W-:Y:S02]  /*0340*/  IADD3.X R15, PT, PT, R13.reuse, UR17, RZ, P0, !PT ;  /* 0x000000110d0f7c10 */ /* 0x040fe400087fe4ff */
[----:B------:R-:W-:Y:S01]  /*0350*/  IADD3.X R13, PT, PT, R13, UR19, RZ, P1, !PT ;  /* 0x000000130d0d7c10 */ /* 0x000fe20008ffe4ff */
[----:B0-----:R-:W-:-:S02]  /*0360*/  IMAD.WIDE.U32 R10, R2, 0x4, R10 ;  /* 0x00000004020a7825 */ /* 0x001fc400078e000a */
[----:B------:R0:W3:Y:S04]  /*0370*/  LDG.E R14, desc[UR12][R14.64] ;  /* 0x0000000c0e0e7981 */ /* 0x0000e8000c1e1900 */
[----:B------:R-:W4:Y:S01]  /*0380*/  LDG.E R19, desc[UR12][R10.64] ;  /* 0x0000000c0a137981 */ /* 0x000f22000c1e1900 */
[----:B-1----:R-:W-:-:S03]  /*0390*/  IMAD.WIDE.U32 R6, R2, 0x4, R6 ;  /* 0x0000000402067825 */ /* 0x002fc600078e0006 */
[----:B------:R1:W5:Y:S04]  /*03a0*/  LDG.E R27, desc[UR12][R12.64] ;  /* 0x0000000c0c1b7981 */ /* 0x000368000c1e1900 */
[----:B------:R1:W3:Y:S01]  /*03b0*/  LDG.E R28, desc[UR12][R6.64] ;  /* 0x0000000c061c7981 */ /* 0x0002e2000c1e1900 */
[----:B--2---:R-:W-:-:S05]  /*03c0*/  IMAD.WIDE.U32 R8, R2, 0x4, R8 ;  /* 0x0000000402087825 */ /* 0x004fca00078e0008 */
[----:B------:R-:W2:Y:S01]  /*03d0*/  LDG.E R29, desc[UR12][R8.64] ;  /* 0x0000000c081d7981 */ /* 0x000ea2000c1e1900 */
[----:B------:R-:W-:Y:S02]  /*03e0*/  UMOV UR8, 0x400 ;  /* 0x0000040000087882 */ /* 0x000fe40000000000 */
[----:B------:R-:W-:Y:S02]  /*03f0*/  UIADD3 UR6, UPT, UPT, UR8, 0xc00, URZ ;  /* 0x00000c0008067890 */ /* 0x000fe4000fffe0ff */
[----:B------:R-:W-:Y:S02]  /*0400*/  UIADD3 UR8, UPT, UPT, UR8, 0x1000, URZ ;  /* 0x0000100008087890 */ /* 0x000fe4000fffe0ff */
[----:B------:R-:W-:Y:S02]  /*0410*/  ULEA UR6, UR11, UR6, 0x18 ;  /* 0x000000060b067291 */ /* 0x000fe4000f8ec0ff */
[----:B------:R-:W-:Y:S01]  /*0420*/  ULEA UR8, UR11, UR8, 0x18 ;  /* 0x000000080b087291 */ /* 0x000fe2000f8ec0ff */
[----:B------:R-:W-:-:S03]  /*0430*/  IMAD R26, R3, 0x4, R24 ;  /* 0x00000004031a7824 */ /* 0x000fc600078e0218 */
[C---:B------:R-:W-:Y:S02]  /*0440*/  LEA R23, R3.reuse, UR6, 0x2 ;  /* 0x0000000603177c11 */ /* 0x040fe4000f8e10ff */
[C---:B------:R-:W-:Y:S01]  /*0450*/  LEA R21, R3.reuse, UR8, 0x2 ;  /* 0x0000000803157c11 */ /* 0x040fe2000f8e10ff */
[C---:B0-----:R-:W-:Y:S02]  /*0460*/  IMAD R15, R3.reuse, 0x4, R22 ;  /* 0x00000004030f7824 */ /* 0x041fe400078e0216 */
[----:B-1----:R-:W-:Y:S02]  /*0470*/  IMAD R12, R3, 0x4, R20 ;  /* 0x00000004030c7824 */ /* 0x002fe400078e0214 */
[C---:B------:R-:W-:Y:S02]  /*0480*/  IMAD R13, R0.reuse, 0x40, R23 ;  /* 0x00000040000d7824 */ /* 0x040fe400078e0217 */
[----:B------:R-:W-:Y:S01]  /*0490*/  IMAD R6, R0, 0x40, R21 ;  /* 0x0000004000067824 */ /* 0x000fe200078e0215 */
[----:B----4-:R-:W-:Y:S04]  /*04a0*/  STS [R26], R19 ;  /* 0x000000131a007388 */ /* 0x010fe80000000800 */
[----:B---3--:R-:W-:Y:S04]  /*04b0*/  STS [R15], R28 ;  /* 0x0000001c0f007388 */ /* 0x008fe80000000800 */
[----:B--2---:R-:W-:Y:S04]  /*04c0*/  STS [R12], R29 ;  /* 0x0000001d0c007388 */ /* 0x004fe80000000800 */
[----:B------:R-:W-:Y:S04]  /*04d0*/  STS [R13], R14 ;  /* 0x0000000e0d007388 */ /* 0x000fe80000000800 */
[----:B-----5:R-:W-:Y:S01]  /*04e0*/  STS [R6], R27 ;  /* 0x0000001b06007388 */ /* 0x020fe20000000800 */
[----:B------:R-:W-:Y:S06]  /*04f0*/  BAR.SYNC.DEFER_BLOCKING 0x0 ;  /* 0x0000000000007b1d */ /* 0x000fec0000010000 */
[----:B------:R-:W-:Y:S04]  /*0500*/  LDS.128 R8, [R24] ;  /* 0x0000000018087984 */ /* 0x000fe80000000c00 */
[----:B------:R-:W0:Y:S04]  /*0510*/  LDS R6, [R23+0x40] ;  /* 0x0000400017067984 */ /* 0x000e280000000800 */
[----:B------:R-:W1:Y:S04]  /*0520*/  LDS R7, [R23] ;  /* 0x0000000017077984 */ /* 0x000e680000000800 */
[----:B------:R-:W2:Y:S04]  /*0530*/  LDS R27, [R21] ;  /* 0x00000000151b7984 */ /* 0x000ea80000000800 */
[----:B------:R-:W3:Y:S01]  /*0540*/  LDS R26, [R21+0x40] ;  /* 0x00004000151a7984 */ /* 0x000ee20000000800 */
[----:B0-----:R-:W-:-:S02]  /*0550*/  LOP3.LUT R12, R6, R9, RZ, 0x3c, !PT ;  /* 0x00000009060c7212 */ /* 0x001fc400078e3cff */
[-C--:B-1----:R-:W-:Y:S02]  /*0560*/  LOP3.LUT R19, R7, R8.reuse, RZ, 0x3c, !PT ;  /* 0x0000000807137212 */ /* 0x082fe400078e3cff */
[----:B------:R0:W-:Y:S02]  /*0570*/  POPC R28, R12 ;  /* 0x0000000c001c7309 */ /* 0x0001e40000000000 */
[----:B0-----:R-:W0:Y:S06]  /*0580*/  LDS.128 R12, [R22] ;  /* 0x00000000160c7984 */ /* 0x001e2c0000000c00 */
[----:B------:R-:W1:Y:S01]  /*0590*/  POPC R19, R19 ;  /* 0x0000001300137309 */ /* 0x000e620000000000 */
[----:B--2---:R-:W-:-:S02]  /*05a0*/  LOP3.LUT R29, R27, R8, RZ, 0x3c, !PT ;  /* 0x000000081b1d7212 */ /* 0x004fc400078e3cff */
[----:B-1----:R-:W-:Y:S02]  /*05b0*/  IADD3 R28, PT, PT, R28, R19, R25 ;  /* 0x000000131c1c7210 */ /* 0x002fe40007ffe019 */
[----:B---3--:R-:W-:-:S03]  /*05c0*/  LOP3.LUT R19, R26, R9, RZ, 0x3c, !PT ;  /* 0x000000091a137212 */ /* 0x008fc600078e3cff */
[----:B------:R-:W-:Y:S08]  /*05d0*/  POPC R25, R29 ;  /* 0x0000001d00197309 */ /* 0x000ff00000000000 */
[----:B------:R-:W1:Y:S01]  /*05e0*/  POPC R8, R19 ;  /* 0x0000001300087309 */ /* 0x000e620000000000 */
[----:B0-----:R-:W-:Y:S02]  /*05f0*/  LOP3.LUT R9, R27, R12, RZ, 0x3c, !PT ;  /* 0x0000000c1b097212 */ /* 0x001fe400078e3cff */
[----:B-1----:R-:W-:-:S02]  /*0600*/  IADD3 R25, PT, PT, R8, R25, R16 ;  /* 0x0000001908197210 */ /* 0x002fc40007ffe010 */
[----:B------:R-:W-:Y:S02]  /*0610*/  LOP3.LUT R8, R7, R12, RZ, 0x3c, !PT ;  /* 0x0000000c07087212 */ /* 0x000fe400078e3cff */
[-C--:B------:R-:W-:Y:S02]  /*0620*/  LOP3.LUT R12, R6, R13.reuse, RZ, 0x3c, !PT ;  /* 0x0000000d060c7212 */ /* 0x080fe400078e3cff */
[----:B------:R-:W-:Y:S01]  /*0630*/  LOP3.LUT R13, R26, R13, RZ, 0x3c, !PT ;  /* 0x0000000d1a0d7212 */ /* 0x000fe200078e3cff */
[----:B------:R-:W-:Y:S08]  /*0640*/  POPC R9, R9 ;  /* 0x0000000900097309 */ /* 0x000ff00000000000 */
[----:B------:R-:W-:Y:S08]  /*0650*/  POPC R8, R8 ;  /* 0x0000000800087309 */ /* 0x000ff00000000000 */
[----:B------:R-:W0:Y:S08]  /*0660*/  POPC R12, R12 ;  /* 0x0000000c000c7309 */ /* 0x000e300000000000 */
[----:B------:R-:W1:Y:S01]  /*0670*/  POPC R13, R13 ;  /* 0x0000000d000d7309 */ /* 0x000e620000000000 */
[----:B0-----:R-:W-:-:S02]  /*0680*/  IADD3 R8, PT, PT, R12, R8, R17 ;  /* 0x000000080c087210 */ /* 0x001fc40007ffe011 */
[----:B-1----:R-:W-:Y:S02]  /*0690*/  IADD3 R12, PT, PT, R13, R9, R18 ;  /* 0x000000090d0c7210 */ /* 0x002fe40007ffe012 */
[----:B------:R-:W0:Y:S02]  /*06a0*/  LDS.128 R16, [R20] ;  /* 0x0000000014107984 */ /* 0x000e240000000c00 */
[----:B0-----:R-:W-:Y:S02]  /*06b0*/  LOP3.LUT R9, R7, R16, RZ, 0x3c, !PT ;  /* 0x0000001007097212 */ /* 0x001fe400078e3cff */
[-C--:B------:R-:W-:Y:S01]  /*06c0*/  LOP3.LUT R13, R6, R17.reuse, RZ, 0x3c, !PT ;  /* 0x00000011060d7212 */ /* 0x080fe200078e3cff */
[----:B------:R-:W0:Y:S04]  /*06d0*/  LDS R7, [R23+0x80] ;  /* 0x0000800017077984 */ /* 0x000e280000000800 */
[----:B------:R-:W1:Y:S01]  /*06e0*/  LDS R6, [R23+0xc0] ;  /* 0x0000c00017067984 */ /* 0x000e620000000800 */
[----:B------:R-:W-:Y:S08]  /*06f0*/  POPC R9, R9 ;  /* 0x0000000900097309 */ /* 0x000ff00000000000 */
[----:B------:R-:W2:Y:S01]  /*0700*/  POPC R13, R13 ;  /* 0x0000000d000d7309 */ /* 0x000ea20000000000 */
[----:B------:R-:W-:-:S02]  /*0710*/  LOP3.LUT R17, R26, R17, RZ, 0x3c, !PT ;  /* 0x000000111a117212 */ /* 0x000fc400078e3cff */
[----:B--2---:R-:W-:Y:S02]  /*0720*/  IADD3 R4, PT, PT, R13, R9, R4 ;  /* 0x000000090d047210 */ /* 0x004fe40007ffe004 */
[----:B0-----:R-:W-:Y:S02]  /*0730*/  LOP3.LUT R9, R7, R10, RZ, 0x3c, !PT ;  /* 0x0000000a07097212 */ /* 0x001fe400078e3cff */
[----:B-1----:R-:W-:Y:S02]  /*0740*/  LOP3.LUT R13, R6, R11, RZ, 0x3c, !PT ;  /* 0x0000000b060d7212 */ /* 0x002fe400078e3cff */
[----:B------:R0:W-:Y:S08]  /*0750*/  POPC R29, R9 ;  /* 0x00000009001d7309 */ /* 0x0001f00000000000 */
[----:B------:R-:W1:Y:S01]  /*0760*/  POPC R26, R13 ;  /* 0x0000000d001a7309 */ /* 0x000e620000000000 */
[----:B------:R-:W-:Y:S01]  /*0770*/  LOP3.LUT R16, R27, R16, RZ, 0x3c, !PT ;  /* 0x000000101b107212 */ /* 0x000fe200078e3cff */
[----:B0-----:R-:W-:Y:S06]  /*0780*/  LDS R9, [R23+0x100] ;  /* 0x0001000017097984 */ /* 0x001fec0000000800 */
[----:B------:R-:W-:Y:S01]  /*0790*/  POPC R16, R16 ;  /* 0x0000001000107309 */ /* 0x000fe20000000000 */
[----:B-1----:R-:W-:-:S02]  /*07a0*/  IADD3 R28, PT, PT, R26, R29, R28 ;  /* 0x0000001d1a1c7210 */ /* 0x002fc40007ffe01c */
[----:B------:R-:W0:Y:S05]  /*07b0*/  LDS R29, [R21+0x80] ;  /* 0x00008000151d7984 */ /* 0x000e2a0000000800 */
[----:B------:R1:W2:Y:S01]  /*07c0*/  POPC R27, R17 ;  /* 0x00000011001b7309 */ /* 0x0002a20000000000 */
[----:B------:R-:W3:Y:S01]  /*07d0*/  LDS R26, [R21+0xc0] ;  /* 0x0000c000151a7984 */ /* 0x000ee20000000800 */
[C---:B-1----:R-:W-:Y:S02]  /*07e0*/  LOP3.LUT R17, R6.reuse, R15, RZ, 0x3c, !PT ;  /* 0x0000000f06117212 */ /* 0x042fe400078e3cff */
[----:B------:R-:W-:Y:S02]  /*07f0*/  LOP3.LUT R6, R6, R19, RZ, 0x3c, !PT ;  /* 0x0000001306067212 */ /* 0x000fe400078e3cff */
[----:B--2---:R-:W-:-:S02]  /*0800*/  IADD3 R27, PT, PT, R27, R16, R5 ;  /* 0x000000101b1b7210 */ /* 0x004fc40007ffe005 */
[C---:B------:R-:W-:Y:S02]  /*0810*/  LOP3.LUT R5, R7.reuse, R14, RZ, 0x3c, !PT ;  /* 0x0000000e07057212 */ /* 0x040fe400078e3cff */
[----:B------:R-:W-:Y:S01]  /*0820*/  LOP3.LUT R7, R7, R18, RZ, 0x3c, !PT ;  /* 0x0000001207077212 */ /* 0x000fe200078e3cff */
[----:B------:R-:W-:Y:S08]  /*0830*/  POPC R16, R17 ;  /* 0x0000001100107309 */ /* 0x000ff00000000000 */
[----:B------:R-:W1:Y:S08]  /*0840*/  POPC R5, R5 ;  /* 0x0000000500057309 */ /* 0x000e700000000000 */
[----:B------:R-:W-:Y:S08]  /*0850*/  POPC R7, R7 ;  /* 0x0000000700077309 */ /* 0x000ff00000000000 */
[----:B------:R-:W2:Y:S01]  /*0860*/  POPC R6, R6 ;  /* 0x0000000600067309 */ /* 0x000ea20000000000 */
[----:B-1----:R-:W-:-:S02]  /*0870*/  IADD3 R16, PT, PT, R16, R5, R8 ;  /* 0x0000000510107210 */ /* 0x002fc40007ffe008 */
[----:B0-----:R-:W-:Y:S02]  /*0880*/  LOP3.LUT R13, R29, R10, RZ, 0x3c, !PT ;  /* 0x0000000a1d0d7212 */ /* 0x001fe400078e3cff */
[----:B------:R-:W-:Y:S01]  /*0890*/  LDS R10, [R23+0x140] ;  /* 0x00014000170a7984 */ /* 0x000fe20000000800 */
[----:B--2---:R-:W-:-:S03]  /*08a0*/  IADD3 R8, PT, PT, R6, R7, R4 ;  /* 0x0000000706087210 */ /* 0x004fc60007ffe004 */
[----:B------:R-:W0:Y:S01]  /*08b0*/  LDS.128 R4, [R24+0x10] ;  /* 0x0000100018047984 */ /* 0x000e220000000c00 */
[C---:B---3--:R-:W-:Y:S02]  /*08c0*/  LOP3.LUT R15, R26.reuse, R15, RZ, 0x3c, !PT ;  /* 0x0000000f1a0f7212 */ /* 0x048fe400078e3cff */
[C---:B------:R-:W-:Y:S02]  /*08d0*/  LOP3.LUT R14, R29.reuse, R14, RZ, 0x3c, !PT ;  /* 0x0000000e1d0e7212 */ /* 0x040fe400078e3cff */
[----:B------:R-:W-:Y:S02]  /*08e0*/  LOP3.LUT R11, R26, R11, RZ, 0x3c, !PT ;  /* 0x0000000b1a0b7212 */ /* 0x000fe400078e3cff */
[----:B------:R-:W-:Y:S01]  /*08f0*/  POPC R17, R14 ;  /* 0x0000000e00117309 */ /* 0x000fe20000000000 */
[----:B------:R-:W-:-:S07]  /*0900*/  LOP3.LUT R29, R29, R18, RZ, 0x3c, !PT ;  /* 0x000000121d1d7212 */ /* 0x000fce00078e3cff */
[----:B------:R-:W1:Y:S08]  /*0910*/  POPC R15, R15 ;  /* 0x0000000f000f7309 */ /* 0x000e700000000000 */
[----:B------:R0:W-:Y:S08]  /*0920*/  POPC R18, R13 ;  /* 0x0000000d00127309 */ /* 0x0001f00000000000 */
[----:B------:R-:W2:Y:S01]  /*0930*/  POPC R11, R11 ;  /* 0x0000000b000b7309 */ /* 0x000ea20000000000 */
[----:B-1----:R-:W-:-:S02]  /*0940*/  IADD3 R17, PT, PT, R15, R17, R12 ;  /* 0x000000110f117210 */ /* 0x002fc40007ffe00c */
[----:B0-----:R-:W-:Y:S02]  /*0950*/  LOP3.LUT R13, R10, R5, RZ, 0x3c, !PT ;  /* 0x000000050a0d7212 */ /* 0x001fe400078e3cff */
[----:B------:R-:W-:Y:S02]  /*0960*/  LOP3.LUT R12, R9, R4, RZ, 0x3c, !PT ;  /* 0x00000004090c7212 */ /* 0x000fe400078e3cff */
[----:B--2---:R-:W-:Y:S02]  /*0970*/  IADD3 R18, PT, PT, R11, R18, R25 ;  /* 0x000000120b127210 */ /* 0x004fe40007ffe019 */
[----:B------:R-:W-:Y:S01]  /*0980*/  POPC R13, R13 ;  /* 0x0000000d000d7309 */ /* 0x000fe20000000000 */
[----:B------:R-:W-:Y:S01]  /*0990*/  LDS R11, [R21+0x100] ;  /* 0x00010000150b7984 */ /* 0x000fe20000000800 */
[----:B------:R-:W-:-:S03]  /*09a0*/  LOP3.LUT R19, R26, R19, RZ, 0x3c, !PT ;  /* 0x000000131a137212 */ /* 0x000fc600078e3cff */
[----:B------:R-:W0:Y:S03]  /*09b0*/  LDS R26, [R21+0x140] ;  /* 0x00014000151a7984 */ /* 0x000e260000000800 */
[----:B------:R-:W1:Y:S02]  /*09c0*/  POPC R25, R12 ;  /* 0x0000000c00197309 */ /* 0x000e640000000000 */
[----:B-1----:R-:W-:Y:S02]  /*09d0*/  IADD3 R25, PT, PT, R13, R25, R28 ;  /* 0x000000190d197210 */ /* 0x002fe40007ffe01c */
[----:B------:R-:W1:Y:S04]  /*09e0*/  LDS.128 R12, [R22+0x10] ;  /* 0x00001000160c7984 */ /* 0x000e680000000c00 */
[----:B------:R-:W-:Y:S08]  /*09f0*/  POPC R29, R29 ;  /* 0x0000001d001d7309 */ /* 0x000ff00000000000 */
[----:B------:R-:W2:Y:S01]  /*0a00*/  POPC R19, R19 ;  /* 0x0000001300137309 */ /* 0x000ea20000000000 */
[----:B0-----:R-:W-:-:S02]  /*0a10*/  LOP3.LUT R28, R26, R5, RZ, 0x3c, !PT ;  /* 0x000000051a1c7212 */ /* 0x001fc400078e3cff */
[----:B--2---:R-:W-:Y:S02]  /*0a20*/  IADD3 R27, PT, PT, R19, R29, R27 ;  /* 0x0000001d131b7210 */ /* 0x004fe40007ffe01b */
[----:B------:R-:W-:-:S03]  /*0a30*/  LOP3.LUT R19, R11, R4, RZ, 0x3c, !PT ;  /* 0x000000040b137212 */ /* 0x000fc600078e3cff */
[----:B------:R-:W-:Y:S08]  /*0a40*/  POPC R4, R28 ;  /* 0x0000001c00047309 */ /* 0x000ff00000000000 */
[----:B------:R-:W0:Y:S01]  /*0a50*/  POPC R19, R19 ;  /* 0x0000001300137309 */ /* 0x000e220000000000 */
[-C--:B-1----:R-:W-:Y:S02]  /*0a60*/  LOP3.LUT R29, R9, R12.reuse, RZ, 0x3c, !PT ;  /* 0x0000000c091d7212 */ /* 0x082fe400078e3cff */
[----:B------:R-:W-:-:S05]  /*0a70*/  LOP3.LUT R12, R11, R12, RZ, 0x3c, !PT ;  /* 0x0000000c0b0c7212 */ /* 0x000fca00078e3cff */
[----:B------:R1:W-:Y:S01]  /*0a80*/  POPC R5, R29 ;  /* 0x0000001d00057309 */ /* 0x0003e20000000000 */
[----:B0-----:R-:W-:Y:S02]  /*0a90*/  IADD3 R4, PT, PT, R4, R19, R18 ;  /* 0x0000001304047210 */ /* 0x001fe40007ffe012 */
[-C--:B-1----:R-:W-:Y:S02]  /*0aa0*/  LOP3.LUT R29, R10, R13.reuse, RZ, 0x3c, !PT ;  /* 0x0000000d0a1d7212 */ /* 0x082fe400078e3cff */
[----:B------:R-:W-:-:S03]  /*0ab0*/  LOP3.LUT R13, R26, R13, RZ, 0x3c, !PT ;  /* 0x0000000d1a0d7212 */ /* 0x000fc600078e3cff */
[----:B------:R-:W-:Y:S08]  /*0ac0*/  POPC R18, R12 ;  /* 0x0000000c00127309 */ /* 0x000ff00000000000 */
[----:B------:R-:W0:Y:S08]  /*0ad0*/  POPC R12, R29 ;  /* 0x0000001d000c7309 */ /* 0x000e300000000000 */
[----:B------:R-:W1:Y:S01]  /*0ae0*/  POPC R13, R13 ;  /* 0x0000000d000d7309 */ /* 0x000e620000000000 */
[----:B0-----:R-:W-:-:S02]  /*0af0*/  IADD3 R12, PT, PT, R12, R5, R16 ;  /* 0x000000050c0c7210 */ /* 0x001fc40007ffe010 */
[----:B-1----:R-:W-:Y:S02]  /*0b00*/  IADD3 R5, PT, PT, R13, R18, R17 ;  /* 0x000000120d057210 */ /* 0x002fe40007ffe011 */
[----:B------:R-:W0:Y:S02]  /*0b10*/  LDS.128 R16, [R20+0x10] ;  /* 0x0000100014107984 */ /* 0x000e240000000c00 */
[-C--:B0-----:R-:W-:Y:S02]  /*0b20*/  LOP3.LUT R28, R9, R16.reuse, RZ, 0x3c, !PT ;  /* 0x00000010091c7212 */ /* 0x081fe400078e3cff */
[----:B------:R-:W-:Y:S01]  /*0b30*/  LOP3.LUT R11, R11, R16, RZ, 0x3c, !PT ;  /* 0x000000100b0b7212 */ /* 0x000fe200078e3cff */
[----:B------:R-:W0:Y:S01]  /*0b40*/  LDS R9, [R23+0x180] ;  /* 0x0001800017097984 */ /* 0x000e220000000800 */
[----:B------:R-:W-:-:S03]  /*0b50*/  LOP3.LUT R16, R10, R17, RZ, 0x3c, !PT ;  /* 0x000000110a107212 */ /* 0x000fc600078e3cff */
[----:B------:R-:W1:Y:S01]  /*0b60*/  LDS R10, [R23+0x1c0] ;  /* 0x0001c000170a7984 */ /* 0x000e620000000800 */
[----:B------:R-:W-:Y:S01]  /*0b70*/  LOP3.LUT R17, R26, R17, RZ, 0x3c, !PT ;  /* 0x000000111a117212 */ /* 0x000fe200078e3cff */
[----:B------:R-:W-:Y:S08]  /*0b80*/  POPC R13, R28 ;  /* 0x0000001c000d7309 */ /* 0x000ff00000000000 */
[----:B------:R-:W2:Y:S02]  /*0b90*/  POPC R26, R16 ;  /* 0x00000010001a7309 */ /* 0x000ea40000000000 */
[----:B--2---:R-:W-:-:S02]  /*0ba0*/  IADD3 R8, PT, PT, R26, R13, R8 ;  /* 0x0000000d1a087210 */ /* 0x004fc40007ffe008 */
[----:B0-----:R-:W-:Y:S02]  /*0bb0*/  LOP3.LUT R13, R9, R6, RZ, 0x3c, !PT ;  /* 0x00000006090d7212 */ /* 0x001fe400078e3cff */
[----:B-1----:R-:W-:Y:S02]  /*0bc0*/  LOP3.LUT R28, R10, R7, RZ, 0x3c, !PT ;  /* 0x000000070a1c7212 */ /* 0x002fe400078e3cff */
[----:B------:R-:W-:Y:S08]  /*0bd0*/  POPC R26, R13 ;  /* 0x0000000d001a7309 */ /* 0x000ff00000000000 */
[----:B------:R-:W0:Y:S08]  /*0be0*/  POPC R29, R28 ;  /* 0x0000001c001d7309 */ /* 0x000e300000000000 */
[----:B------:R-:W-:Y:S01]  /*0bf0*/  POPC R16, R11 ;  /* 0x0000000b00107309 */ /* 0x000fe20000000000 */
[----:B0-----:R-:W-:-:S02]  /*0c00*/  IADD3 R13, PT, PT, R29, R26, R25 ;  /* 0x0000001a1d0d7210 */ /* 0x001fc40007ffe019 */
[----:B------:R-:W0:Y:S05]  /*0c10*/  LDS R29, [R21+0x180] ;  /* 0x00018000151d7984 */ /* 0x000e2a0000000800 */
[----:B------:R-:W1:Y:S01]  /*0c20*/  POPC R17, R17 ;  /* 0x0000001100117309 */ /* 0x000e620000000000 */
[C---:B------:R-:W-:Y:S02]  /*0c30*/  LOP3.LUT R25, R9.reuse, R14, RZ, 0x3c, !PT ;  /* 0x0000000e09197212 */ /* 0x040fe400078e3cff */
[----:B------:R-:W-:Y:S01]  /*0c40*/  LOP3.LUT R9, R9, R18, RZ, 0x3c, !PT ;  /* 0x0000001209097212 */ /* 0x000fe200078e3cff */
[----:B------:R-:W2:Y:S04]  /*0c50*/  LDS R26, [R21+0x1c0] ;  /* 0x0001c000151a7984 */ /* 0x000ea80000000800 */
[----:B------:R-:W-:Y:S01]  /*0c60*/  POPC R11, R25 ;  /* 0x00000019000b7309 */ /* 0x000fe20000000000 */
[----:B-1----:R-:W-:-:S02]  /*0c70*/  IADD3 R27, PT, PT, R17, R16, R27 ;  /* 0x00000010111b7210 */ /* 0x002fc40007ffe01b */
[----:B------:R-:W-:-:S05]  /*0c80*/  LOP3.LUT R16, R10, R15, RZ, 0x3c, !PT ;  /* 0x0000000f0a107212 */ /* 0x000fca00078e3cff */
[----:B------:R-:W-:Y:S01]  /*0c90*/  POPC R9, R9 ;  /* 0x0000000900097309 */ /* 0x000fe20000000000 */
[----:B------:R-:W-:Y:S01]  /*0ca0*/  LOP3.LUT R10, R10, R19, RZ, 0x3c, !PT ;  /* 0x000000130a0a7212 */ /* 0x000fe200078e3cff */
[----:B------:R-:W-:Y:S06]  /*0cb0*/  LDS R17, [R23+0x200] ;  /* 0x0002000017117984 */ /* 0x000fec0000000800 */
[----:B------:R-:W1:Y:S08]  /*0cc0*/  POPC R16, R16 ;  /* 0x0000001000107309 */ /* 0x000e700000000000 */
[----:B------:R-:W3:Y:S01]  /*0cd0*/  POPC R10, R10 ;  /* 0x0000000a000a7309 */ /* 0x000ee20000000000 */
[----:B0-----:R-:W-:-:S02]  /*0ce0*/  LOP3.LUT R6, R29, R6, RZ, 0x3c, !PT ;  /* 0x000000061d067212 */ /* 0x001fc400078e3cff */
[----:B-1----:R-:W-:Y:S02]  /*0cf0*/  IADD3 R12, PT, PT, R16, R11, R12 ;  /* 0x0000000b100c7210 */ /* 0x002fe40007ffe00c */
[C---:B------:R-:W-:Y:S02]  /*0d00*/  LOP3.LUT R28, R29.reuse, R14, RZ, 0x3c, !PT ;  /* 0x0000000e1d1c7212 */ /* 0x040fe400078e3cff */
[----:B------:R-:W-:Y:S02]  /*0d10*/  LOP3.LUT R29, R29, R18, RZ, 0x3c, !PT ;  /* 0x000000121d1d7212 */ /* 0x000fe400078e3cff */
[----:B------:R-:W-:Y:S01]  /*0d20*/  LDS R18, [R23+0x240] ;  /* 0x0002400017127984 */ /* 0x000fe20000000800 */
[----:B---3--:R-:W-:-:S03]  /*0d30*/  IADD3 R16, PT, PT, R10, R9, R8 ;  /* 0x000000090a107210 */ /* 0x008fc60007ffe008 */
[----:B------:R-:W0:Y:S01]  /*0d40*/  LDS.128 R8, [R24+0x20] ;  /* 0x0000200018087984 */ /* 0x000e220000000c00 */
[C---:B--2---:R-:W-:Y:S02]  /*0d50*/  LOP3.LUT R7, R26.reuse, R7, RZ, 0x3c, !PT ;  /* 0x000000071a077212 */ /* 0x044fe400078e3cff */
[C---:B------:R-:W-:Y:S01]  /*0d60*/  LOP3.LUT R15, R26.reuse, R15, RZ, 0x3c, !PT ;  /* 0x0000000f1a0f7212 */ /* 0x040fe200078e3cff */
[----:B------:R-:W-:Y:S01]  /*0d70*/  POPC R14, R28 ;  /* 0x0000001c000e7309 */ /* 0x000fe20000000000 */
[----:B------:R-:W-:-:S07]  /*0d80*/  LOP3.LUT R19, R26, R19, RZ, 0x3c, !PT ;  /* 0x000000131a137212 */ /* 0x000fce00078e3cff */
[----:B------:R-:W1:Y:S08]  /*0d90*/  POPC R26, R15 ;  /* 0x0000000f001a7309 */ /* 0x000e700000000000 */
[----:B------:R2:W-:Y:S08]  /*0da0*/  POPC R25, R6 ;  /* 0x0000000600197309 */ /* 0x0005f00000000000 */
[----:B------:R-:W3:Y:S01]  /*0db0*/  POPC R7, R7 ;  /* 0x0000000700077309 */ /* 0x000ee20000000000 */
[----:B-1----:R-:W-:-:S02]  /*0dc0*/  IADD3 R14, PT, PT, R26, R14, R5 ;  /* 0x0000000e1a0e7210 */ /* 0x002fc40007ffe005 */
[----:B------:R-:W1:Y:S01]  /*0dd0*/  LDS R26, [R21+0x240] ;  /* 0x00024000151a7984 */ /* 0x000e620000000800 */
[----:B0-----:R-:W-:Y:S02]  /*0de0*/  LOP3.LUT R5, R17, R8, RZ, 0x3c, !PT ;  /* 0x0000000811057212 */ /* 0x001fe400078e3cff */
[----:B--2---:R-:W-:Y:S02]  /*0df0*/  LOP3.LUT R6, R18, R9, RZ, 0x3c, !PT ;  /* 0x0000000912067212 */ /* 0x004fe400078e3cff */
[----:B---3--:R-:W-:Y:S02]  /*0e00*/  IADD3 R15, PT, PT, R7, R25, R4 ;  /* 0x00000019070f7210 */ /* 0x008fe40007ffe004 */
[----:B------:R-:W0:Y:S01]  /*0e10*/  LDS R25, [R21+0x200] ;  /* 0x0002000015197984 */ /* 0x000e220000000800 */
[----:B------:R-:W-:Y:S08]  /*0e20*/  POPC R29, R29 ;  /* 0x0000001d001d7309 */ /* 0x000ff00000000000 */
[----:B------:R-:W2:Y:S08]  /*0e30*/  POPC R4, R19 ;  /* 0x0000001300047309 */ /* 0x000eb00000000000 */
[----:B------:R-:W-:Y:S08]  /*0e40*/  POPC R5, R5 ;  /* 0x0000000500057309 */ /* 0x000ff00000000000 */
[----:B------:R-:W3:Y:S01]  /*0e50*/  POPC R6, R6 ;  /* 0x0000000600067309 */ /* 0x000ee20000000000 */
[----:B--2---:R-:W-:-:S02]  /*0e60*/  IADD3 R27, PT, PT, R4, R29, R27 ;  /* 0x0000001d041b7210 */ /* 0x004fc40007ffe01b */
[----:B---3--:R-:W-:Y:S02]  /*0e70*/  IADD3 R19, PT, PT, R6, R5, R13 ;  /* 0x0000000506137210 */ /* 0x008fe40007ffe00d */
[----:B------:R-:W2:Y:S01]  /*0e80*/  LDS.128 R4, [R22+0x20] ;  /* 0x0000200016047984 */ /* 0x000ea20000000c00 */
[----:B-1----:R-:W-:Y:S02]  /*0e90*/  LOP3.LUT R13, R26, R9, RZ, 0x3c, !PT ;  /* 0x000000091a0d7212 */ /* 0x002fe400078e3cff */
[----:B0-----:R-:W-:-:S04]  /*0ea0*/  LOP3.LUT R28, R25, R8, RZ, 0x3c, !PT ;  /* 0x00000008191c7212 */ /* 0x001fc800078e3cff */
[----:B------:R-:W-:Y:S08]  /*0eb0*/  POPC R8, R28 ;  /* 0x0000001c00087309 */ /* 0x000ff00000000000 */
[----:B------:R-:W0:Y:S02]  /*0ec0*/  POPC R13, R13 ;  /* 0x0000000d000d7309 */ /* 0x000e240000000000 */
[----:B0-----:R-:W-:-:S02]  /*0ed0*/  IADD3 R8, PT, PT, R13, R8, R15 ;  /* 0x000000080d087210 */ /* 0x001fc40007ffe00f */
[-C--:B--2---:R-:W-:Y:S02]  /*0ee0*/  LOP3.LUT R15, R18, R5.reuse, RZ, 0x3c, !PT ;  /* 0x00000005120f7212 */ /* 0x084fe400078e3cff */
[----:B------:R-:W-:Y:S02]  /*0ef0*/  LOP3.LUT R5, R26, R5, RZ, 0x3c, !PT ;  /* 0x000000051a057212 */ /* 0x000fe400078e3cff */
[-C--:B------:R-:W-:Y:S02]  /*0f00*/  LOP3.LUT R29, R17, R4.reuse, RZ, 0x3c, !PT ;  /* 0x00000004111d7212 */ /* 0x080fe400078e3cff */
[----:B------:R-:W-:Y:S01]  /*0f10*/  LOP3.LUT R4, R25, R4, RZ, 0x3c, !PT ;  /* 0x0000000419047212 */ /* 0x000fe200078e3cff */
[----:B------:R-:W-:Y:S08]  /*0f20*/  POPC R15, R15 ;  /* 0x0000000f000f7309 */ /* 0x000ff00000000000 */
[----:B------:R-:W0:Y:S08]  /*0f30*/  POPC R9, R29 ;  /* 0x0000001d00097309 */ /* 0x000e300000000000 */
[----:B------:R-:W-:Y:S08]  /*0f40*/  POPC R13, R4 ;  /* 0x00000004000d7309 */ /* 0x000ff00000000000 */
[----:B------:R-:W1:Y:S01]  /*0f50*/  POPC R5, R5 ;  /* 0x0000000500057309 */ /* 0x000e620000000000 */
[----:B0-----:R-:W-:-:S02]  /*0f60*/  IADD3 R9, PT, PT, R15, R9, R12 ;  /* 0x000000090f097210 */ /* 0x001fc40007ffe00c */
[----:B-1----:R-:W-:Y:S02]  /*0f70*/  IADD3 R4, PT, PT, R5, R13, R14 ;  /* 0x0000000d05047210 */ /* 0x002fe40007ffe00e */
[----:B------:R-:W0:Y:S04]  /*0f80*/  LDS.128 R12, [R20+0x20] ;  /* 0x00002000140c7984 */ /* 0x000e280000000c00 */
[----:B------:R-:W1:Y:S01]  /*0f90*/  LDS R5, [R23+0x280] ;  /* 0x0002800017057984 */ /* 0x000e620000000800 */
[-C--:B0-----:R-:W-:Y:S02]  /*0fa0*/  LOP3.LUT R17, R17, R12.reuse, RZ, 0x3c, !PT ;  /* 0x0000000c11117212 */ /* 0x081fe400078e3cff */
[----:B------:R-:W-:Y:S02]  /*0fb0*/  LOP3.LUT R28, R25, R12, RZ, 0x3c, !PT ;  /* 0x0000000c191c7212 */ /* 0x000fe400078e3cff */
[----:B------:R-:W0:Y:S01]  /*0fc0*/  LDS R12, [R23+0x2c0] ;  /* 0x0002c000170c7984 */ /* 0x000e220000000800 */
[----:B------:R-:W-:-:S02]  /*0fd0*/  LOP3.LUT R29, R18, R13, RZ, 0x3c, !PT ;  /* 0x0000000d121d7212 */ /* 0x000fc400078e3cff */
[----:B------:R-:W-:Y:S02]  /*0fe0*/  LOP3.LUT R18, R26, R13, RZ, 0x3c, !PT ;  /* 0x0000000d1a127212 */ /* 0x000fe400078e3cff */
[----:B-1----:R-:W-:Y:S01]  /*0ff0*/  LOP3.LUT R13, R5, R10, RZ, 0x3c, !PT ;  /* 0x0000000a050d7212 */ /* 0x002fe200078e3cff */
[----:B------:R-:W-:Y:S08]  /*1000*/  POPC R17, R17 ;  /* 0x0000001100117309 */ /* 0x000ff00000000000 */
[----:B------:R1:W-:Y:S08]  /*1010*/  POPC R26, R13 ;  /* 0x0000000d001a7309 */ /* 0x0003f00000000000 */
[----:B------:R-:W2:Y:S01]  /*1020*/  POPC R29, R29 ;  /* 0x0000001d001d7309 */ /* 0x000ea20000000000 */
[----:B-1----:R-:W1:Y:S07]  /*1030*/  LDS R13, [R21+0x280] ;  /* 0x00028000150d7984 */ /* 0x002e6e0000000800 */
[----:B------:R-:W-:Y:S01]  /*1040*/  POPC R28, R28 ;  /* 0x0000001c001c7309 */ /* 0x000fe20000000000 */
[----:B0-----:R-:W-:-:S07]  /*1050*/  LOP3.LUT R25, R12, R11, RZ, 0x3c, !PT ;  /* 0x0000000b0c197212 */ /* 0x001fce00078e3cff */
[----:B------:R-:W0:Y:S08]  /*1060*/  POPC R18, R18 ;  /* 0x0000001200127309 */ /* 0x000e300000000000 */
[----:B------:R-:W3:Y:S01]  /*1070*/  POPC R25, R25 ;  /* 0x0000001900197309 */ /* 0x000ee20000000000 */
[----:B--2---:R-:W-:Y:S02]  /*1080*/  IADD3 R16, PT, PT, R29, R17, R16 ;  /* 0x000000111d107210 */ /* 0x004fe40007ffe010 */
[----:B------:R-:W-:-:S02]  /*1090*/  LOP3.LUT R29, R12, R7, RZ, 0x3c, !PT ;  /* 0x000000070c1d7212 */ /* 0x000fc400078e3cff */
[----:B------:R-:W-:Y:S02]  /*10a0*/  LOP3.LUT R12, R12, R15, RZ, 0x3c, !PT ;  /* 0x0000000f0c0c7212 */ /* 0x000fe400078e3cff */
[----:B0-----:R-:W-:Y:S02]  /*10b0*/  IADD3 R27, PT, PT, R18, R28, R27 ;  /* 0x0000001c121b7210 */ /* 0x001fe40007ffe01b */
[----:B------:R-:W-:Y:S02]  /*10c0*/  LOP3.LUT R18, R5, R14, RZ, 0x3c, !PT ;  /* 0x0000000e05127212 */ /* 0x000fe400078e3cff */
[----:B---3--:R-:W-:Y:S02]  /*10d0*/  IADD3 R25, PT, PT, R25, R26, R19 ;  /* 0x0000001a19197210 */ /* 0x008fe40007ffe013 */
[----:B------:R-:W0:Y:S01]  /*10e0*/  LDS R26, [R21+0x2c0] ;  /* 0x0002c000151a7984 */ /* 0x000e220000000800 */
[----:B------:R-:W-:Y:S01]  /*10f0*/  LOP3.LUT R17, R5, R6, RZ, 0x3c, !PT ;  /* 0x0000000605117212 */ /* 0x000fe200078e3cff */
[----:B------:R-:W-:Y:S08]  /*1100*/  POPC R12, R12 ;  /* 0x0000000c000c7309 */ /* 0x000ff00000000000 */
[----:B------:R-:W2:Y:S01]  /*1110*/  POPC R5, R18 ;  /* 0x0000001200057309 */ /* 0x000ea20000000000 */
[----:B-1----:R-:W-:-:S02]  /*1120*/  LOP3.LUT R10, R13, R10, RZ, 0x3c, !PT ;  /* 0x0000000a0d0a7212 */ /* 0x002fc400078e3cff */
[----:B------:R-:W-:-:S05]  /*1130*/  LOP3.LUT R6, R13, R6, RZ, 0x3c, !PT ;  /* 0x000000060d067212 */ /* 0x000fca00078e3cff */
[----:B------:R1:W-:Y:S01]  /*1140*/  POPC R28, R17 ;  /* 0x00000011001c7309 */ /* 0x0003e20000000000 */
[----:B--2---:R-:W-:Y:S02]  /*1150*/  IADD3 R12, PT, PT, R12, R5, R16 ;  /* 0x000000050c0c7210 */ /* 0x004fe40007ffe010 */
[----:B------:R-:W-:-:S05]  /*1160*/  LOP3.LUT R5, R13, R14, RZ, 0x3c, !PT ;  /* 0x0000000e0d057212 */ /* 0x000fca00078e3cff */
[----:B------:R-:W2:Y:S01]  /*1170*/  POPC R29, R29 ;  /* 0x0000001d001d7309 */ /* 0x000ea20000000000 */
[----:B------:R-:W-:Y:S04]  /*1180*/  LDS R13, [R23+0x300] ;  /* 0x00030000170d7984 */ /* 0x000fe80000000800 */
[----:B-1----:R-:W-:Y:S04]  /*1190*/  LDS.128 R16, [R24+0x30] ;  /* 0x0000300018107984 */ /* 0x002fe80000000c00 */
[----:B------:R-:W1:Y:S01]  /*11a0*/  LDS R14, [R23+0x340] ;  /* 0x00034000170e7984 */ /* 0x000e620000000800 */
[----:B0-----:R-:W-:-:S02]  /*11b0*/  LOP3.LUT R7, R26, R7, RZ, 0x3c, !PT ;  /* 0x000000071a077212 */ /* 0x001fc400078e3cff */
[----:B--2---:R-:W-:Y:S02]  /*11c0*/  IADD3 R9, PT, PT, R29, R28, R9 ;  /* 0x0000001c1d097210 */ /* 0x004fe40007ffe009 */
[C---:B------:R-:W-:Y:S02]  /*11d0*/  LOP3.LUT R28, R26.reuse, R11, RZ, 0x3c, !PT ;  /* 0x0000000b1a1c7212 */ /* 0x040fe400078e3cff */
[----:B------:R-:W-:Y:S01]  /*11e0*/  POPC R7, R7 ;  /* 0x0000000700077309 */ /* 0x000fe20000000000 */
[----:B------:R-:W-:Y:S02]  /*11f0*/  LOP3.LUT R29, R26, R15, RZ, 0x3c, !PT ;  /* 0x0000000f1a1d7212 */ /* 0x000fe400078e3cff */
[----:B------:R-:W0:Y:S05]  /*1200*/  LDS R26, [R21+0x340] ;  /* 0x00034000151a7984 */ /* 0x000e2a0000000800 */
[----:B------:R-:W-:Y:S08]  /*1210*/  POPC R11, R10 ;  /* 0x0000000a000b7309 */ /* 0x000ff00000000000 */
[----:B------:R-:W2:Y:S08]  /*1220*/  POPC R28, R28 ;  /* 0x0000001c001c7309 */ /* 0x000eb00000000000 */
[----:B------:R1:W3:Y:S01]  /*1230*/  POPC R15, R6 ;  /* 0x00000006000f7309 */ /* 0x0002e20000000000 */
[----:B--2---:R-:W-:-:S02]  /*1240*/  IADD3 R11, PT, PT, R28, R11, R8 ;  /* 0x0000000b1c0b7210 */ /* 0x004fc40007ffe008 */
[----:B-1----:R-:W-:Y:S02]  /*1250*/  LOP3.LUT R6, R14, R17, RZ, 0x3c, !PT ;  /* 0x000000110e067212 */ /* 0x002fe400078e3cff */
[----:B---3--:R-:W-:Y:S02]  /*1260*/  IADD3 R8, PT, PT, R7, R15, R4 ;  /* 0x0000000f07087210 */ /* 0x008fe40007ffe004 */
[----:B------:R-:W-:Y:S01]  /*1270*/  LOP3.LUT R4, R13, R16, RZ, 0x3c, !PT ;  /* 0x000000100d047212 */ /* 0x000fe200078e3cff */
[----:B------:R-:W-:Y:S01]  /*1280*/  POPC R5, R5 ;  /* 0x0000000500057309 */ /* 0x000fe20000000000 */
[----:B------:R-:W1:Y:S07]  /*1290*/  LDS R15, [R21+0x300] ;  /* 0x00030000150f7984 */ /* 0x000e6e0000000800 */
[----:B------:R-:W2:Y:S08]  /*12a0*/  POPC R29, R29 ;  /* 0x0000001d001d7309 */ /* 0x000eb00000000000 */
[----:B------:R-:W-:Y:S08]  /*12b0*/  POPC R4, R4 ;  /* 0x0000000400047309 */ /* 0x000ff00000000000 */
[----:B------:R-:W3:Y:S01]  /*12c0*/  POPC R6, R6 ;  /* 0x0000000600067309 */ /* 0x000ee20000000000 */
[----:B--2---:R-:W-:-:S02]  /*12d0*/  IADD3 R27, PT, PT, R29, R5, R27 ;  /* 0x000000051d1b7210 */ /* 0x004fc40007ffe01b */
[----:B---3--:R-:W-:Y:S02]  /*12e0*/  IADD3 R25, PT, PT, R6, R4, R25 ;  /* 0x0000000406197210 */ /* 0x008fe40007ffe019 */
[----:B------:R-:W2:Y:S01]  /*12f0*/  LDS.128 R4, [R22+0x30] ;  /* 0x0000300016047984 */ /* 0x000ea20000000c00 */
[----:B0-----:R-:W-:Y:S02]  /*1300*/  LOP3.LUT R17, R26, R17, RZ, 0x3c, !PT ;  /* 0x000000111a117212 */ /* 0x001fe400078e3cff */
[----:B-1----:R-:W-:-:S04]  /*1310*/  LOP3.LUT R28, R15, R16, RZ, 0x3c, !PT ;  /* 0x000000100f1c7212 */ /* 0x002fc800078e3cff */
[----:B------:R-:W-:Y:S08]  /*1320*/  POPC R16, R28 ;  /* 0x0000001c00107309 */ /* 0x000ff00000000000 */
[----:B------:R-:W0:Y:S02]  /*1330*/  POPC R17, R17 ;  /* 0x0000001100117309 */ /* 0x000e240000000000 */
[----:B0-----:R-:W-:-:S02]  /*1340*/  IADD3 R16, PT, PT, R17, R16, R11 ;  /* 0x0000001011107210 */ /* 0x001fc40007ffe00b */
[-C--:B--2---:R-:W-:Y:S02]  /*1350*/  LOP3.LUT R29, R13, R4.reuse, RZ, 0x3c, !PT ;  /* 0x000000040d1d7212 */ /* 0x084fe400078e3cff */
[----:B------:R-:W-:-:S04]  /*1360*/  LOP3.LUT R4, R15, R4, RZ, 0x3c, !PT ;  /* 0x000000040f047212 */ /* 0x000fc800078e3cff */
[----:B------:R0:W-:Y:S02]  /*1370*/  POPC R11, R4 ;  /* 0x00000004000b7309 */ /* 0x0001e40000000000 */
[-C--:B0-----:R-:W-:Y:S02]  /*1380*/  LOP3.LUT R4, R14, R5.reuse, RZ, 0x3c, !PT ;  /* 0x000000050e047212 */ /* 0x081fe400078e3cff */
[----:B------:R-:W-:-:S04]  /*1390*/  LOP3.LUT R5, R26, R5, RZ, 0x3c, !PT ;  /* 0x000000051a057212 */ /* 0x000fc800078e3cff */
[----:B------:R-:W-:Y:S08]  /*13a0*/  POPC R10, R29 ;  /* 0x0000001d000a7309 */ /* 0x000ff00000000000 */
[----:B------:R0:W1:Y:S08]  /*13b0*/  POPC R17, R4 ;  /* 0x0000000400117309 */ /* 0x0000700000000000 */
[----:B------:R-:W2:Y:S01]  /*13c0*/  POPC R5, R5 ;  /* 0x0000000500057309 */ /* 0x000ea20000000000 */
[----:B0-----:R-:W-:Y:S01]  /*13d0*/  LDS R4, [R23+0x3c0] ;  /* 0x0003c00017047984 */ /* 0x001fe20000000800 */
[----:B-1----:R-:W-:-:S02]  /*13e0*/  IADD3 R17, PT, PT, R17, R10, R9 ;  /* 0x0000000a11117210 */ /* 0x002fc40007ffe009 */
[----:B--2---:R-:W-:Y:S02]  /*13f0*/  IADD3 R5, PT, PT, R5, R11, R8 ;  /* 0x0000000b05057210 */ /* 0x004fe40007ffe008 */
[----:B------:R-:W0:Y:S02]  /*1400*/  LDS.128 R8, [R20+0x30] ;  /* 0x0000300014087984 */ /* 0x000e240000000c00 */
[-C--:B0-----:R-:W-:Y:S02]  /*1410*/  LOP3.LUT R28, R15, R8.reuse, RZ, 0x3c, !PT ;  /* 0x000000080f1c7212 */ /* 0x081fe400078e3cff */
[-C--:B------:R-:W-:Y:S02]  /*1420*/  LOP3.LUT R14, R14, R9.reuse, RZ, 0x3c, !PT ;  /* 0x000000090e0e7212 */ /* 0x080fe400078e3cff */
[----:B------:R-:W-:Y:S02]  /*1430*/  LOP3.LUT R9, R26, R9, RZ, 0x3c, !PT ;  /* 0x000000091a097212 */ /* 0x000fe400078e3cff */
[----:B------:R-:W-:Y:S08]  /*1440*/  POPC R28, R28 ;  /* 0x0000001c001c7309 */ /* 0x000ff00000000000 */
[----:B------:R0:W1:Y:S01]  /*1450*/  POPC R26, R9 ;  /* 0x00000009001a7309 */ /* 0x0000620000000000 */
[----:B------:R-:W-:-:S02]  /*1460*/  LOP3.LUT R29, R13, R8, RZ, 0x3c, !PT ;  /* 0x000000080d1d7212 */ /* 0x000fc400078e3cff */
[----:B------:R2:W3:Y:S04]  /*1470*/  LDS R13, [R23+0x380] ;  /* 0x00038000170d7984 */ /* 0x0004e80000000800 */
[----:B0-----:R-:W0:Y:S01]  /*1480*/  LDS R9, [R21+0x380] ;  /* 0x0003800015097984 */ /* 0x001e220000000800 */
[----:B-1----:R-:W-:-:S03]  /*1490*/  IADD3 R27, PT, PT, R26, R28, R27 ;  /* 0x0000001c1a1b7210 */ /* 0x002fc60007ffe01b */
[----:B------:R0:W1:Y:S01]  /*14a0*/  LDS R26, [R21+0x3c0] ;  /* 0x0003c000151a7984 */ /* 0x0000620000000800 */
[----:B------:R-:W-:Y:S08]  /*14b0*/  POPC R15, R29 ;  /* 0x0000001d000f7309 */ /* 0x000ff00000000000 */
[----:B------:R-:W4:Y:S01]  /*14c0*/  POPC R8, R14 ;  /* 0x0000000e00087309 */ /* 0x000f220000000000 */
[----:B--2---:R-:W-:Y:S01]  /*14d0*/  LOP3.LUT R23, R4, R19, RZ, 0x3c, !PT ;  /* 0x0000001304177212 */ /* 0x004fe200078e3cff */
[----:B------:R-:W-:Y:S01]  /*14e0*/  UIADD3 UR7, UPT, UPT, UR7, 0x1, URZ ;  /* 0x0000000107077890 */ /* 0x000fe2000fffe0ff */
[----:B----4-:R-:W-:-:S02]  /*14f0*/  IADD3 R12, PT, PT, R8, R15, R12 ;  /* 0x0000000f080c7210 */ /* 0x010fc40007ffe00c */
[C---:B---3--:R-:W-:Y:S02]  /*1500*/  LOP3.LUT R8, R13.reuse, R18, RZ, 0x3c, !PT ;  /* 0x000000120d087212 */ /* 0x048fe400078e3cff */
[C---:B------:R-:W-:Y:S02]  /*1510*/  LOP3.LUT R29, R13.reuse, R6, RZ, 0x3c, !PT ;  /* 0x000000060d1d7212 */ /* 0x040fe400078e3cff */
[----:B------:R-:W-:Y:S02]  /*1520*/  LOP3.LUT R13, R13, R10, RZ, 0x3c, !PT ;  /* 0x0000000a0d0d7212 */ /* 0x000fe400078e3cff */
[C---:B------:R-:W-:Y:S02]  /*1530*/  LOP3.LUT R15, R4.reuse, R7, RZ, 0x3c, !PT ;  /* 0x00000007040f7212 */ /* 0x040fe400078e3cff */
[----:B------:R-:W-:Y:S02]  /*1540*/  LOP3.LUT R4, R4, R11, RZ, 0x3c, !PT ;  /* 0x0000000b04047212 */ /* 0x000fe400078e3cff */
[----:B0-----:R-:W-:-:S02]  /*1550*/  LOP3.LUT R21, R9, R18, RZ, 0x3c, !PT ;  /* 0x0000001209157212 */ /* 0x001fc400078e3cff */
[C---:B------:R-:W-:Y:S02]  /*1560*/  LOP3.LUT R6, R9.reuse, R6, RZ, 0x3c, !PT ;  /* 0x0000000609067212 */ /* 0x040fe400078e3cff */
[----:B------:R-:W-:Y:S02]  /*1570*/  LOP3.LUT R10, R9, R10, RZ, 0x3c, !PT ;  /* 0x0000000a090a7212 */ /* 0x000fe400078e3cff */
[C---:B-1----:R-:W-:Y:S02]  /*1580*/  LOP3.LUT R9, R26.reuse, R19, RZ, 0x3c, !PT ;  /* 0x000000131a097212 */ /* 0x042fe400078e3cff */
[C---:B------:R-:W-:Y:S02]  /*1590*/  LOP3.LUT R11, R26.reuse, R11, RZ, 0x3c, !PT ;  /* 0x0000000b1a0b7212 */ /* 0x040fe400078e3cff */
[----:B------:R-:W-:Y:S01]  /*15a0*/  LOP3.LUT R7, R26, R7, RZ, 0x3c, !PT ;  /* 0x000000071a077212 */ /* 0x000fe200078e3cff */
[----:B------:R-:W-:Y:S01]  /*15b0*/  POPC R6, R6 ;  /* 0x0000000600067309 */ /* 0x000fe20000000000 */
[----:B------:R-:W-:-:S07]  /*15c0*/  UISETP.NE.AND UP0, UPT, UR7, URZ, UPT ;  /* 0x000000ff0700728c */ /* 0x000fce000bf05270 */
[----:B------:R-:W0:Y:S08]  /*15d0*/  POPC R18, R7 ;  /* 0x0000000700127309 */ /* 0x000e300000000000 */
[----:B------:R-:W-:Y:S08]  /*15e0*/  POPC R8, R8 ;  /* 0x0000000800087309 */ /* 0x000ff00000000000 */
[----:B------:R-:W-:Y:S08]  /*15f0*/  POPC R14, R29 ;  /* 0x0000001d000e7309 */ /* 0x000ff00000000000 */
[----:B------:R-:W-:Y:S08]  /*1600*/  POPC R13, R13 ;  /* 0x0000000d000d7309 */ /* 0x000ff00000000000 */
[----:B------:R-:W1:Y:S08]  /*1610*/  POPC R23, R23 ;  /* 0x0000001700177309 */ /* 0x000e700000000000 */
[----:B------:R-:W2:Y:S08]  /*1620*/  POPC R15, R15 ;  /* 0x0000000f000f7309 */ /* 0x000eb00000000000 */
[----:B------:R-:W3:Y:S08]  /*1630*/  POPC R4, R4 ;  /* 0x0000000400047309 */ /* 0x000ef00000000000 */
[----:B------:R-:W-:Y:S08]  /*1640*/  POPC R21, R21 ;  /* 0x0000001500157309 */ /* 0x000ff00000000000 */
[----:B------:R-:W-:Y:S08]  /*1650*/  POPC R10, R10 ;  /* 0x0000000a000a7309 */ /* 0x000ff00000000000 */
[----:B------:R-:W4:Y:S08]  /*1660*/  POPC R9, R9 ;  /* 0x0000000900097309 */ /* 0x000f300000000000 */
[----:B------:R-:W5:Y:S01]  /*1670*/  POPC R11, R11 ;  /* 0x0000000b000b7309 */ /* 0x000f620000000000 */
[----:B0-----:R-:W-:Y:S01]  /*1680*/  IADD3 R18, PT, PT, R18, R6, R5 ;  /* 0x0000000612127210 */ /* 0x001fe20007ffe005 */
[----:B------:R-:W-:Y:S01]  /*1690*/  VIADD R2, R2, 0x10 ;  /* 0x0000001002027836 */ /* 0x000fe20000000000 */
[----:B-1----:R-:W-:-:S02]  /*16a0*/  IADD3 R25, PT, PT, R23, R8, R25 ;  /* 0x0000000817197210 */ /* 0x002fc40007ffe019 */
[----:B--2---:R-:W-:Y:S02]  /*16b0*/  IADD3 R17, PT, PT, R15, R14, R17 ;  /* 0x0000000e0f117210 */ /* 0x004fe40007ffe011 */
[----:B---3--:R-:W-:Y:S02]  /*16c0*/  IADD3 R4, PT, PT, R4, R13, R12 ;  /* 0x0000000d04047210 */ /* 0x008fe40007ffe00c */
[----:B----4-:R-:W-:Y:S01]  /*16d0*/  IADD3 R16, PT, PT, R9, R21, R16 ;  /* 0x0000001509107210 */ /* 0x010fe20007ffe010 */
[----:B------:R-:W-:Y:S01]  /*16e0*/  UIADD3 UR5, UPT, UPT, UR9, UR5, URZ ;  /* 0x0000000509057290 */ /* 0x000fe2000fffe0ff */
[----:B-----5:R-:W-:Y:S01]  /*16f0*/  IADD3 R5, PT, PT, R11, R10, R27 ;  /* 0x0000000a0b057210 */ /* 0x020fe20007ffe01b */
[----:B------:R-:W-:Y:S06]  /*1700*/  BAR.SYNC.DEFER_BLOCKING 0x0 ;  /* 0x0000000000007b1d */ /* 0x000fec0000010000 */
[----:B------:R-:W-:Y:S05]  /*1710*/  BRA.U UP0, `(.L_x_61) ;  /* 0xffffffe900dc7547 */ /* 0x000fea000b83ffff */
[----:B------:R-:W-:Y:S02]  /*1720*/  I2FP.F32.U32 R2, R25 ;  /* 0x0000001900027245 */ /* 0x000fe40000201000 */
[----:B------:R-:W-:Y:S02]  /*1730*/  I2FP.F32.U32 R16, R16 ;  /* 0x0000001000107245 */ /* 0x000fe40000201000 */
[----:B------:R-:W-:Y:S01]  /*1740*/  I2FP.F32.U32 R17, R17 ;  /* 0x0000001100117245 */ /* 0x000fe20000201000 */
[----:B------:R-:W-:Y:S01]  /*1750*/  FADD R2, R2, R2 ;  /* 0x0000000202027221 */ /* 0x000fe20000000000 */
[----:B------:R-:W-:Y:S02]  /*1760*/  I2FP.F32.U32 R6, R18 ;  /* 0x0000001200067245 */ /* 0x000fe40000201000 */
[----:B------:R-:W-:Y:S01]  /*1770*/  I2FP.F32.U32 R7, R4 ;  /* 0x0000000400077245 */ /* 0x000fe20000201000 */
[----:B------:R-:W-:Y:S01]  /*1780*/  FADD R4, R16, R16 ;  /* 0x0000001010047221 */ /* 0x000fe20000000000 */
[----:B------:R-:W-:Y:S01]  /*1790*/  I2FP.F32.U32 R8, R5 ;  /* 0x0000000500087245 */ /* 0x000fe20000201000 */
[----:B------:R-:W-:Y:S01]  /*17a0*/  FADD R5, R17, R17 ;  /* 0x0000001111057221 */ /* 0x000fe20000000000 */
[----:B------:R-:W-:Y:S01]  /*17b0*/  FADD R6, R6, R6 ;  /* 0x0000000606067221 */ /* 0x000fe20000000000 */
[----:B------:R-:W-:-:S02]  /*17c0*/  FADD R7, R7, R7 ;  /* 0x0000000707077221 */ /* 0x000fc40000000000 */
[----:B------:R-:W-:-:S07]  /*17d0*/  FADD R8, R8, R8 ;  /* 0x0000000808087221 */ /* 0x000fce0000000000 */
.L_x_60:
        /* <DEDUP_REMOVED lines=19> */
[----:B------:R-:W-:Y:S02]  /*1910*/  IMAD.U32 R5, RZ, RZ, UR5 ;  /* 0x00000005ff057e24 */ /* 0x000fe4000f8e00ff */
[----:B------:R-:W-:Y:S01]  /*1920*/  FADD R6, R6, R7 ;  /* 0x0000000706067221 */ /* 0x000fe20000000000 */
[----:B------:R-:W-:Y:S01]  /*1930*/  IADD3 R0, P0, PT, R0, UR5, RZ ;  /* 0x0000000500007c10 */ /* 0x000fe2000ff1e0ff */
[----:B------:R-:W-:Y:S01]  /*1940*/  FMUL R3, R4, -4 ;  /* 0xc080000004037820 */ /* 0x000fe20000400000 */
[----:B------:R-:W-:Y:S01]  /*1950*/  FADD R9, -R9, R8 ;  /* 0x0000000809097221 */ /* 0x000fe20000000100 */
[----:B------:R-:W-:Y:S01]  /*1960*/  FADD R6, R6, R6 ;  /* 0x0000000606067221 */ /* 0x000fe20000000000 */
[----:B------:R-:W-:Y:S01]  /*1970*/  LEA.HI.X.SX32 R5, R5, RZ, 0x1, P0 ;  /* 0x000000ff05057211 */ /* 0x000fe200000f0eff */
[----:B------:R-:W-:Y:S01]  /*1980*/  FFMA R3, R2, -8, R3 ;  /* 0xc100000002037823 */ /* 0x000fe20000000003 */
[----:B-1----:R-:W-:-:S03]  /*1990*/  LEA R2, P0, R0, UR6, 0x2 ;  /* 0x0000000600027c11 */ /* 0x002fc6000f8010ff */
[----:B------:R-:W-:Y:S01]  /*19a0*/  FADD R6, R3, -R6 ;  /* 0x8000000603067221 */ /* 0x000fe20000000000 */
[----:B------:R-:W-:-:S03]  /*19b0*/  LEA.HI.X R3, R0, UR7, R5, 0x2, P0 ;  /* 0x0000000700037c11 */ /* 0x000fc600080f1405 */
[----:B------:R-:W-:-:S05]  /*19c0*/  FADD R9, R6, -R9 ;  /* 0x8000000906097221 */ /* 0x000fca0000000000 */
[----:B------:R-:W-:Y:S01]  /*19d0*/  STG.E desc[UR12][R2.64], R9 ;  /* 0x0000000902007986 */ /* 0x000fe2000c10190c */
[----:B------:R-:W-:Y:S05]  /*19e0*/  EXIT ;  /* 0x000000000000794d */ /* 0x000fea0003800000 */
.L_x_62:
        /* <DEDUP_REMOVED lines=9> */
.L_x_110:


//--------------------- .text._Z16xnor_3_1bit_gemmPjS_S_S_Pfiii --------------------------
	.section	.text._Z16xnor_3_1bit_gemmPjS_S_S_Pfiii,"ax",@progbits
	.align	128
        .global         _Z16xnor_3_1bit_gemmPjS_S_S_Pfiii
        .type           _Z16xnor_3_1bit_gemmPjS_S_S_Pfiii,@function
        .size           _Z16xnor_3_1bit_gemmPjS_S_S_Pfiii,(.L_x_111 - _Z16xnor_3_1bit_gemmPjS_S_S_Pfiii)
        .other          _Z16xnor_3_1bit_gemmPjS_S_S_Pfiii,@"STO_CUDA_ENTRY STV_DEFAULT"
_Z16xnor_3_1bit_gemmPjS_S_S_Pfiii:
.text._Z16xnor_3_1bit_gemmPjS_S_S_Pfiii:
[----:B------:R-:W-:Y:S01]  /*0000*/  LDC R1, c[0x0][0x37c] ;  /* 0x0000df00ff017b82 */ /* 0x000fe20000000800 */
[----:B------:R-:W0:Y:S07]  /*0010*/  LDCU UR13, c[0x0][0x3ac] ;  /* 0x00007580ff0d77ac */ /* 0x000e2e0008000800 */
[----:B------:R-:W1:Y:S01]  /*0020*/  LDC R16, c[0x0][0x3b0] ;  /* 0x0000ec00ff107b82 */ /* 0x000e620000000800 */
[----:B------:R-:W2:Y:S01]  /*0030*/  S2R R0, SR_CTAID.Y ;  /* 0x0000000000007919 */ /* 0x000ea20000002600 */
[----:B------:R-:W-:Y:S01]  /*0040*/  CS2R R4, SRZ ;  /* 0x0000000000047805 */ /* 0x000fe2000001ff00 */
[----:B------:R-:W-:Y:S01]  /*0050*/  IMAD.MOV.U32 R6, RZ, RZ, RZ ;  /* 0x000000ffff067224 */ /* 0x000fe200078e00ff */
[----:B------:R-:W3:Y:S01]  /*0060*/  LDCU.64 UR10, c[0x0][0x358] ;  /* 0x00006b00ff0a77ac */ /* 0x000ee20008000a00 */
[----:B------:R-:W4:Y:S03]  /*0070*/  S2R R3, SR_TID.Y ;  /* 0x0000000000037919 */ /* 0x000f260000002200 */
        /* <DEDUP_REMOVED lines=14> */
[----:B------:R-:W-:Y:S01]  /*0160*/  ULEA.HI UR7, UR7, UR13, URZ, 0x4 ;  /* 0x0000000d07077291 */ /* 0x000fe2000f8f20ff */
[----:B------:R-:W-:Y:S01]  /*0170*/  IMAD R18, R18, 0x10, R5 ;  /* 0x0000001012127824 */ /* 0x000fe200078e0205 */
[----:B------:R-:W-:Y:S01]  /*0180*/  CS2R R12, SRZ ;  /* 0x00000000000c7805 */ /* 0x000fe2000001ff00 */
[----:B------:R-:W-:Y:S01]  /*0190*/  IMAD.U32 R17, RZ, RZ, UR4 ;  /* 0x00000004ff117e24 */ /* 0x000fe2000f8e00ff */
[----:B------:R-:W-:Y:S01]  /*01a0*/  USHF.R.S32.HI UR7, URZ, 0x4, UR7 ;  /* 0x00000004ff077899 */ /* 0x000fe20008011407 */
[----:B------:R-:W-:Y:S01]  /*01b0*/  IMAD.MOV.U32 R14, RZ, RZ, RZ ;  /* 0x000000ffff0e7224 */ /* 0x000fe200078e00ff */
[----:B------:R-:W1:Y:S02]  /*01c0*/  LDCU.64 UR14, c[0x0][0x398] ;  /* 0x00007300ff0e77ac */ /* 0x000e640008000a00 */
[----:B------:R-:W-:-:S02]  /*01d0*/  UIADD3 UR7, UPT, UPT, -UR7, URZ, URZ ;  /* 0x000000ff07077290 */ /* 0x000fc4000fffe1ff */
[----:B0-----:R-:W-:Y:S02]  /*01e0*/  ULEA UR9, UR12, UR8, 0x18 ;  /* 0x000000080c097291 */ /* 0x001fe4000f8ec0ff */
[----:B------:R-:W-:Y:S02]  /*01f0*/  ULEA UR5, UR12, UR5, 0x18 ;  /* 0x000000050c057291 */ /* 0x000fe4000f8ec0ff */
[----:B------:R-:W-:Y:S02]  /*0200*/  ULEA UR6, UR12, UR6, 0x18 ;  /* 0x000000060c067291 */ /* 0x000fe4000f8ec0ff */
[C---:B------:R-:W-:Y:S02]  /*0210*/  LEA R23, R3.reuse, UR9, 0x6 ;  /* 0x0000000903177c11 */ /* 0x040fe4000f8e30ff */
[C---:B------:R-:W-:Y:S02]  /*0220*/  LEA R21, R3.reuse, UR5, 0x6 ;  /* 0x0000000503157c11 */ /* 0x040fe4000f8e30ff */
[----:B-1----:R-:W-:-:S07]  /*0230*/  LEA R19, R3, UR6, 0x6 ;  /* 0x0000000603137c11 */ /* 0x002fce000f8e30ff */
.L_x_64:
[----:B------:R-:W0:Y:S01]  /*0240*/  LDC.64 R8, c[0x0][0x380] ;  /* 0x0000e000ff087b82 */ /* 0x000e220000000a00 */
[----:B------:R-:W-:Y:S02]  /*0250*/  SHF.R.S32.HI R15, RZ, 0x1f, R17 ;  /* 0x0000001fff0f7819 */ /* 0x000fe40000011411 */
[----:B------:R-:W-:-:S04]  /*0260*/  IADD3 R11, P0, PT, R20, R17, RZ ;  /* 0x00000011140b7210 */ /* 0x000fc80007f1e0ff */
[----:B------:R-:W-:Y:S01]  /*0270*/  LEA.HI.X.SX32 R24, R20, R15, 0x1, P0 ;  /* 0x0000000f14187211 */ /* 0x000fe200000f0eff */
[----:B------:R-:W1:Y:S01]  /*0280*/  LDC.64 R6, c[0x0][0x388] ;  /* 0x0000e200ff067b82 */ /* 0x000e620000000a00 */
[----:B------:R-:W-:-:S04]  /*0290*/  LEA R10, P0, R11, UR14, 0x2 ;  /* 0x0000000e0b0a7c11 */ /* 0x000fc8000f8010ff */
[----:B------:R-:W-:-:S03]  /*02a0*/  LEA.HI.X R11, R11, UR15, R24, 0x2, P0 ;  /* 0x0000000f0b0b7c11 */ /* 0x000fc600080f1418 */
[----:B------:R-:W2:Y:S03]  /*02b0*/  LDC.64 R4, c[0x0][0x390] ;  /* 0x0000e400ff047b82 */ /* 0x000ea60000000a00 */
[----:B------:R3:W4:Y:S01]  /*02c0*/  LDG.E R11, desc[UR10][R10.64] ;  /* 0x0000000a0a0b7981 */ /* 0x000722000c1e1900 */
[----:B0-----:R-:W-:-:S06]  /*02d0*/  IMAD.WIDE.U32 R8, R18, 0x4, R8 ;  /* 0x0000000412087825 */ /* 0x001fcc00078e0008 */
[----:B------:R-:W5:Y:S01]  /*02e0*/  LDG.E R8, desc[UR10][R8.64] ;  /* 0x0000000a08087981 */ /* 0x000f62000c1e1900 */
[----:B-1----:R-:W-:-:S05]  /*02f0*/  IMAD.WIDE.U32 R6, R18, 0x4, R6 ;  /* 0x0000000412067825 */ /* 0x002fca00078e0006 */
[----:B------:R-:W4:Y:S01]  /*0300*/  LDG.E R26, desc[UR10][R6.64] ;  /* 0x0000000a061a7981 */ /* 0x000f22000c1e1900 */
[----:B--2---:R-:W-:-:S05]  /*0310*/  IMAD.WIDE.U32 R4, R18, 0x4, R4 ;  /* 0x0000000412047825 */ /* 0x004fca00078e0004 */
[----:B------:R-:W2:Y:S01]  /*0320*/  LDG.E R29, desc[UR10][R4.64] ;  /* 0x0000000a041d7981 */ /* 0x000ea2000c1e1900 */
[----:B------:R-:W-:-:S04]  /*0330*/  UIADD3 UR5, UPT, UPT, UR8, 0xc00, URZ ;  /* 0x00000c0008057890 */ /* 0x000fc8000fffe0ff */
[----:B------:R-:W-:Y:S01]  /*0340*/  ULEA UR5, UR12, UR5, 0x18 ;  /* 0x000000050c057291 */ /* 0x000fe2000f8ec0ff */
[C---:B------:R-:W-:Y:S02]  /*0350*/  IMAD R25, R2.reuse, 0x4, R23 ;  /* 0x0000000402197824 */ /* 0x040fe400078e0217 */
[----:B------:R-:W-:-:S03]  /*0360*/  IMAD R27, R2, 0x4, R21 ;  /* 0x00000004021b7824 */ /* 0x000fc600078e0215 */
[C---:B------:R-:W-:Y:S01]  /*0370*/  LEA R24, R2.reuse, UR5, 0x2 ;  /* 0x0000000502187c11 */ /* 0x040fe2000f8e10ff */
[----:B---3--:R-:W-:-:S04]  /*0380*/  IMAD R10, R2, 0x4, R19 ;  /* 0x00000004020a7824 */ /* 0x008fc800078e0213 */
[----:B------:R-:W-:Y:S01]  /*0390*/  IMAD R28, R3, 0x40, R24 ;  /* 0x00000040031c7824 */ /* 0x000fe200078e0218 */
[----:B-----5:R-:W-:Y:S04]  /*03a0*/  STS [R25], R8 ;  /* 0x0000000819007388 */ /* 0x020fe80000000800 */
[----:B----4-:R-:W-:Y:S04]  /*03b0*/  STS [R27], R26 ;  /* 0x0000001a1b007388 */ /* 0x010fe80000000800 */
[----:B--2---:R-:W-:Y:S04]  /*03c0*/  STS [R10], R29 ;  /* 0x0000001d0a007388 */ /* 0x004fe80000000800 */
[----:B------:R-:W-:Y:S01]  /*03d0*/  STS [R28], R11 ;  /* 0x0000000b1c007388 */ /* 0x000fe20000000800 */
[----:B------:R-:W-:Y:S06]  /*03e0*/  BAR.SYNC.DEFER_BLOCKING 0x0 ;  /* 0x0000000000007b1d */ /* 0x000fec0000010000 */
[----:B------:R-:W-:Y:S04]  /*03f0*/  LDS R15, [R24] ;  /* 0x00000000180f7984 */ /* 0x000fe80000000800 */
[----:B------:R-:W0:Y:S04]  /*0400*/  LDS.128 R4, [R23] ;  /* 0x0000000017047984 */ /* 0x000e280000000c00 */
[----:B------:R-:W1:Y:S04]  /*0410*/  LDS R28, [R24+0x40] ;  /* 0x00004000181c7984 */ /* 0x000e680000000800 */
        /* <DEDUP_REMOVED lines=9> */
[----:B------:R-:W-:Y:S02]  /*04b0*/  LOP3.LUT R9, R9, R28, RZ, 0x3c, !PT ;  /* 0x0000001c09097212 */ /* 0x000fe400078e3cff */
[----:B---3--:R-:W-:Y:S01]  /*04c0*/  LOP3.LUT R29, R25, R6, RZ, 0x3c, !PT ;  /* 0x00000006191d7212 */ /* 0x008fe200078e3cff */
[----:B------:R-:W-:Y:S08]  /*04d0*/  POPC R27, R8 ;  /* 0x00000008001b7309 */ /* 0x000ff00000000000 */
[----:B------:R-:W1:Y:S08]  /*04e0*/  POPC R26, R9 ;  /* 0x00000009001a7309 */ /* 0x000e700000000000 */
[----:B------:R-:W-:Y:S01]  /*04f0*/  POPC R5, R29 ;  /* 0x0000001d00057309 */ /* 0x000fe20000000000 */
        /* <DEDUP_REMOVED lines=15> */
[----:B------:R-:W-:Y:S01]  /*05f0*/  LOP3.LUT R5, R25, R6, RZ, 0x3c, !PT ;  /* 0x0000000619057212 */ /* 0x000fe200078e3cff */
[----:B------:R-:W-:Y:S01]  /*0600*/  POPC R4, R4 ;  /* 0x0000000400047309 */ /* 0x000fe20000000000 */
[----:B------:R-:W-:Y:S01]  /*0610*/  LOP3.LUT R7, R14, R7, RZ, 0x3c, !PT ;  /* 0x000000070e077212 */ /* 0x000fe200078e3cff */
[----:B------:R-:W2:Y:S06]  /*0620*/  LDS R25, [R24+0x180] ;  /* 0x0001800018197984 */ /* 0x000eac0000000800 */
[----:B------:R-:W3:Y:S08]  /*0630*/  POPC R6, R29 ;  /* 0x0000001d00067309 */ /* 0x000ef00000000000 */
[----:B------:R-:W-:Y:S01]  /*0640*/  POPC R5, R5 ;  /* 0x0000000500057309 */ /* 0x000fe20000000000 */
[----:B---3--:R-:W-:-:S07]  /*0650*/  IADD3 R6, PT, PT, R6, R4, R13 ;  /* 0x0000000406067210 */ /* 0x008fce0007ffe00d */
[----:B------:R-:W3:Y:S01]  /*0660*/  POPC R14, R7 ;  /* 0x00000007000e7309 */ /* 0x000ee20000000000 */
[----:B0-----:R-:W-:Y:S02]  /*0670*/  LOP3.LUT R27, R15, R8, RZ, 0x3c, !PT ;  /* 0x000000080f1b7212 */ /* 0x001fe400078e3cff */
[----:B-1----:R-:W-:-:S05]  /*0680*/  LOP3.LUT R9, R28, R9, RZ, 0x3c, !PT ;  /* 0x000000091c097212 */ /* 0x002fca00078e3cff */
[----:B------:R-:W-:Y:S08]  /*0690*/  POPC R27, R27 ;  /* 0x0000001b001b7309 */ /* 0x000ff00000000000 */
[----:B------:R-:W0:Y:S01]  /*06a0*/  POPC R13, R9 ;  /* 0x00000009000d7309 */ /* 0x000e220000000000 */
[----:B---3--:R-:W-:Y:S02]  /*06b0*/  IADD3 R14, PT, PT, R14, R5, R6 ;  /* 0x000000050e0e7210 */ /* 0x008fe40007ffe006 */
[----:B------:R-:W1:Y:S01]  /*06c0*/  LDS.128 R4, [R21+0x10] ;  /* 0x0000100015047984 */ /* 0x000e620000000c00 */
[----:B0-----:R-:W-:-:S03]  /*06d0*/  IADD3 R13, PT, PT, R13, R27, R12 ;  /* 0x0000001b0d0d7210 */ /* 0x001fc60007ffe00c */
[----:B------:R-:W0:Y:S01]  /*06e0*/  LDS R12, [R24+0x1c0] ;  /* 0x0001c000180c7984 */ /* 0x000e220000000800 */
[----:B--2---:R-:W-:-:S04]  /*06f0*/  LOP3.LUT R29, R25, R10, RZ, 0x3c, !PT ;  /* 0x0000000a191d7212 */ /* 0x004fc800078e3cff */
[----:B------:R-:W-:Y:S01]  /*0700*/  POPC R8, R29 ;  /* 0x0000001d00087309 */ /* 0x000fe20000000000 */
[----:B-1----:R-:W-:Y:S02]  /*0710*/  LOP3.LUT R5, R5, R28, RZ, 0x3c, !PT ;  /* 0x0000001c05057212 */ /* 0x002fe400078e3cff */
[----:B------:R-:W-:-:S05]  /*0720*/  LOP3.LUT R4, R4, R15, RZ, 0x3c, !PT ;  /* 0x0000000f04047212 */ /* 0x000fca00078e3cff */
[----:B------:R-:W-:Y:S01]  /*0730*/  POPC R9, R4 ;  /* 0x0000000400097309 */ /* 0x000fe20000000000 */
[----:B0-----:R-:W-:-:S07]  /*0740*/  LOP3.LUT R11, R12, R11, RZ, 0x3c, !PT ;  /* 0x0000000b0c0b7212 */ /* 0x001fce00078e3cff */
[----:B------:R-:W0:Y:S08]  /*0750*/  POPC R5, R5 ;  /* 0x0000000500057309 */ /* 0x000e300000000000 */
[----:B------:R-:W1:Y:S01]  /*0760*/  POPC R11, R11 ;  /* 0x0000000b000b7309 */ /* 0x000e620000000000 */
[----:B0-----:R-:W-:Y:S02]  /*0770*/  IADD3 R26, PT, PT, R5, R9, R26 ;  /* 0x00000009051a7210 */ /* 0x001fe40007ffe01a */
[----:B-1----:R-:W-:-:S02]  /*0780*/  IADD3 R13, PT, PT, R11, R8, R13 ;  /* 0x000000080b0d7210 */ /* 0x002fc40007ffe00d */
[----:B------:R-:W0:Y:S01]  /*0790*/  LDS.128 R8, [R19+0x10] ;  /* 0x0000100013087984 */ /* 0x000e220000000c00 */
[----:B------:R-:W-:Y:S02]  /*07a0*/  LOP3.LUT R7, R7, R12, RZ, 0x3c, !PT ;  /* 0x0000000c07077212 */ /* 0x000fe400078e3cff */
[----:B------:R-:W-:-:S04]  /*07b0*/  LOP3.LUT R6, R6, R25, RZ, 0x3c, !PT ;  /* 0x0000001906067212 */ /* 0x000fc800078e3cff */
[----:B------:R-:W-:Y:S08]  /*07c0*/  POPC R27, R6 ;  /* 0x00000006001b7309 */ /* 0x000ff00000000000 */
[----:B------:R-:W1:Y:S02]  /*07d0*/  POPC R7, R7 ;  /* 0x0000000700077309 */ /* 0x000e640000000000 */
[----:B-1----:R-:W-:-:S02]  /*07e0*/  IADD3 R26, PT, PT, R7, R27, R26 ;  /* 0x0000001b071a7210 */ /* 0x002fc40007ffe01a */
[----:B------:R-:W-:Y:S01]  /*07f0*/  LDS.128 R4, [R23+0x20] ;  /* 0x0000200017047984 */ /* 0x000fe20000000c00 */
[----:B0-----:R-:W-:Y:S02]  /*0800*/  LOP3.LUT R27, R15, R8, RZ, 0x3c, !PT ;  /* 0x000000080f1b7212 */ /* 0x001fe400078e3cff */
[----:B------:R-:W-:Y:S01]  /*0810*/  LOP3.LUT R9, R28, R9, RZ, 0x3c, !PT ;  /* 0x000000091c097212 */ /* 0x000fe200078e3cff */
[----:B------:R-:W0:Y:S01]  /*0820*/  LDS R15, [R24+0x200] ;  /* 0x00020000180f7984 */ /* 0x000e220000000800 */
[----:B------:R-:W-:Y:S02]  /*0830*/  LOP3.LUT R11, R12, R11, RZ, 0x3c, !PT ;  /* 0x0000000b0c0b7212 */ /* 0x000fe400078e3cff */
[----:B------:R-:W-:Y:S01]  /*0840*/  LOP3.LUT R29, R25, R10, RZ, 0x3c, !PT ;  /* 0x0000000a191d7212 */ /* 0x000fe200078e3cff */
[----:B------:R-:W-:Y:S01]  /*0850*/  POPC R27, R27 ;  /* 0x0000001b001b7309 */ /* 0x000fe20000000000 */
[----:B------:R-:W1:Y:S04]  /*0860*/  LDS R28, [R24+0x240] ;  /* 0x00024000181c7984 */ /* 0x000e680000000800 */
[----:B------:R-:W2:Y:S03]  /*0870*/  LDS R25, [R24+0x280] ;  /* 0x0002800018197984 */ /* 0x000ea60000000800 */
[----:B------:R-:W3:Y:S08]  /*0880*/  POPC R9, R9 ;  /* 0x0000000900097309 */ /* 0x000ef00000000000 */
[----:B------:R-:W-:Y:S08]  /*0890*/  POPC R8, R29 ;  /* 0x0000001d00087309 */ /* 0x000ff00000000000 */
[----:B------:R-:W4:Y:S01]  /*08a0*/  POPC R11, R11 ;  /* 0x0000000b000b7309 */ /* 0x000f220000000000 */
[----:B---3--:R-:W-:-:S02]  /*08b0*/  IADD3 R12, PT, PT, R9, R27, R14 ;  /* 0x0000001b090c7210 */ /* 0x008fc40007ffe00e */
[----:B------:R-:W3:Y:S02]  /*08c0*/  LDS R14, [R24+0x2c0] ;  /* 0x0002c000180e7984 */ /* 0x000ee40000000800 */
[----:B----4-:R-:W-:Y:S02]  /*08d0*/  IADD3 R12, PT, PT, R11, R8, R12 ;  /* 0x000000080b0c7210 */ /* 0x010fe40007ffe00c */
[----:B------:R-:W4:Y:S01]  /*08e0*/  LDS.128 R8, [R21+0x20] ;  /* 0x0000200015087984 */ /* 0x000f220000000c00 */
[----:B0-----:R-:W-:Y:S02]  /*08f0*/  LOP3.LUT R4, R15, R4, RZ, 0x3c, !PT ;  /* 0x000000040f047212 */ /* 0x001fe400078e3cff */
[----:B-1----:R-:W-:-:S04]  /*0900*/  LOP3.LUT R5, R28, R5, RZ, 0x3c, !PT ;  /* 0x000000051c057212 */ /* 0x002fc800078e3cff */
[----:B------:R-:W-:Y:S08]  /*0910*/  POPC R4, R4 ;  /* 0x0000000400047309 */ /* 0x000ff00000000000 */
[----:B------:R-:W0:Y:S01]  /*0920*/  POPC R5, R5 ;  /* 0x0000000500057309 */ /* 0x000e220000000000 */
[----:B--2---:R-:W-:Y:S02]  /*0930*/  LOP3.LUT R29, R25, R6, RZ, 0x3c, !PT ;  /* 0x00000006191d7212 */ /* 0x004fe400078e3cff */
[----:B---3--:R-:W-:-:S02]  /*0940*/  LOP3.LUT R7, R14, R7, RZ, 0x3c, !PT ;  /* 0x000000070e077212 */ /* 0x008fc400078e3cff */
[----:B0-----:R-:W-:-:S03]  /*0950*/  IADD3 R13, PT, PT, R5, R4, R13 ;  /* 0x00000004050d7210 */ /* 0x001fc60007ffe00d */
[----:B------:R-:W-:Y:S01]  /*0960*/  POPC R4, R29 ;  /* 0x0000001d00047309 */ /* 0x000fe20000000000 */
[----:B----4-:R-:W-:Y:S02]  /*0970*/  LOP3.LUT R27, R9, R28, RZ, 0x3c, !PT ;  /* 0x0000001c091b7212 */ /* 0x010fe400078e3cff */
        /* <DEDUP_REMOVED lines=8> */
[----:B------:R-:W-:-:S04]  /*0a00*/  LOP3.LUT R9, R10, R25, RZ, 0x3c, !PT ;  /* 0x000000190a097212 */ /* 0x000fc800078e3cff */
[----:B------:R-:W-:Y:S08]  /*0a10*/  POPC R8, R8 ;  /* 0x0000000800087309 */ /* 0x000ff00000000000 */
[----:B------:R-:W-:Y:S01]  /*0a20*/  POPC R9, R9 ;  /* 0x0000000900097309 */ /* 0x000fe20000000000 */
[----:B0-----:R-:W-:Y:S02]  /*0a30*/  LOP3.LUT R11, R15, R4, RZ, 0x3c, !PT ;  /* 0x000000040f0b7212 */ /* 0x001fe400078e3cff */
[----:B------:R-:W-:-:S02]  /*0a40*/  LOP3.LUT R15, R28, R5, RZ, 0x3c, !PT ;  /* 0x000000051c0f7212 */ /* 0x000fc400078e3cff */
[----:B------:R-:W-:Y:S01]  /*0a50*/  LOP3.LUT R29, R25, R6, RZ, 0x3c, !PT ;  /* 0x00000006191d7212 */ /* 0x000fe200078e3cff */
[----:B------:R-:W-:Y:S02]  /*0a60*/  LDS R28, [R24+0x340] ;  /* 0x00034000181c7984 */ /* 0x000fe40000000800 */
[----:B------:R-:W-:Y:S01]  /*0a70*/  POPC R11, R11 ;  /* 0x0000000b000b7309 */ /* 0x000fe20000000000 */
[----:B------:R-:W-:Y:S01]  /*0a80*/  LOP3.LUT R7, R14, R7, RZ, 0x3c, !PT ;  /* 0x000000070e077212 */ /* 0x000fe200078e3cff */
[----:B------:R-:W-:Y:S06]  /*0a90*/  LDS R25, [R24+0x300] ;  /* 0x0003000018197984 */ /* 0x000fec0000000800 */
[----:B------:R-:W0:Y:S08]  /*0aa0*/  POPC R15, R15 ;  /* 0x0000000f000f7309 */ /* 0x000e300000000000 */
[----:B------:R-:W-:Y:S08]  /*0ab0*/  POPC R10, R29 ;  /* 0x0000001d000a7309 */ /* 0x000ff00000000000 */
[----:B------:R1:W2:Y:S01]  /*0ac0*/  POPC R14, R7 ;  /* 0x00000007000e7309 */ /* 0x0002a20000000000 */
[----:B0-----:R-:W-:-:S02]  /*0ad0*/  IADD3 R27, PT, PT, R15, R11, R12 ;  /* 0x0000000b0f1b7210 */ /* 0x001fc40007ffe00c */
[----:B------:R-:W-:Y:S01]  /*0ae0*/  IADD3 R12, PT, PT, R8, R9, R26 ;  /* 0x00000009080c7210 */ /* 0x000fe20007ffe01a */
[----:B-1----:R-:W0:Y:S01]  /*0af0*/  LDS.128 R4, [R23+0x30] ;  /* 0x0000300017047984 */ /* 0x002e220000000c00 */
[----:B--2---:R-:W-:-:S03]  /*0b00*/  IADD3 R26, PT, PT, R14, R10, R27 ;  /* 0x0000000a0e1a7210 */ /* 0x004fc60007ffe01b */
[----:B------:R-:W1:Y:S01]  /*0b10*/  LDS.128 R8, [R21+0x30] ;  /* 0x0000300015087984 */ /* 0x000e620000000c00 */
[----:B0-----:R-:W-:Y:S02]  /*0b20*/  LOP3.LUT R14, R25, R4, RZ, 0x3c, !PT ;  /* 0x00000004190e7212 */ /* 0x001fe400078e3cff */
[----:B------:R-:W-:Y:S01]  /*0b30*/  LOP3.LUT R5, R28, R5, RZ, 0x3c, !PT ;  /* 0x000000051c057212 */ /* 0x000fe200078e3cff */
[----:B------:R-:W0:Y:S01]  /*0b40*/  LDS R4, [R24+0x3c0] ;  /* 0x0003c00018047984 */ /* 0x000e220000000800 */
[----:B-1----:R-:W-:Y:S02]  /*0b50*/  LOP3.LUT R9, R9, R28, RZ, 0x3c, !PT ;  /* 0x0000001c09097212 */ /* 0x002fe400078e3cff */
[----:B------:R-:W-:Y:S01]  /*0b60*/  LOP3.LUT R29, R8, R25, RZ, 0x3c, !PT ;  /* 0x00000019081d7212 */ /* 0x000fe200078e3cff */
[----:B------:R-:W-:Y:S08]  /*0b70*/  POPC R14, R14 ;  /* 0x0000000e000e7309 */ /* 0x000ff00000000000 */
[----:B------:R1:W2:Y:S08]  /*0b80*/  POPC R15, R5 ;  /* 0x00000005000f7309 */ /* 0x0002b00000000000 */
[----:B------:R-:W-:Y:S01]  /*0b90*/  POPC R27, R29 ;  /* 0x0000001d001b7309 */ /* 0x000fe20000000000 */
[----:B-1----:R-:W1:Y:S07]  /*0ba0*/  LDS R5, [R24+0x380] ;  /* 0x0003800018057984 */ /* 0x002e6e0000000800 */
[----:B------:R-:W3:Y:S01]  /*0bb0*/  POPC R9, R9 ;  /* 0x0000000900097309 */ /* 0x000ee20000000000 */
[----:B--2---:R-:W-:-:S02]  /*0bc0*/  IADD3 R8, PT, PT, R15, R14, R13 ;  /* 0x0000000e0f087210 */ /* 0x004fc40007ffe00d */
[----:B---3--:R-:W-:Y:S02]  /*0bd0*/  IADD3 R9, PT, PT, R9, R27, R12 ;  /* 0x0000001b09097210 */ /* 0x008fe40007ffe00c */
[----:B------:R-:W2:Y:S01]  /*0be0*/  LDS.128 R12, [R19+0x30] ;  /* 0x00003000130c7984 */ /* 0x000ea20000000c00 */
[----:B0-----:R-:W-:Y:S01]  /*0bf0*/  LOP3.LUT R7, R4, R7, RZ, 0x3c, !PT ;  /* 0x0000000704077212 */ /* 0x001fe200078e3cff */
[----:B------:R-:W-:-:S05]  /*0c00*/  UIADD3 UR7, UPT, UPT, UR7, 0x1, URZ ;  /* 0x0000000107077890 */ /* 0x000fca000fffe0ff */
[----:B------:R-:W-:Y:S01]  /*0c10*/  POPC R7, R7 ;  /* 0x0000000700077309 */ /* 0x000fe20000000000 */
[----:B-1----:R-:W-:Y:S02]  /*0c20*/  LOP3.LUT R27, R5, R6, RZ, 0x3c, !PT ;  /* 0x00000006051b7212 */ /* 0x002fe400078e3cff */
[----:B------:R-:W-:Y:S02]  /*0c30*/  LOP3.LUT R6, R10, R5, RZ, 0x3c, !PT ;  /* 0x000000050a067212 */ /* 0x000fe400078e3cff */
[----:B------:R-:W-:-:S03]  /*0c40*/  LOP3.LUT R10, R11, R4, RZ, 0x3c, !PT ;  /* 0x000000040b0a7212 */ /* 0x000fc600078e3cff */
[----:B------:R-:W-:Y:S01]  /*0c50*/  POPC R27, R27 ;  /* 0x0000001b001b7309 */ /* 0x000fe20000000000 */
[----:B------:R-:W-:Y:S01]  /*0c60*/  UISETP.NE.AND UP0, UPT, UR7, URZ, UPT ;  /* 0x000000ff0700728c */ /* 0x000fe2000bf05270 */
[----:B--2---:R-:W-:Y:S02]  /*0c70*/  LOP3.LUT R13, R28, R13, RZ, 0x3c, !PT ;  /* 0x0000000d1c0d7212 */ /* 0x004fe400078e3cff */
[----:B------:R-:W-:Y:S02]  /*0c80*/  LOP3.LUT R12, R25, R12, RZ, 0x3c, !PT ;  /* 0x0000000c190c7212 */ /* 0x000fe400078e3cff */
[----:B------:R-:W-:Y:S02]  /*0c90*/  LOP3.LUT R15, R4, R15, RZ, 0x3c, !PT ;  /* 0x0000000f040f7212 */ /* 0x000fe400078e3cff */
[----:B------:R-:W-:Y:S01]  /*0ca0*/  POPC R11, R12 ;  /* 0x0000000c000b7309 */ /* 0x000fe20000000000 */
[----:B------:R-:W-:-:S07]  /*0cb0*/  LOP3.LUT R5, R5, R14, RZ, 0x3c, !PT ;  /* 0x0000000e05057212 */ /* 0x000fce00078e3cff */
[----:B------:R-:W0:Y:S08]  /*0cc0*/  POPC R13, R13 ;  /* 0x0000000d000d7309 */ /* 0x000e300000000000 */
[----:B------:R-:W-:Y:S08]  /*0cd0*/  POPC R6, R6 ;  /* 0x0000000600067309 */ /* 0x000ff00000000000 */
[----:B------:R-:W1:Y:S08]  /*0ce0*/  POPC R10, R10 ;  /* 0x0000000a000a7309 */ /* 0x000e700000000000 */
[----:B------:R-:W-:Y:S08]  /*0cf0*/  POPC R24, R5 ;  /* 0x0000000500187309 */ /* 0x000ff00000000000 */
[----:B------:R-:W2:Y:S01]  /*0d00*/  POPC R15, R15 ;  /* 0x0000000f000f7309 */ /* 0x000ea20000000000 */
[----:B0-----:R-:W-:Y:S01]  /*0d10*/  IADD3 R11, PT, PT, R13, R11, R26 ;  /* 0x0000000b0d0b7210 */ /* 0x001fe20007ffe01a */
[----:B------:R-:W-:Y:S01]  /*0d20*/  IMAD.IADD R17, R22, 0x1, R17 ;  /* 0x0000000116117824 */ /* 0x000fe200078e0211 */
[----:B------:R-:W-:Y:S01]  /*0d30*/  IADD3 R14, PT, PT, R7, R27, R8 ;  /* 0x0000001b070e7210 */ /* 0x000fe20007ffe008 */
[----:B------:R-:W-:Y:S01]  /*0d40*/  VIADD R18, R18, 0x10 ;  /* 0x0000001012127836 */ /* 0x000fe20000000000 */
[----:B-1----:R-:W-:-:S02]  /*0d50*/  IADD3 R12, PT, PT, R10, R6, R9 ;  /* 0x000000060a0c7210 */ /* 0x002fc40007ffe009 */
[----:B--2---:R-:W-:Y:S01]  /*0d60*/  IADD3 R13, PT, PT, R15, R24, R11 ;  /* 0x000000180f0d7210 */ /* 0x004fe20007ffe00b */
[----:B------:R-:W-:Y:S06]  /*0d70*/  BAR.SYNC.DEFER_BLOCKING 0x0 ;  /* 0x0000000000007b1d */ /* 0x000fec0000010000 */
[----:B------:R-:W-:Y:S05]  /*0d80*/  BRA.U UP0, `(.L_x_64) ;  /* 0xfffffff5002c7547 */ /* 0x000fea000b83ffff */
[----:B------:R-:W-:Y:S02]  /*0d90*/  I2FP.F32.U32 R4, R14 ;  /* 0x0000000e00047245 */ /* 0x000fe40000201000 */
[----:B------:R-:W-:Y:S02]  /*0da0*/  I2FP.F32.U32 R5, R12 ;  /* 0x0000000c00057245 */ /* 0x000fe40000201000 */
[----:B------:R-:W-:Y:S01]  /*0db0*/  I2FP.F32.U32 R6, R13 ;  /* 0x0000000d00067245 */ /* 0x000fe20000201000 */
[----:B------:R-:W-:Y:S02]  /*0dc0*/  FADD R4, R4, R4 ;  /* 0x0000000404047221 */ /* 0x000fe40000000000 */
[----:B------:R-:W-:Y:S02]  /*0dd0*/  FADD R5, R5, R5 ;  /* 0x0000000505057221 */ /* 0x000fe40000000000 */
[----:B------:R-:W-:-:S07]  /*0de0*/  FADD R6, R6, R6 ;  /* 0x0000000606067221 */ /* 0x000fce0000000000 */
.L_x_63:
        /* <DEDUP_REMOVED lines=14> */
[----:B------:R-:W-:Y:S01]  /*0ed0*/  LEA.HI.X.SX32 R0, R0, RZ, 0x1, P0 ;  /* 0x000000ff00007211 */ /* 0x000fe200000f0eff */
[----:B------:R-:W-:Y:S01]  /*0ee0*/  FADD R7, -R7, R6 ;  /* 0x0000000607077221 */ /* 0x000fe20000000100 */
[----:B------:R-:W-:-:S04]  /*0ef0*/  FADD R5, R5, R5 ;  /* 0x0000000505057221 */ /* 0x000fc80000000000 */
[----:B------:R-:W-:Y:S01]  /*0f00*/  FFMA R4, R4, -4, -R5 ;  /* 0xc080000004047823 */ /* 0x000fe20000000805 */
[----:B0-----:R-:W-:-:S03]  /*0f10*/  LEA R2, P0, R3, UR6, 0x2 ;  /* 0x0000000603027c11 */ /* 0x001fc6000f8010ff */
[----:B------:R-:W-:Y:S01]  /*0f20*/  FADD R7, R4, -R7 ;  /* 0x8000000704077221 */ /* 0x000fe20000000000 */
[----:B------:R-:W-:-:S05]  /*0f30*/  LEA.HI.X R3, R3, UR7, R0, 0x2, P0 ;  /* 0x0000000703037c11 */ /* 0x000fca00080f1400 */
[----:B------:R-:W-:Y:S01]  /*0f40*/  STG.E desc[UR10][R2.64], R7 ;  /* 0x0000000702007986 */ /* 0x000fe2000c10190a */
[----:B------:R-:W-:Y:S05]  /*0f50*/  EXIT ;  /* 0x000000000000794d */ /* 0x000fea0003800000 */
.L_x_65:
        /* <DEDUP_REMOVED lines=10> */
.L_x_111:


//--------------------- .text._Z13xnor_add_gemmPjS_S_S_Pfiii --------------------------
	.section	.text._Z13xnor_add_gemmPjS_S_S_Pfiii,"ax",@progbits
	.align	128
        .global         _Z13xnor_add_gemmPjS_S_S_Pfiii
        .type           _Z13xnor_add_gemmPjS_S_S_Pfiii,@function
        .size           _Z13xnor_add_gemmPjS_S_S_Pfiii,(.L_x_112 - _Z13xnor_add_gemmPjS_S_S_Pfiii)
        .other          _Z13xnor_add_gemmPjS_S_S_Pfiii,@"STO_CUDA_ENTRY STV_DEFAULT"
_Z13xnor_add_gemmPjS_S_S_Pfiii:
.text._Z13xnor_add_gemmPjS_S_S_Pfiii:
        /* <DEDUP_REMOVED lines=25> */
[----:B------:R-:W1:Y:S01]  /*0190*/  LDCU.128 UR16, c[0x0][0x390] ;  /* 0x00007200ff1077ac */ /* 0x000e620008000c00 */
        /* <DEDUP_REMOVED lines=12> */
[----:B------:R-:W-:Y:S02]  /*0260*/  LEA R24, R2, UR6, 0x6 ;  /* 0x0000000602187c11 */ /* 0x000fe4000f8e30ff */
[C---:B------:R-:W-:Y:S02]  /*0270*/  LEA R25, R3.reuse, UR7, 0x2 ;  /* 0x0000000703197c11 */ /* 0x040fe4000f8e10ff */
[----:B-1----:R-:W-:-:S07]  /*0280*/  LEA R7, R3, UR5, 0x2 ;  /* 0x0000000503077c11 */ /* 0x002fce000f8e10ff */
.L_x_67:
[----:B------:R-:W0:Y:S01]  /*0290*/  LDC.64 R16, c[0x0][0x380] ;  /* 0x0000e000ff107b82 */ /* 0x000e220000000a00 */
[----:B------:R-:W-:Y:S01]  /*02a0*/  IMAD R14, R2, R0, R3 ;  /* 0x00000000020e7224 */ /* 0x000fe200078e0203 */
[----:B------:R-:W-:-:S04]  /*02b0*/  SHF.R.S32.HI R9, RZ, 0x1f, R4 ;  /* 0x0000001fff097819 */ /* 0x000fc80000011404 */
[C---:B------:R-:W-:Y:S02]  /*02c0*/  IADD3 R13, P0, PT, R14.reuse, R4, RZ ;  /* 0x000000040e0d7210 */ /* 0x040fe40007f1e0ff */
[----:B------:R-:W1:Y:S02]  /*02d0*/  LDC.64 R10, c[0x0][0x388] ;  /* 0x0000e200ff0a7b82 */ /* 0x000e640000000a00 */
[----:B------:R-:W-:Y:S01]  /*02e0*/  LEA.HI.X.SX32 R14, R14, R9, 0x1, P0 ;  /* 0x000000090e0e7211 */ /* 0x000fe200000f0eff */
[----:B------:R-:W-:-:S03]  /*02f0*/  IMAD.SHL.U32 R18, R13, 0x4, RZ ;  /* 0x000000040d127824 */ /* 0x000fc600078e00ff */
[----:B------:R-:W-:Y:S02]  /*0300*/  SHF.L.U64.HI R9, R13, 0x2, R14 ;  /* 0x000000020d097819 */ /* 0x000fe4000001020e */
[C---:B------:R-:W-:Y:S02]  /*0310*/  IADD3 R20, P0, PT, R18.reuse, UR16, RZ ;  /* 0x0000001012147c10 */ /* 0x040fe4000ff1e0ff */
[----:B------:R-:W-:Y:S02]  /*0320*/  IADD3 R18, P1, PT, R18, UR18, RZ ;  /* 0x0000001212127c10 */ /* 0x000fe4000ff3e0ff */
[C---:B------:R-:W-:Y:S02]  /*0330*/  IADD3.X R21, PT, PT, R9.reuse, UR17, RZ, P0, !PT ;  /* 0x0000001109157c10 */ /* 0x040fe400087fe4ff */
[----:B------:R-:W-:Y:S01]  /*0340*/  IADD3.X R19, PT, PT, R9, UR19, RZ, P1, !PT ;  /* 0x0000001309137c10 */ /* 0x000fe20008ffe4ff */
[C---:B0-----:R-:W-:Y:S02]  /*0350*/  IMAD.WIDE.U32 R16, R6.reuse, 0x4, R16 ;  /* 0x0000000406107825 */ /* 0x041fe400078e0010 */
[----:B------:R-:W2:Y:S04]  /*0360*/  LDG.E R13, desc[UR12][R20.64] ;  /* 0x0000000c140d7981 */ /* 0x000ea8000c1e1900 */
[----:B------:R-:W3:Y:S01]  /*0370*/  LDG.E R9, desc[UR12][R16.64] ;  /* 0x0000000c10097981 */ /* 0x000ee2000c1e1900 */
[----:B-1----:R-:W-:-:S03]  /*0380*/  IMAD.WIDE.U32 R10, R6, 0x4, R10 ;  /* 0x00000004060a7825 */ /* 0x002fc600078e000a */
[----:B------:R-:W4:Y:S04]  /*0390*/  LDG.E R29, desc[UR12][R18.64] ;  /* 0x0000000c121d7981 */ /* 0x000f28000c1e1900 */
[----:B------:R-:W5:Y:S01]  /*03a0*/  LDG.E R11, desc[UR12][R10.64] ;  /* 0x0000000c0a0b7981 */ /* 0x000f62000c1e1900 */
[C---:B------:R-:W-:Y:S02]  /*03b0*/  IMAD R14, R3.reuse, 0x4, R26 ;  /* 0x00000004030e7824 */ /* 0x040fe400078e021a */
[----:B------:R-:W-:Y:S02]  /*03c0*/  IMAD R30, R3, 0x4, R24 ;  /* 0x00000004031e7824 */ /* 0x000fe400078e0218 */
[C---:B------:R-:W-:Y:S02]  /*03d0*/  IMAD R32, R2.reuse, 0x40, R25 ;  /* 0x0000004002207824 */ /* 0x040fe400078e0219 */
[----:B------:R-:W-:Y:S01]  /*03e0*/  IMAD R34, R2, 0x40, R7 ;  /* 0x0000004002227824 */ /* 0x000fe200078e0207 */
[----:B---3--:R-:W-:Y:S04]  /*03f0*/  STS [R14], R9 ;  /* 0x000000090e007388 */ /* 0x008fe80000000800 */
[----:B-----5:R-:W-:Y:S04]  /*0400*/  STS [R30], R11 ;  /* 0x0000000b1e007388 */ /* 0x020fe80000000800 */
[----:B--2---:R-:W-:Y:S04]  /*0410*/  STS [R32], R13 ;  /* 0x0000000d20007388 */ /* 0x004fe80000000800 */
[----:B----4-:R-:W-:Y:S01]  /*0420*/  STS [R34], R29 ;  /* 0x0000001d22007388 */ /* 0x010fe20000000800 */
[----:B------:R-:W-:Y:S06]  /*0430*/  BAR.SYNC.DEFER_BLOCKING 0x0 ;  /* 0x0000000000007b1d */ /* 0x000fec0000010000 */
[----:B------:R-:W-:Y:S04]  /*0440*/  LDS R31, [R25] ;  /* 0x00000000191f7984 */ /* 0x000fe80000000800 */
[----:B------:R-:W0:Y:S04]  /*0450*/  LDS.128 R16, [R26] ;  /* 0x000000001a107984 */ /* 0x000e280000000c00 */
[----:B------:R-:W1:Y:S04]  /*0460*/  LDS R33, [R7] ;  /* 0x0000000007217984 */ /* 0x000e680000000800 */
[----:B------:R-:W2:Y:S04]  /*0470*/  LDS.128 R20, [R24] ;  /* 0x0000000018147984 */ /* 0x000ea80000000c00 */
[----:B------:R-:W3:Y:S04]  /*0480*/  LDS R10, [R7+0x40] ;  /* 0x00004000070a7984 */ /* 0x000ee80000000800 */
[----:B------:R-:W4:Y:S04]  /*0490*/  LDS R28, [R25+0x40] ;  /* 0x00004000191c7984 */ /* 0x000f280000000800 */
[----:B------:R-:W5:Y:S01]  /*04a0*/  LDS R11, [R25+0x80] ;  /* 0x00008000190b7984 */ /* 0x000f620000000800 */
[----:B0-----:R-:W-:-:S02]  /*04b0*/  LOP3.LUT R9, R31, R16, RZ, 0x3c, !PT ;  /* 0x000000101f097212 */ /* 0x001fc400078e3cff */
[----:B-1----:R-:W-:Y:S02]  /*04c0*/  LOP3.LUT R13, R16, R33, RZ, 0x3c, !PT ;  /* 0x00000021100d7212 */ /* 0x002fe400078e3cff */
[----:B------:R-:W0:Y:S01]  /*04d0*/  LDS R16, [R25+0xc0] ;  /* 0x0000c00019107984 */ /* 0x000e220000000800 */
[-C--:B--2---:R-:W-:Y:S02]  /*04e0*/  LOP3.LUT R14, R33, R20.reuse, RZ, 0x3c, !PT ;  /* 0x00000014210e7212 */ /* 0x084fe400078e3cff */
[----:B------:R-:W-:Y:S02]  /*04f0*/  LOP3.LUT R20, R31, R20, RZ, 0x3c, !PT ;  /* 0x000000141f147212 */ /* 0x000fe400078e3cff */
[----:B------:R-:W1:Y:S01]  /*0500*/  LDS R31, [R7+0x80] ;  /* 0x00008000071f7984 */ /* 0x000e620000000800 */
[----:B---3--:R-:W-:Y:S01]  /*0510*/  LOP3.LUT R32, R10, R21, RZ, 0x3c, !PT ;  /* 0x000000150a207212 */ /* 0x008fe200078e3cff */
[----:B------:R-:W-:Y:S01]  /*0520*/  POPC R14, R14 ;  /* 0x0000000e000e7309 */ /* 0x000fe20000000000 */
[----:B------:R-:W-:-:S02]  /*0530*/  LOP3.LUT R10, R17, R10, RZ, 0x3c, !PT ;  /* 0x0000000a110a7212 */ /* 0x000fc400078e3cff */
[----:B----4-:R-:W-:-:S05]  /*0540*/  LOP3.LUT R35, R28, R17, RZ, 0x3c, !PT ;  /* 0x000000111c237212 */ /* 0x010fca00078e3cff */
[----:B------:R-:W2:Y:S01]  /*0550*/  POPC R32, R32 ;  /* 0x0000002000207309 */ /* 0x000ea20000000000 */
[----:B------:R-:W-:-:S07]  /*0560*/  LOP3.LUT R33, R28, R21, RZ, 0x3c, !PT ;  /* 0x000000151c217212 */ /* 0x000fce00078e3cff */
[----:B------:R-:W-:Y:S08]  /*0570*/  POPC R13, R13 ;  /* 0x0000000d000d7309 */ /* 0x000ff00000000000 */
[----:B------:R-:W3:Y:S01]  /*0580*/  POPC R30, R10 ;  /* 0x0000000a001e7309 */ /* 0x000ee20000000000 */
[----:B--2---:R-:W-:Y:S01]  /*0590*/  IADD3 R37, PT, PT, R32, R14, R37 ;  /* 0x0000000e20257210 */ /* 0x004fe20007ffe025 */
[----:B------:R-:W2:Y:S06]  /*05a0*/  LDS R28, [R7+0xc0] ;  /* 0x0000c000071c7984 */ /* 0x000eac0000000800 */
[----:B------:R-:W-:Y:S01]  /*05b0*/  POPC R9, R9 ;  /* 0x0000000900097309 */ /* 0x000fe20000000000 */
[----:B-----5:R-:W-:Y:S01]  /*05c0*/  LOP3.LUT R17, R11, R18, RZ, 0x3c, !PT ;  /* 0x000000120b117212 */ /* 0x020fe200078e3cff */
[----:B------:R-:W-:Y:S06]  /*05d0*/  LDS R32, [R25+0x140] ;  /* 0x0001400019207984 */ /* 0x000fec0000000800 */
[----:B------:R-:W4:Y:S01]  /*05e0*/  POPC R35, R35 ;  /* 0x0000002300237309 */ /* 0x000f220000000000 */
[----:B0-----:R-:W-:-:S07]  /*05f0*/  LOP3.LUT R14, R16, R19, RZ, 0x3c, !PT ;  /* 0x00000013100e7212 */ /* 0x001fce00078e3cff */
[----:B------:R-:W-:Y:S01]  /*0600*/  POPC R34, R20 ;  /* 0x0000001400227309 */ /* 0x000fe20000000000 */
[----:B------:R-:W-:-:S07]  /*0610*/  LOP3.LUT R29, R11, R22, RZ, 0x3c, !PT ;  /* 0x000000160b1d7212 */ /* 0x000fce00078e3cff */
[----:B------:R-:W0:Y:S01]  /*0620*/  POPC R33, R33 ;  /* 0x0000002100217309 */ /* 0x000e220000000000 */
[----:B-1----:R-:W-:Y:S02]  /*0630*/  LOP3.LUT R36, R31, R22, RZ, 0x3c, !PT ;  /* 0x000000161f247212 */ /* 0x002fe400078e3cff */
[----:B---3--:R-:W-:-:S05]  /*0640*/  IADD3 R22, PT, PT, R30, R13, R12 ;  /* 0x0000000d1e167210 */ /* 0x008fca0007ffe00c */
[----:B------:R-:W-:Y:S01]  /*0650*/  POPC R20, R17 ;  /* 0x0000001100147309 */ /* 0x000fe20000000000 */
[----:B----4-:R-:W-:-:S07]  /*0660*/  IADD3 R21, PT, PT, R35, R9, R8 ;  /* 0x0000000923157210 */ /* 0x010fce0007ffe008 */
[----:B------:R1:W3:Y:S01]  /*0670*/  POPC R30, R14 ;  /* 0x0000000e001e7309 */ /* 0x0002e20000000000 */
[----:B------:R-:W-:Y:S01]  /*0680*/  LOP3.LUT R35, R18, R31, RZ, 0x3c, !PT ;  /* 0x0000001f12237212 */ /* 0x000fe200078e3cff */
[----:B------:R-:W-:Y:S01]  /*0690*/  LDS.128 R8, [R26+0x10] ;  /* 0x000010001a087984 */ /* 0x000fe20000000c00 */
[----:B0-----:R-:W-:-:S03]  /*06a0*/  IADD3 R18, PT, PT, R33, R34, R15 ;  /* 0x0000002221127210 */ /* 0x001fc60007ffe00f */
[----:B------:R-:W0:Y:S04]  /*06b0*/  LDS R31, [R25+0x100] ;  /* 0x00010000191f7984 */ /* 0x000e280000000800 */
[----:B------:R-:W4:Y:S04]  /*06c0*/  LDS R34, [R7+0x100] ;  /* 0x0001000007227984 */ /* 0x000f280000000800 */
[----:B-1----:R-:W1:Y:S01]  /*06d0*/  LDS.128 R12, [R24+0x10] ;  /* 0x00001000180c7984 */ /* 0x002e620000000c00 */
[----:B---3--:R-:W-:-:S03]  /*06e0*/  IADD3 R20, PT, PT, R30, R20, R21 ;  /* 0x000000141e147210 */ /* 0x008fc60007ffe015 */
[----:B------:R-:W3:Y:S01]  /*06f0*/  LDS R30, [R7+0x140] ;  /* 0x00014000071e7984 */ /* 0x000ee20000000800 */
[-C--:B------:R-:W-:Y:S01]  /*0700*/  LOP3.LUT R33, R16, R23.reuse, RZ, 0x3c, !PT ;  /* 0x0000001710217212 */ /* 0x080fe200078e3cff */
[----:B------:R-:W-:Y:S08]  /*0710*/  POPC R29, R29 ;  /* 0x0000001d001d7309 */ /* 0x000ff00000000000 */
[----:B------:R-:W5:Y:S01]  /*0720*/  POPC R33, R33 ;  /* 0x0000002100217309 */ /* 0x000f620000000000 */
[----:B--2---:R-:W-:-:S02]  /*0730*/  LOP3.LUT R16, R28, R23, RZ, 0x3c, !PT ;  /* 0x000000171c107212 */ /* 0x004fc400078e3cff */
[----:B------:R-:W-:Y:S01]  /*0740*/  LOP3.LUT R28, R19, R28, RZ, 0x3c, !PT ;  /* 0x0000001c131c7212 */ /* 0x000fe200078e3cff */
[----:B------:R-:W-:Y:S01]  /*0750*/  LDS R23, [R7+0x180] ;  /* 0x0001800007177984 */ /* 0x000fe20000000800 */
[C---:B0-----:R-:W-:Y:S02]  /*0760*/  LOP3.LUT R21, R31.reuse, R8, RZ, 0x3c, !PT ;  /* 0x000000081f157212 */ /* 0x041fe400078e3cff */
[----:B----4-:R-:W-:Y:S02]  /*0770*/  LOP3.LUT R8, R8, R34, RZ, 0x3c, !PT ;  /* 0x0000002208087212 */ /* 0x010fe400078e3cff */
[-C--:B-1----:R-:W-:Y:S02]  /*0780*/  LOP3.LUT R34, R34, R12.reuse, RZ, 0x3c, !PT ;  /* 0x0000000c22227212 */ /* 0x082fe400078e3cff */
[----:B------:R-:W-:Y:S02]  /*0790*/  LOP3.LUT R12, R31, R12, RZ, 0x3c, !PT ;  /* 0x0000000c1f0c7212 */ /* 0x000fe400078e3cff */
[----:B-----5:R-:W-:Y:S01]  /*07a0*/  IADD3 R29, PT, PT, R33, R29, R18 ;  /* 0x0000001d211d7210 */ /* 0x020fe20007ffe012 */
[----:B------:R-:W0:Y:S01]  /*07b0*/  LDS R31, [R25+0x180] ;  /* 0x00018000191f7984 */ /* 0x000e220000000800 */
[----:B------:R1:W-:Y:S01]  /*07c0*/  POPC R18, R12 ;  /* 0x0000000c00127309 */ /* 0x0003e20000000000 */
[----:B------:R-:W-:-:S02]  /*07d0*/  LOP3.LUT R19, R32, R13, RZ, 0x3c, !PT ;  /* 0x0000000d20137212 */ /* 0x000fc400078e3cff */
[----:B---3--:R-:W-:Y:S02]  /*07e0*/  LOP3.LUT R13, R30, R13, RZ, 0x3c, !PT ;  /* 0x0000000d1e0d7212 */ /* 0x008fe400078e3cff */
[----:B-1----:R-:W-:Y:S02]  /*07f0*/  LOP3.LUT R12, R32, R9, RZ, 0x3c, !PT ;  /* 0x00000009200c7212 */ /* 0x002fe400078e3cff */
[----:B------:R-:W-:Y:S02]  /*0800*/  LOP3.LUT R32, R9, R30, RZ, 0x3c, !PT ;  /* 0x0000001e09207212 */ /* 0x000fe400078e3cff */
[----:B------:R-:W1:Y:S01]  /*0810*/  LDS R30, [R25+0x1c0] ;  /* 0x0001c000191e7984 */ /* 0x000e620000000800 */
[----:B------:R-:W-:Y:S08]  /*0820*/  POPC R36, R36 ;  /* 0x0000002400247309 */ /* 0x000ff00000000000 */
[----:B------:R-:W2:Y:S08]  /*0830*/  POPC R16, R16 ;  /* 0x0000001000107309 */ /* 0x000eb00000000000 */
[----:B------:R-:W3:Y:S08]  /*0840*/  POPC R19, R19 ;  /* 0x0000001300137309 */ /* 0x000ef00000000000 */
[----:B------:R-:W-:Y:S01]  /*0850*/  POPC R17, R35 ;  /* 0x0000002300117309 */ /* 0x000fe20000000000 */
[----:B--2---:R-:W-:-:S07]  /*0860*/  IADD3 R36, PT, PT, R16, R36, R37 ;  /* 0x0000002410247210 */ /* 0x004fce0007ffe025 */
[----:B------:R-:W2:Y:S08]  /*0870*/  POPC R28, R28 ;  /* 0x0000001c001c7309 */ /* 0x000eb00000000000 */
[----:B------:R-:W-:Y:S08]  /*0880*/  POPC R21, R21 ;  /* 0x0000001500157309 */ /* 0x000ff00000000000 */
[----:B------:R-:W4:Y:S08]  /*0890*/  POPC R12, R12 ;  /* 0x0000000c000c7309 */ /* 0x000f300000000000 */
[----:B------:R5:W-:Y:S08]  /*08a0*/  POPC R35, R8 ;  /* 0x0000000800237309 */ /* 0x000bf00000000000 */
[----:B------:R-:W4:Y:S01]  /*08b0*/  POPC R16, R32 ;  /* 0x0000002000107309 */ /* 0x000f220000000000 */
[----:B0-----:R-:W-:Y:S01]  /*08c0*/  LOP3.LUT R9, R31, R10, RZ, 0x3c, !PT ;  /* 0x0000000a1f097212 */ /* 0x001fe200078e3cff */
[----:B------:R-:W-:Y:S01]  /*08d0*/  LDS R37, [R7+0x200] ;  /* 0x0002000007257984 */ /* 0x000fe20000000800 */
[----:B------:R-:W-:-:S02]  /*08e0*/  LOP3.LUT R10, R10, R23, RZ, 0x3c, !PT ;  /* 0x000000170a0a7212 */ /* 0x000fc400078e3cff */
[----:B---3--:R-:W-:Y:S02]  /*08f0*/  IADD3 R29, PT, PT, R19, R18, R29 ;  /* 0x00000012131d7210 */ /* 0x008fe40007ffe01d */
[----:B--2---:R-:W-:Y:S02]  /*0900*/  IADD3 R17, PT, PT, R28, R17, R22 ;  /* 0x000000111c117210 */ /* 0x004fe40007ffe016 */
[----:B-1----:R-:W-:Y:S01]  /*0910*/  LOP3.LUT R18, R30, R11, RZ, 0x3c, !PT ;  /* 0x0000000b1e127212 */ /* 0x002fe200078e3cff */
[----:B------:R-:W0:Y:S01]  /*0920*/  LDS R28, [R7+0x1c0] ;  /* 0x0001c000071c7984 */ /* 0x000e220000000800 */
[-C--:B-----5:R-:W-:Y:S01]  /*0930*/  LOP3.LUT R8, R31, R14.reuse, RZ, 0x3c, !PT ;  /* 0x0000000e1f087212 */ /* 0x0a0fe200078e3cff */
[----:B------:R1:W-:Y:S01]  /*0940*/  POPC R33, R13 ;  /* 0x0000000d00217309 */ /* 0x0003e20000000000 */
[----:B----4-:R-:W-:Y:S02]  /*0950*/  IADD3 R12, PT, PT, R12, R21, R20 ;  /* 0x000000150c0c7210 */ /* 0x010fe40007ffe014 */
[----:B------:R-:W-:-:S02]  /*0960*/  LOP3.LUT R14, R23, R14, RZ, 0x3c, !PT ;  /* 0x0000000e170e7212 */ /* 0x000fc400078e3cff */
[----:B------:R-:W-:Y:S01]  /*0970*/  LDS.128 R20, [R26+0x20] ;  /* 0x000020001a147984 */ /* 0x000fe20000000c00 */
[----:B------:R-:W-:Y:S02]  /*0980*/  IADD3 R35, PT, PT, R16, R35, R17 ;  /* 0x0000002310237210 */ /* 0x000fe40007ffe011 */
[----:B------:R-:W-:Y:S01]  /*0990*/  POPC R32, R10 ;  /* 0x0000000a00207309 */ /* 0x000fe20000000000 */
[----:B-1----:R-:W1:Y:S07]  /*09a0*/  LDS R13, [R25+0x200] ;  /* 0x00020000190d7984 */ /* 0x002e6e0000000800 */
[----:B------:R2:W-:Y:S02]  /*09b0*/  POPC R10, R18 ;  /* 0x00000012000a7309 */ /* 0x0005e40000000000 */
[----:B--2---:R-:W2:Y:S06]  /*09c0*/  LDS.128 R16, [R24+0x20] ;  /* 0x0000200018107984 */ /* 0x004eac0000000c00 */
[----:B------:R-:W3:Y:S08]  /*09d0*/  POPC R34, R34 ;  /* 0x0000002200227309 */ /* 0x000ef00000000000 */
[----:B------:R4:W-:Y:S01]  /*09e0*/  POPC R31, R14 ;  /* 0x0000000e001f7309 */ /* 0x0009e20000000000 */
[----:B---3--:R-:W-:-:S02]  /*09f0*/  IADD3 R34, PT, PT, R33, R34, R36 ;  /* 0x0000002221227210 */ /* 0x008fc40007ffe024 */
[----:B------:R-:W3:Y:S05]  /*0a00*/  LDS R36, [R25+0x240] ;  /* 0x0002400019247984 */ /* 0x000eea0000000800 */
[----:B------:R-:W5:Y:S01]  /*0a10*/  POPC R9, R9 ;  /* 0x0000000900097309 */ /* 0x000f620000000000 */
[-C--:B----4-:R-:W-:Y:S02]  /*0a20*/  LOP3.LUT R14, R30, R15.reuse, RZ, 0x3c, !PT ;  /* 0x0000000f1e0e7212 */ /* 0x090fe400078e3cff */
[----:B------:R-:W4:Y:S01]  /*0a30*/  LDS R30, [R7+0x240] ;  /* 0x00024000071e7984 */ /* 0x000f220000000800 */
[----:B0-----:R-:W-:Y:S02]  /*0a40*/  LOP3.LUT R11, R11, R28, RZ, 0x3c, !PT ;  /* 0x0000001c0b0b7212 */ /* 0x001fe400078e3cff */
[----:B------:R-:W-:-:S02]  /*0a50*/  LOP3.LUT R15, R28, R15, RZ, 0x3c, !PT ;  /* 0x0000000f1c0f7212 */ /* 0x000fc400078e3cff */
[----:B-1----:R-:W-:Y:S02]  /*0a60*/  LOP3.LUT R28, R13, R20, RZ, 0x3c, !PT ;  /* 0x000000140d1c7212 */ /* 0x002fe400078e3cff */
[----:B------:R0:W-:Y:S01]  /*0a70*/  POPC R33, R15 ;  /* 0x0000000f00217309 */ /* 0x0001e20000000000 */
[----:B-----5:R-:W-:Y:S02]  /*0a80*/  IADD3 R9, PT, PT, R10, R9, R12 ;  /* 0x000000090a097210 */ /* 0x020fe40007ffe00c */
[----:B------:R-:W-:-:S05]  /*0a90*/  LOP3.LUT R12, R20, R37, RZ, 0x3c, !PT ;  /* 0x00000025140c7212 */ /* 0x000fca00078e3cff */
[----:B------:R1:W-:Y:S01]  /*0aa0*/  POPC R10, R11 ;  /* 0x0000000b000a7309 */ /* 0x0003e20000000000 */
[-C--:B--2---:R-:W-:Y:S02]  /*0ab0*/  LOP3.LUT R20, R37, R16.reuse, RZ, 0x3c, !PT ;  /* 0x0000001025147212 */ /* 0x084fe400078e3cff */
[----:B------:R-:W2:Y:S01]  /*0ac0*/  LDS R37, [R25+0x280] ;  /* 0x0002800019257984 */ /* 0x000ea20000000800 */
[----:B0-----:R-:W-:-:S03]  /*0ad0*/  LOP3.LUT R15, R13, R16, RZ, 0x3c, !PT ;  /* 0x000000100d0f7212 */ /* 0x001fc600078e3cff */
[----:B-1----:R-:W0:Y:S01]  /*0ae0*/  LDS R11, [R7+0x280] ;  /* 0x00028000070b7984 */ /* 0x002e220000000800 */
[----:B------:R-:W-:Y:S03]  /*0af0*/  POPC R8, R8 ;  /* 0x0000000800087309 */ /* 0x000fe60000000000 */
[----:B------:R-:W1:Y:S05]  /*0b00*/  LDS R16, [R25+0x2c0] ;  /* 0x0002c00019107984 */ /* 0x000e6a0000000800 */
[----:B------:R-:W5:Y:S08]  /*0b10*/  POPC R14, R14 ;  /* 0x0000000e000e7309 */ /* 0x000f700000000000 */
[----:B------:R3:W-:Y:S02]  /*0b20*/  POPC R13, R20 ;  /* 0x00000014000d7309 */ /* 0x0007e40000000000 */
[----:B---3--:R-:W3:Y:S01]  /*0b30*/  LDS R20, [R7+0x2c0] ;  /* 0x0002c00007147984 */ /* 0x008ee20000000800 */
[----:B-----5:R-:W-:-:S02]  /*0b40*/  IADD3 R14, PT, PT, R14, R8, R29 ;  /* 0x000000080e0e7210 */ /* 0x020fc40007ffe01d */
[C---:B------:R-:W-:Y:S02]  /*0b50*/  LOP3.LUT R29, R36.reuse, R17, RZ, 0x3c, !PT ;  /* 0x00000011241d7212 */ /* 0x040fe400078e3cff */
[----:B------:R-:W-:Y:S02]  /*0b60*/  LOP3.LUT R8, R36, R21, RZ, 0x3c, !PT ;  /* 0x0000001524087212 */ /* 0x000fe400078e3cff */
[----:B----4-:R-:W-:Y:S02]  /*0b70*/  LOP3.LUT R36, R30, R17, RZ, 0x3c, !PT ;  /* 0x000000111e247212 */ /* 0x010fe400078e3cff */
[----:B------:R-:W-:Y:S01]  /*0b80*/  LOP3.LUT R21, R21, R30, RZ, 0x3c, !PT ;  /* 0x0000001e15157212 */ /* 0x000fe200078e3cff */
[----:B------:R-:W-:Y:S01]  /*0b90*/  POPC R12, R12 ;  /* 0x0000000c000c7309 */ /* 0x000fe20000000000 */
[----:B------:R-:W-:-:S07]  /*0ba0*/  IADD3 R31, PT, PT, R33, R31, R34 ;  /* 0x0000001f211f7210 */ /* 0x000fce0007ffe022 */
[----:B------:R-:W-:Y:S08]  /*0bb0*/  POPC R15, R15 ;  /* 0x0000000f000f7309 */ /* 0x000ff00000000000 */
[----:B------:R-:W4:Y:S08]  /*0bc0*/  POPC R29, R29 ;  /* 0x0000001d001d7309 */ /* 0x000f300000000000 */
[----:B------:R-:W5:Y:S08]  /*0bd0*/  POPC R30, R36 ;  /* 0x00000024001e7309 */ /* 0x000f700000000000 */
[----:B------:R0:W1:Y:S08]  /*0be0*/  POPC R33, R21 ;  /* 0x0000001500217309 */ /* 0x0000700000000000 */
[----:B------:R-:W-:Y:S08]  /*0bf0*/  POPC R28, R28 ;  /* 0x0000001c001c7309 */ /* 0x000ff00000000000 */
[----:B------:R-:W3:Y:S01]  /*0c00*/  POPC R8, R8 ;  /* 0x0000000800087309 */ /* 0x000ee20000000000 */
[----:B------:R-:W-:-:S02]  /*0c10*/  IADD3 R32, PT, PT, R10, R32, R35 ;  /* 0x000000200a207210 */ /* 0x000fc40007ffe023 */
[C---:B--2---:R-:W-:Y:S01]  /*0c20*/  LOP3.LUT R17, R37.reuse, R22, RZ, 0x3c, !PT ;  /* 0x0000001625117212 */ /* 0x044fe200078e3cff */
[----:B------:R-:W-:Y:S01]  /*0c30*/  LDS R35, [R25+0x300] ;  /* 0x0003000019237984 */ /* 0x000fe20000000800 */
[----:B0-----:R-:W-:Y:S02]  /*0c40*/  LOP3.LUT R21, R37, R18, RZ, 0x3c, !PT ;  /* 0x0000001225157212 */ /* 0x001fe400078e3cff */
[----:B------:R-:W-:Y:S02]  /*0c50*/  LOP3.LUT R34, R22, R11, RZ, 0x3c, !PT ;  /* 0x0000000b16227212 */ /* 0x000fe400078e3cff */
[----:B----4-:R-:W-:Y:S02]  /*0c60*/  IADD3 R22, PT, PT, R29, R15, R14 ;  /* 0x0000000f1d167210 */ /* 0x010fe40007ffe00e */
[----:B-----5:R-:W-:Y:S02]  /*0c70*/  IADD3 R37, PT, PT, R30, R13, R31 ;  /* 0x0000000d1e257210 */ /* 0x020fe40007ffe01f */
[----:B-1----:R-:W-:Y:S01]  /*0c80*/  IADD3 R32, PT, PT, R33, R12, R32 ;  /* 0x0000000c21207210 */ /* 0x002fe20007ffe020 */
[----:B------:R-:W-:Y:S01]  /*0c90*/  LDS R31, [R7+0x300] ;  /* 0x00030000071f7984 */ /* 0x000fe20000000800 */
[----:B---3--:R-:W-:-:S03]  /*0ca0*/  IADD3 R28, PT, PT, R8, R28, R9 ;  /* 0x0000001c081c7210 */ /* 0x008fc60007ffe009 */
[----:B------:R-:W-:Y:S01]  /*0cb0*/  LDS.128 R12, [R24+0x30] ;  /* 0x00003000180c7984 */ /* 0x000fe20000000c00 */
[----:B------:R-:W-:Y:S02]  /*0cc0*/  LOP3.LUT R18, R11, R18, RZ, 0x3c, !PT ;  /* 0x000000120b127212 */ /* 0x000fe400078e3cff */
[C---:B------:R-:W-:Y:S01]  /*0cd0*/  LOP3.LUT R30, R16.reuse, R23, RZ, 0x3c, !PT ;  /* 0x00000017101e7212 */ /* 0x040fe200078e3cff */
[----:B------:R-:W0:Y:S01]  /*0ce0*/  LDS.128 R8, [R26+0x30] ;  /* 0x000030001a087984 */ /* 0x000e220000000c00 */
[-C--:B------:R-:W-:Y:S02]  /*0cf0*/  LOP3.LUT R16, R16, R19.reuse, RZ, 0x3c, !PT ;  /* 0x0000001310107212 */ /* 0x080fe400078e3cff */
[----:B------:R-:W-:Y:S01]  /*0d00*/  LOP3.LUT R19, R20, R19, RZ, 0x3c, !PT ;  /* 0x0000001314137212 */ /* 0x000fe200078e3cff */
[----:B------:R-:W-:Y:S01]  /*0d10*/  POPC R17, R17 ;  /* 0x0000001100117309 */ /* 0x000fe20000000000 */
[----:B------:R-:W-:Y:S01]  /*0d20*/  LOP3.LUT R23, R23, R20, RZ, 0x3c, !PT ;  /* 0x0000001417177212 */ /* 0x000fe200078e3cff */
[----:B------:R-:W-:Y:S04]  /*0d30*/  LDS R33, [R7+0x380] ;  /* 0x0003800007217984 */ /* 0x000fe80000000800 */
[----:B------:R-:W1:Y:S02]  /*0d40*/  LDS R20, [R25+0x340] ;  /* 0x0003400019147984 */ /* 0x000e640000000800 */
[----:B------:R-:W2:Y:S08]  /*0d50*/  POPC R30, R30 ;  /* 0x0000001e001e7309 */ /* 0x000eb00000000000 */
[----:B------:R-:W-:Y:S08]  /*0d60*/  POPC R21, R21 ;  /* 0x0000001500157309 */ /* 0x000ff00000000000 */
[----:B------:R-:W-:Y:S08]  /*0d70*/  POPC R18, R18 ;  /* 0x0000001200127309 */ /* 0x000ff00000000000 */
[----:B------:R-:W3:Y:S08]  /*0d80*/  POPC R16, R16 ;  /* 0x0000001000107309 */ /* 0x000ef00000000000 */
[----:B------:R-:W4:Y:S01]  /*0d90*/  POPC R19, R19 ;  /* 0x0000001300137309 */ /* 0x000f220000000000 */
[----:B--2---:R-:W-:-:S02]  /*0da0*/  IADD3 R28, PT, PT, R30, R17, R28 ;  /* 0x000000111e1c7210 */ /* 0x004fc40007ffe01c */
[----:B------:R-:W2:Y:S01]  /*0db0*/  LDS R30, [R7+0x340] ;  /* 0x00034000071e7984 */ /* 0x000ea20000000800 */
[----:B0-----:R-:W-:-:S04]  /*0dc0*/  LOP3.LUT R17, R35, R8, RZ, 0x3c, !PT ;  /* 0x0000000823117212 */ /* 0x001fc800078e3cff */
[----:B------:R0:W-:Y:S01]  /*0dd0*/  POPC R29, R34 ;  /* 0x00000022001d7309 */ /* 0x0001e20000000000 */
[----:B------:R-:W-:Y:S02]  /*0de0*/  LOP3.LUT R8, R8, R31, RZ, 0x3c, !PT ;  /* 0x0000001f08087212 */ /* 0x000fe400078e3cff */
[----:B------:R-:W-:Y:S02]  /*0df0*/  LOP3.LUT R35, R35, R12, RZ, 0x3c, !PT ;  /* 0x0000000c23237212 */ /* 0x000fe400078e3cff */
[----:B---3--:R-:W-:Y:S02]  /*0e00*/  IADD3 R16, PT, PT, R16, R21, R22 ;  /* 0x0000001510107210 */ /* 0x008fe40007ffe016 */
[----:B----4-:R-:W-:Y:S02]  /*0e10*/  IADD3 R19, PT, PT, R19, R18, R37 ;  /* 0x0000001213137210 */ /* 0x010fe40007ffe025 */
[----:B0-----:R-:W-:Y:S02]  /*0e20*/  LOP3.LUT R34, R31, R12, RZ, 0x3c, !PT ;  /* 0x0000000c1f227212 */ /* 0x001fe400078e3cff */
[----:B------:R-:W0:Y:S01]  /*0e30*/  LDS R31, [R25+0x380] ;  /* 0x00038000191f7984 */ /* 0x000e220000000800 */
[C---:B-1----:R-:W-:Y:S01]  /*0e40*/  LOP3.LUT R18, R20.reuse, R9, RZ, 0x3c, !PT ;  /* 0x0000000914127212 */ /* 0x042fe200078e3cff */
[----:B------:R1:W-:Y:S01]  /*0e50*/  POPC R12, R34 ;  /* 0x00000022000c7309 */ /* 0x0003e20000000000 */
[----:B------:R-:W-:-:S02]  /*0e60*/  LOP3.LUT R22, R20, R13, RZ, 0x3c, !PT ;  /* 0x0000000d14167212 */ /* 0x000fc400078e3cff */
[----:B------:R-:W3:Y:S04]  /*0e70*/  LDS R20, [R25+0x3c0] ;  /* 0x0003c00019147984 */ /* 0x000ee80000000800 */
[----:B-1----:R-:W1:Y:S01]  /*0e80*/  LDS R34, [R7+0x3c0] ;  /* 0x0003c00007227984 */ /* 0x002e620000000800 */
[----:B------:R-:W4:Y:S01]  /*0e90*/  POPC R23, R23 ;  /* 0x0000001700177309 */ /* 0x000f220000000000 */
[----:B------:R-:W-:-:S07]  /*0ea0*/  LOP3.LUT R37, R33, R14, RZ, 0x3c, !PT ;  /* 0x0000000e21257212 */ /* 0x000fce00078e3cff */
[----:B------:R5:W-:Y:S01]  /*0eb0*/  POPC R21, R35 ;  /* 0x0000002300157309 */ /* 0x000be20000000000 */
[----:B--2---:R-:W-:Y:S02]  /*0ec0*/  LOP3.LUT R13, R30, R13, RZ, 0x3c, !PT ;  /* 0x0000000d1e0d7212 */ /* 0x004fe400078e3cff */
[----:B----4-:R-:W-:Y:S02]  /*0ed0*/  IADD3 R29, PT, PT, R23, R29, R32 ;  /* 0x0000001d171d7210 */ /* 0x010fe40007ffe020 */
[----:B-----5:R-:W-:-:S03]  /*0ee0*/  LOP3.LUT R35, R9, R30, RZ, 0x3c, !PT ;  /* 0x0000001e09237212 */ /* 0x020fc600078e3cff */
[----:B------:R-:W2:Y:S01]  /*0ef0*/  POPC R13, R13 ;  /* 0x0000000d000d7309 */ /* 0x000ea20000000000 */
[C---:B0-----:R-:W-:Y:S02]  /*0f00*/  LOP3.LUT R9, R31.reuse, R14, RZ, 0x3c, !PT ;  /* 0x0000000e1f097212 */ /* 0x041fe400078e3cff */
[----:B------:R-:W-:Y:S02]  /*0f10*/  LOP3.LUT R30, R31, R10, RZ, 0x3c, !PT ;  /* 0x0000000a1f1e7212 */ /* 0x000fe400078e3cff */
[----:B------:R-:W-:Y:S02]  /*0f20*/  LOP3.LUT R10, R10, R33, RZ, 0x3c, !PT ;  /* 0x000000210a0a7212 */ /* 0x000fe400078e3cff */
[C---:B---3--:R-:W-:Y:S02]  /*0f30*/  LOP3.LUT R23, R20.reuse, R11, RZ, 0x3c, !PT ;  /* 0x0000000b14177212 */ /* 0x048fe400078e3cff */
[-C--:B------:R-:W-:Y:S01]  /*0f40*/  LOP3.LUT R20, R20, R15.reuse, RZ, 0x3c, !PT ;  /* 0x0000000f14147212 */ /* 0x080fe200078e3cff */
[----:B------:R-:W-:Y:S01]  /*0f50*/  POPC R17, R17 ;  /* 0x0000001100117309 */ /* 0x000fe20000000000 */
[----:B-1----:R-:W-:-:S02]  /*0f60*/  LOP3.LUT R14, R34, R15, RZ, 0x3c, !PT ;  /* 0x0000000f220e7212 */ /* 0x002fc400078e3cff */
[----:B------:R-:W-:-:S05]  /*0f70*/  LOP3.LUT R11, R11, R34, RZ, 0x3c, !PT ;  /* 0x000000220b0b7212 */ /* 0x000fca00078e3cff */
[----:B------:R-:W-:Y:S01]  /*0f80*/  POPC R8, R8 ;  /* 0x0000000800087309 */ /* 0x000fe20000000000 */
[----:B------:R-:W-:-:S07]  /*0f90*/  UIADD3 UR8, UPT, UPT, UR8, 0x1, URZ ;  /* 0x0000000108087890 */ /* 0x000fce000fffe0ff */
[----:B------:R-:W0:Y:S08]  /*0fa0*/  POPC R18, R18 ;  /* 0x0000001200127309 */ /* 0x000e300000000000 */
[----:B------:R-:W1:Y:S08]  /*0fb0*/  POPC R22, R22 ;  /* 0x0000001600167309 */ /* 0x000e700000000000 */
[----:B------:R-:W3:Y:S01]  /*0fc0*/  POPC R35, R35 ;  /* 0x0000002300237309 */ /* 0x000ee20000000000 */
[----:B------:R-:W-:-:S07]  /*0fd0*/  UISETP.NE.AND UP0, UPT, UR8, URZ, UPT ;  /* 0x000000ff0800728c */ /* 0x000fce000bf05270 */
[----:B------:R-:W-:Y:S08]  /*0fe0*/  POPC R37, R37 ;  /* 0x0000002500257309 */ /* 0x000ff00000000000 */
[----:B------:R-:W4:Y:S08]  /*0ff0*/  POPC R14, R14 ;  /* 0x0000000e000e7309 */ /* 0x000f300000000000 */
[----:B------:R-:W-:Y:S08]  /*1000*/  POPC R30, R30 ;  /* 0x0000001e001e7309 */ /* 0x000ff00000000000 */
[----:B------:R-:W-:Y:S08]  /*1010*/  POPC R9, R9 ;  /* 0x0000000900097309 */ /* 0x000ff00000000000 */
[----:B------:R-:W-:Y:S08]  /*1020*/  POPC R10, R10 ;  /* 0x0000000a000a7309 */ /* 0x000ff00000000000 */
[----:B------:R-:W5:Y:S08]  /*1030*/  POPC R23, R23 ;  /* 0x0000001700177309 */ /* 0x000f700000000000 */
[----:B------:R-:W5:Y:S08]  /*1040*/  POPC R20, R20 ;  /* 0x0000001400147309 */ /* 0x000f700000000000 */
[----:B------:R-:W5:Y:S01]  /*1050*/  POPC R11, R11 ;  /* 0x0000000b000b7309 */ /* 0x000f620000000000 */
[----:B--2---:R-:W-:-:S02]  /*1060*/  IADD3 R12, PT, PT, R13, R12, R19 ;  /* 0x0000000c0d0c7210 */ /* 0x004fc40007ffe013 */
[----:B0-----:R-:W-:Y:S02]  /*1070*/  IADD3 R17, PT, PT, R18, R17, R28 ;  /* 0x0000001112117210 */ /* 0x001fe40007ffe01c */
[----:B-1----:R-:W-:Y:S02]  /*1080*/  IADD3 R16, PT, PT, R22, R21, R16 ;  /* 0x0000001516107210 */ /* 0x002fe40007ffe010 */
[----:B---3--:R-:W-:Y:S01]  /*1090*/  IADD3 R29, PT, PT, R35, R8, R29 ;  /* 0x00000008231d7210 */ /* 0x008fe20007ffe01d */
[----:B------:R-:W-:Y:S01]  /*10a0*/  IMAD.IADD R4, R27, 0x1, R4 ;  /* 0x000000011b047824 */ /* 0x000fe200078e0204 */
[----:B----4-:R-:W-:Y:S01]  /*10b0*/  IADD3 R37, PT, PT, R14, R37, R12 ;  /* 0x000000250e257210 */ /* 0x010fe20007ffe00c */
[----:B------:R-:W-:Y:S01]  /*10c0*/  VIADD R6, R6, 0x10 ;  /* 0x0000001006067836 */ /* 0x000fe20000000000 */
[----:B-----5:R-:W-:Y:S02]  /*10d0*/  IADD3 R8, PT, PT, R23, R30, R17 ;  /* 0x0000001e17087210 */ /* 0x020fe40007ffe011 */
[----:B------:R-:W-:-:S02]  /*10e0*/  IADD3 R15, PT, PT, R20, R9, R16 ;  /* 0x00000009140f7210 */ /* 0x000fc40007ffe010 */
[----:B------:R-:W-:Y:S01]  /*10f0*/  IADD3 R12, PT, PT, R11, R10, R29 ;  /* 0x0000000a0b0c7210 */ /* 0x000fe20007ffe01d */
        /* <DEDUP_REMOVED lines=10> */
.L_x_66:
        /* <DEDUP_REMOVED lines=10> */
[----:B------:R-:W-:-:S05]  /*1240*/  I2FP.F32.S32 R9, UR5 ;  /* 0x0000000500097c45 */ /* 0x000fca0008201400 */
[C---:B------:R-:W-:Y:S01]  /*1250*/  FADD R4, -R9.reuse, R4 ;  /* 0x0000000409047221 */ /* 0x040fe20000000100 */
[C---:B------:R-:W-:Y:S01]  /*1260*/  FADD R3, -R9.reuse, R6 ;  /* 0x0000000609037221 */ /* 0x040fe20000000100 */
[C---:B------:R-:W-:Y:S01]  /*1270*/  FADD R7, -R9.reuse, R7 ;  /* 0x0000000709077221 */ /* 0x040fe20000000100 */
[----:B------:R-:W-:Y:S02]  /*1280*/  FADD R8, -R9, R8 ;  /* 0x0000000809087221 */ /* 0x000fe40000000100 */
[----:B------:R-:W-:Y:S01]  /*1290*/  FFMA R3, R4, -4, -R3 ;  /* 0xc080000004037823 */ /* 0x000fe20000000803 */
[----:B------:R-:W-:Y:S01]  /*12a0*/  FADD R0, R7, R7 ;  /* 0x0000000707007221 */ /* 0x000fe20000000000 */
[----:B------:R-:W-:-:S03]  /*12b0*/  IADD3 R4, P0, PT, R2, R5, RZ ;  /* 0x0000000502047210 */ /* 0x000fc60007f1e0ff */
[----:B------:R-:W-:Y:S01]  /*12c0*/  FADD R0, R3, -R0 ;  /* 0x8000000003007221 */ /* 0x000fe20000000000 */
[----:B------:R-:W-:Y:S01]  /*12d0*/  LEA.HI.X.SX32 R3, R5, RZ, 0x1, P0 ;  /* 0x000000ff05037211 */ /* 0x000fe200000f0eff */
[----:B------:R-:W-:Y:S01]  /*12e0*/  FADD R5, R8, R8 ;  /* 0x0000000808057221 */ /* 0x000fe20000000000 */
[----:B0-----:R-:W-:-:S03]  /*12f0*/  LEA R2, P0, R4, UR6, 0x2 ;  /* 0x0000000604027c11 */ /* 0x001fc6000f8010ff */
[----:B------:R-:W-:Y:S01]  /*1300*/  FADD R5, R0, -R5 ;  /* 0x8000000500057221 */ /* 0x000fe20000000000 */
[----:B------:R-:W-:-:S05]  /*1310*/  LEA.HI.X R3, R4, UR7, R3, 0x2, P0 ;  /* 0x0000000704037c11 */ /* 0x000fca00080f1403 */
[----:B------:R-:W-:Y:S01]  /*1320*/  STG.E desc[UR12][R2.64], R5 ;  /* 0x0000000502007986 */ /* 0x000fe2000c10190c */
[----:B------:R-:W-:Y:S05]  /*1330*/  EXIT ;  /* 0x000000000000794d */ /* 0x000fea0003800000 */
.L_x_68:
        /* <DEDUP_REMOVED lines=12> */
.L_x_112:


//--------------------- .text._Z16xnor_2_1bit_gemmPjS_S_Pfiii --------------------------
	.section	.text._Z16xnor_2_1bit_gemmPjS_S_Pfiii,"ax",@progbits
	.align	128
        .global         _Z16xnor_2_1bit_gemmPjS_S_Pfiii
        .type           _Z16xnor_2_1bit_gemmPjS_S_Pfiii,@function
        .size           _Z16xnor_2_1bit_gemmPjS_S_Pfiii,(.L_x_113 - _Z16xnor_2_1bit_gemmPjS_S_Pfiii)
        .other          _Z16xnor_2_1bit_gemmPjS_S_Pfiii,@"STO_CUDA_ENTRY STV_DEFAULT"
_Z16xnor_2_1bit_gemmPjS_S_Pfiii:
.text._Z16xnor_2_1bit_gemmPjS_S_Pfiii:
[----:B------:R-:W-:Y:S01]  /*0000*/  LDC R1, c[0x0][0x37c] ;  /* 0x0000df00ff017b82 */ /* 0x000fe20000000800 */
[----:B------:R-:W0:Y:S07]  /*0010*/  LDCU UR12, c[0x0][0x3a4] ;  /* 0x00007480ff0c77ac */ /* 0x000e2e0008000800 */
[----:B------:R-:W1:Y:S01]  /*0020*/  LDC R16, c[0x0][0x3a8] ;  /* 0x0000ea00ff107b82 */ /* 0x000e620000000800 */
[----:B------:R-:W2:Y:S01]  /*0030*/  S2R R0, SR_CTAID.Y ;  /* 0x0000000000007919 */ /* 0x000ea20000002600 */
[----:B------:R-:W-:Y:S01]  /*0040*/  CS2R R4, SRZ ;  /* 0x0000000000047805 */ /* 0x000fe2000001ff00 */
[----:B------:R-:W3:Y:S01]  /*0050*/  LDCU.64 UR10, c[0x0][0x358] ;  /* 0x00006b00ff0a77ac */ /* 0x000ee20008000a00 */
[----:B------:R-:W4:Y:S04]  /*0060*/  S2R R3, SR_TID.Y ;  /* 0x0000000000037919 */ /* 0x000f280000002200 */
[----:B------:R-:W5:Y:S01]  /*0070*/  S2UR UR4, SR_CTAID.X ;  /* 0x00000000000479c3 */ /* 0x000f620000002500 */
[----:B------:R-:W1:Y:S01]  /*0080*/  S2R R2, SR_TID.X ;  /* 0x0000000000027919 */ /* 0x000e620000002100 */
[----:B0-----:R-:W-:Y:S01]  /*0090*/  UISETP.GE.AND UP0, UPT, UR12, 0x10, UPT ;  /* 0x000000100c00788c */ /* 0x001fe2000bf06270 */
[----:B-1----:R-:W-:Y:S01]  /*00a0*/  IMAD.SHL.U32 R22, R16, 0x10, RZ ;  /* 0x0000001010167824 */ /* 0x002fe200078e00ff */
[----:B-----5:R-:W-:-:S07]  /*00b0*/  USHF.L.U32 UR4, UR4, 0x4, URZ ;  /* 0x0000000404047899 */ /* 0x020fce00080006ff */
[----:B--234-:R-:W-:Y:S05]  /*00c0*/  BRA.U !UP0, `(.L_x_69) ;  /* 0x0000000908687547 */ /* 0x01cfea000b800000 */
[----:B------:R-:W0:Y:S01]  /*00d0*/  S2UR UR9, SR_CgaCtaId ;  /* 0x00000000000979c3 */ /* 0x000e220000008800 */
[----:B------:R-:W-:Y:S02]  /*00e0*/  USHF.R.S32.HI UR5, URZ, 0x1f, UR12 ;  /* 0x0000001fff057899 */ /* 0x000fe4000801140c */
[----:B------:R-:W-:Y:S01]  /*00f0*/  IMAD R18, R0, UR12, RZ ;  /* 0x0000000c00127c24 */ /* 0x000fe2000f8e02ff */
[----:B------:R-:W-:Y:S01]  /*0100*/  UMOV UR7, 0x400 ;  /* 0x0000040000077882 */ /* 0x000fe20000000000 */
[C-C-:B------:R-:W-:Y:S01]  /*0110*/  IMAD R5, R3.reuse, UR12, R2.reuse ;  /* 0x0000000c03057c24 */ /* 0x140fe2000f8e0202 */
[----:B------:R-:W-:Y:S01]  /*0120*/  ULEA.HI UR6, UR5, UR12, URZ, 0x4 ;  /* 0x0000000c05067291 */ /* 0x000fe2000f8f20ff */
[----:B------:R-:W-:Y:S01]  /*0130*/  IMAD R20, R3, R16, R2 ;  /* 0x0000001003147224 */ /* 0x000fe200078e0202 */
[----:B------:R-:W-:Y:S01]  /*0140*/  UIADD3 UR5, UPT, UPT, UR7, 0x400, URZ ;  /* 0x0000040007057890 */ /* 0x000fe2000fffe0ff */
[----:B------:R-:W-:Y:S01]  /*0150*/  IMAD R18, R18, 0x10, R5 ;  /* 0x0000001012127824 */ /* 0x000fe200078e0205 */
[----:B------:R-:W-:Y:S01]  /*0160*/  USHF.R.S32.HI UR6, URZ, 0x4, UR6 ;  /* 0x00000004ff067899 */ /* 0x000fe20008011406 */
[----:B------:R-:W-:Y:S01]  /*0170*/  CS2R R12, SRZ ;  /* 0x00000000000c7805 */ /* 0x000fe2000001ff00 */
[----:B------:R-:W-:Y:S01]  /*0180*/  IMAD.U32 R17, RZ, RZ, UR4 ;  /* 0x00000004ff117e24 */ /* 0x000fe2000f8e00ff */
[----:B------:R-:W1:Y:S01]  /*0190*/  LDCU.64 UR14, c[0x0][0x390] ;  /* 0x00007200ff0e77ac */ /* 0x000e620008000a00 */
[----:B------:R-:W-:-:S02]  /*01a0*/  UIADD3 UR6, UPT, UPT, -UR6, URZ, URZ ;  /* 0x000000ff06067290 */ /* 0x000fc4000fffe1ff */
[----:B0-----:R-:W-:Y:S02]  /*01b0*/  ULEA UR8, UR9, UR7, 0x18 ;  /* 0x0000000709087291 */ /* 0x001fe4000f8ec0ff */
[----:B------:R-:W-:-:S04]  /*01c0*/  ULEA UR5, UR9, UR5, 0x18 ;  /* 0x0000000509057291 */ /* 0x000fc8000f8ec0ff */
[C---:B------:R-:W-:Y:S02]  /*01d0*/  LEA R21, R3.reuse, UR8, 0x6 ;  /* 0x0000000803157c11 */ /* 0x040fe4000f8e30ff */
[----:B-1----:R-:W-:-:S07]  /*01e0*/  LEA R19, R3, UR5, 0x6 ;  /* 0x0000000503137c11 */ /* 0x002fce000f8e30ff */
.L_x_70:
[----:B------:R-:W0:Y:S01]  /*01f0*/  LDC.64 R4, c[0x0][0x380] ;  /* 0x0000e000ff047b82 */ /* 0x000e220000000a00 */
[----:B------:R-:W-:Y:S02]  /*0200*/  SHF.R.S32.HI R9, RZ, 0x1f, R17 ;  /* 0x0000001fff097819 */ /* 0x000fe40000011411 */
[----:B------:R-:W-:-:S04]  /*0210*/  IADD3 R10, P0, PT, R20, R17, RZ ;  /* 0x00000011140a7210 */ /* 0x000fc80007f1e0ff */
[----:B------:R-:W-:Y:S01]  /*0220*/  LEA.HI.X.SX32 R9, R20, R9, 0x1, P0 ;  /* 0x0000000914097211 */ /* 0x000fe200000f0eff */
[----:B------:R-:W1:Y:S01]  /*0230*/  LDC.64 R6, c[0x0][0x388] ;  /* 0x0000e200ff067b82 */ /* 0x000e620000000a00 */
[----:B------:R-:W-:-:S04]  /*0240*/  LEA R8, P0, R10, UR14, 0x2 ;  /* 0x0000000e0a087c11 */ /* 0x000fc8000f8010ff */
[----:B------:R-:W-:-:S05]  /*0250*/  LEA.HI.X R9, R10, UR15, R9, 0x2, P0 ;  /* 0x0000000f0a097c11 */ /* 0x000fca00080f1409 */
[----:B------:R-:W2:Y:S01]  /*0260*/  LDG.E R29, desc[UR10][R8.64] ;  /* 0x0000000a081d7981 */ /* 0x000ea2000c1e1900 */
[----:B0-----:R-:W-:-:S05]  /*0270*/  IMAD.WIDE.U32 R4, R18, 0x4, R4 ;  /* 0x0000000412047825 */ /* 0x001fca00078e0004 */
[----:B------:R-:W3:Y:S01]  /*0280*/  LDG.E R15, desc[UR10][R4.64] ;  /* 0x0000000a040f7981 */ /* 0x000ee2000c1e1900 */
[----:B-1----:R-:W-:-:S05]  /*0290*/  IMAD.WIDE.U32 R6, R18, 0x4, R6 ;  /* 0x0000000412067825 */ /* 0x002fca00078e0006 */
[----:B------:R-:W4:Y:S01]  /*02a0*/  LDG.E R25, desc[UR10][R6.64] ;  /* 0x0000000a06197981 */ /* 0x000f22000c1e1900 */
[----:B------:R-:W-:-:S04]  /*02b0*/  UIADD3 UR5, UPT, UPT, UR7, 0x800, URZ ;  /* 0x0000080007057890 */ /* 0x000fc8000fffe0ff */
[----:B------:R-:W-:Y:S01]  /*02c0*/  ULEA UR5, UR9, UR5, 0x18 ;  /* 0x0000000509057291 */ /* 0x000fe2000f8ec0ff */
[----:B------:R-:W-:-:S05]  /*02d0*/  IMAD R28, R2, 0x4, R21 ;  /* 0x00000004021c7824 */ /* 0x000fca00078e0215 */
[C---:B------:R-:W-:Y:S01]  /*02e0*/  LEA R24, R2.reuse, UR5, 0x2 ;  /* 0x0000000502187c11 */ /* 0x040fe2000f8e10ff */
[----:B------:R-:W-:-:S04]  /*02f0*/  IMAD R27, R2, 0x4, R19 ;  /* 0x00000004021b7824 */ /* 0x000fc800078e0213 */
[----:B------:R-:W-:Y:S01]  /*0300*/  IMAD R10, R3, 0x40, R24 ;  /* 0x00000040030a7824 */ /* 0x000fe200078e0218 */
[----:B---3--:R-:W-:Y:S04]  /*0310*/  STS [R28], R15 ;  /* 0x0000000f1c007388 */ /* 0x008fe80000000800 */
[----:B----4-:R-:W-:Y:S04]  /*0320*/  STS [R27], R25 ;  /* 0x000000191b007388 */ /* 0x010fe80000000800 */
[----:B--2---:R-:W-:Y:S01]  /*0330*/  STS [R10], R29 ;  /* 0x0000001d0a007388 */ /* 0x004fe20000000800 */
        /* <DEDUP_REMOVED lines=9> */
[----:B------:R-:W-:Y:S01]  /*03d0*/  POPC R15, R4 ;  /* 0x00000004000f7309 */ /* 0x000fe20000000000 */
[----:B--2---:R-:W-:Y:S02]  /*03e0*/  LOP3.LUT R29, R23, R6, RZ, 0x3c, !PT ;  /* 0x00000006171d7212 */ /* 0x004fe400078e3cff */
[----:B---3--:R-:W-:-:S05]  /*03f0*/  LOP3.LUT R7, R26, R7, RZ, 0x3c, !PT ;  /* 0x000000071a077212 */ /* 0x008fca00078e3cff */
[----:B------:R-:W0:Y:S01]  /*0400*/  POPC R4, R27 ;  /* 0x0000001b00047309 */ /* 0x000e220000000000 */
[----:B----4-:R-:W-:Y:S02]  /*0410*/  LOP3.LUT R5, R8, R25, RZ, 0x3c, !PT ;  /* 0x0000001908057212 */ /* 0x010fe400078e3cff */
[----:B------:R-:W-:Y:S01]  /*0420*/  LOP3.LUT R28, R9, R14, RZ, 0x3c, !PT ;  /* 0x0000000e091c7212 */ /* 0x000fe200078e3cff */
[----:B------:R-:W-:Y:S04]  /*0430*/  LDS R25, [R24+0x100] ;  /* 0x0001000018197984 */ /* 0x000fe80000000800 */
[----:B------:R-:W-:Y:S08]  /*0440*/  POPC R8, R5 ;  /* 0x0000000500087309 */ /* 0x000ff00000000000 */
[----:B------:R1:W2:Y:S08]  /*0450*/  POPC R9, R28 ;  /* 0x0000001c00097309 */ /* 0x0002b00000000000 */
[----:B------:R-:W-:Y:S08]  /*0460*/  POPC R29, R29 ;  /* 0x0000001d001d7309 */ /* 0x000ff00000000000 */
[----:B------:R-:W3:Y:S01]  /*0470*/  POPC R7, R7 ;  /* 0x0000000700077309 */ /* 0x000ee20000000000 */
[----:B0-----:R-:W-:Y:S01]  /*0480*/  IADD3 R4, PT, PT, R4, R15, R12 ;  /* 0x0000000f04047210 */ /* 0x001fe20007ffe00c */
[----:B-1----:R-:W-:Y:S01]  /*0490*/  LDS R28, [R24+0x140] ;  /* 0x00014000181c7984 */ /* 0x002fe20000000800 */
[----:B--2---:R-:W-:-:S03]  /*04a0*/  IADD3 R9, PT, PT, R9, R8, R13 ;  /* 0x0000000809097210 */ /* 0x004fc60007ffe00d */
[----:B------:R-:W-:Y:S01]  /*04b0*/  LDS.128 R12, [R21+0x10] ;  /* 0x00001000150c7984 */ /* 0x000fe20000000c00 */
[----:B---3--:R-:W-:-:S03]  /*04c0*/  IADD3 R8, PT, PT, R7, R29, R4 ;  /* 0x0000001d07087210 */ /* 0x008fc60007ffe004 */
[----:B------:R-:W0:Y:S01]  /*04d0*/  LDS.128 R4, [R19+0x10] ;  /* 0x0000100013047984 */ /* 0x000e220000000c00 */
[----:B------:R-:W-:Y:S02]  /*04e0*/  LOP3.LUT R11, R11, R26, RZ, 0x3c, !PT ;  /* 0x0000001a0b0b7212 */ /* 0x000fe400078e3cff */
[----:B------:R-:W-:Y:S02]  /*04f0*/  LOP3.LUT R10, R10, R23, RZ, 0x3c, !PT ;  /* 0x000000170a0a7212 */ /* 0x000fe400078e3cff */
[----:B------:R-:W1:Y:S01]  /*0500*/  LDS R23, [R24+0x180] ;  /* 0x0001800018177984 */ /* 0x000e620000000800 */
[----:B0-----:R-:W-:-:S03]  /*0510*/  LOP3.LUT R26, R4, R25, RZ, 0x3c, !PT ;  /* 0x00000019041a7212 */ /* 0x001fc600078e3cff */
[----:B------:R-:W0:Y:S01]  /*0520*/  LDS R4, [R24+0x1c0] ;  /* 0x0001c00018047984 */ /* 0x000e220000000800 */
[----:B------:R-:W-:Y:S02]  /*0530*/  LOP3.LUT R13, R28, R13, RZ, 0x3c, !PT ;  /* 0x0000000d1c0d7212 */ /* 0x000fe400078e3cff */
[----:B------:R-:W-:Y:S01]  /*0540*/  LOP3.LUT R12, R25, R12, RZ, 0x3c, !PT ;  /* 0x0000000c190c7212 */ /* 0x000fe200078e3cff */
[----:B------:R-:W-:Y:S01]  /*0550*/  POPC R10, R10 ;  /* 0x0000000a000a7309 */ /* 0x000fe20000000000 */
[----:B------:R-:W-:Y:S02]  /*0560*/  LOP3.LUT R28, R5, R28, RZ, 0x3c, !PT ;  /* 0x0000001c051c7212 */ /* 0x000fe400078e3cff */
[----:B-1----:R-:W-:-:S05]  /*0570*/  LOP3.LUT R29, R23, R14, RZ, 0x3c, !PT ;  /* 0x0000000e171d7212 */ /* 0x002fca00078e3cff */
[----:B------:R-:W1:Y:S08]  /*0580*/  POPC R11, R11 ;  /* 0x0000000b000b7309 */ /* 0x000e700000000000 */
[----:B------:R-:W-:Y:S08]  /*0590*/  POPC R25, R12 ;  /* 0x0000000c00197309 */ /* 0x000ff00000000000 */
[----:B------:R-:W2:Y:S01]  /*05a0*/  POPC R13, R13 ;  /* 0x0000000d000d7309 */ /* 0x000ea20000000000 */
[----:B0-----:R-:W-:-:S07]  /*05b0*/  LOP3.LUT R15, R4, R15, RZ, 0x3c, !PT ;  /* 0x0000000f040f7212 */ /* 0x001fce00078e3cff */
[----:B------:R-:W-:Y:S08]  /*05c0*/  POPC R26, R26 ;  /* 0x0000001a001a7309 */ /* 0x000ff00000000000 */
[----:B------:R-:W0:Y:S08]  /*05d0*/  POPC R27, R28 ;  /* 0x0000001c001b7309 */ /* 0x000e300000000000 */
[----:B------:R-:W-:Y:S08]  /*05e0*/  POPC R5, R29 ;  /* 0x0000001d00057309 */ /* 0x000ff00000000000 */
[----:B------:R-:W3:Y:S01]  /*05f0*/  POPC R15, R15 ;  /* 0x0000000f000f7309 */ /* 0x000ee20000000000 */
[----:B-1----:R-:W-:-:S02]  /*0600*/  IADD3 R9, PT, PT, R11, R10, R9 ;  /* 0x0000000a0b097210 */ /* 0x002fc40007ffe009 */
[----:B--2---:R-:W-:Y:S02]  /*0610*/  IADD3 R8, PT, PT, R13, R25, R8 ;  /* 0x000000190d087210 */ /* 0x004fe40007ffe008 */
[----:B0-----:R-:W-:Y:S02]  /*0620*/  IADD3 R25, PT, PT, R27, R26, R9 ;  /* 0x0000001a1b197210 */ /* 0x001fe40007ffe009 */
[----:B------:R-:W-:Y:S04]  /*0630*/  LDS R27, [R24+0x200] ;  /* 0x00020000181b7984 */ /* 0x000fe80000000800 */
[----:B------:R-:W-:Y:S01]  /*0640*/  LDS R26, [R24+0x240] ;  /* 0x00024000181a7984 */ /* 0x000fe20000000800 */
[----:B---3--:R-:W-:-:S03]  /*0650*/  IADD3 R5, PT, PT, R15, R5, R8 ;  /* 0x000000050f057210 */ /* 0x008fc60007ffe008 */
[----:B------:R-:W0:Y:S01]  /*0660*/  LDS.128 R8, [R21+0x20] ;  /* 0x0000200015087984 */ /* 0x000e220000000c00 */
[----:B------:R-:W-:Y:S02]  /*0670*/  LOP3.LUT R7, R7, R4, RZ, 0x3c, !PT ;  /* 0x0000000407077212 */ /* 0x000fe400078e3cff */
[----:B------:R-:W-:Y:S01]  /*0680*/  LOP3.LUT R6, R6, R23, RZ, 0x3c, !PT ;  /* 0x0000001706067212 */ /* 0x000fe200078e3cff */
[----:B------:R-:W1:Y:S04]  /*0690*/  LDS.128 R12, [R19+0x20] ;  /* 0x00002000130c7984 */ /* 0x000e680000000c00 */
[----:B------:R-:W2:Y:S01]  /*06a0*/  LDS R23, [R24+0x280] ;  /* 0x0002800018177984 */ /* 0x000ea20000000800 */
[----:B0-----:R-:W-:-:S03]  /*06b0*/  LOP3.LUT R4, R27, R8, RZ, 0x3c, !PT ;  /* 0x000000081b047212 */ /* 0x001fc600078e3cff */
[----:B------:R-:W0:Y:S01]  /*06c0*/  LDS R8, [R24+0x2c0] ;  /* 0x0002c00018087984 */ /* 0x000e220000000800 */
[----:B------:R-:W-:Y:S02]  /*06d0*/  LOP3.LUT R28, R26, R9, RZ, 0x3c, !PT ;  /* 0x000000091a1c7212 */ /* 0x000fe400078e3cff */
[----:B------:R-:W-:Y:S08]  /*06e0*/  POPC R4, R4 ;  /* 0x0000000400047309 */ /* 0x000ff00000000000 */
[----:B------:R3:W4:Y:S01]  /*06f0*/  POPC R9, R28 ;  /* 0x0000001c00097309 */ /* 0x0007220000000000 */
[----:B-1----:R-:W-:-:S02]  /*0700*/  LOP3.LUT R29, R13, R26, RZ, 0x3c, !PT ;  /* 0x0000001a0d1d7212 */ /* 0x002fc400078e3cff */
[----:B--2---:R-:W-:Y:S01]  /*0710*/  LOP3.LUT R13, R23, R10, RZ, 0x3c, !PT ;  /* 0x0000000a170d7212 */ /* 0x004fe200078e3cff */
[----:B------:R-:W-:Y:S01]  /*0720*/  LDS R26, [R24+0x340] ;  /* 0x00034000181a7984 */ /* 0x000fe20000000800 */
[----:B------:R-:W-:-:S03]  /*0730*/  LOP3.LUT R27, R12, R27, RZ, 0x3c, !PT ;  /* 0x0000001b0c1b7212 */ /* 0x000fc600078e3cff */
[----:B------:R-:W-:Y:S01]  /*0740*/  POPC R6, R6 ;  /* 0x0000000600067309 */ /* 0x000fe20000000000 */
[----:B---3--:R-:W-:Y:S01]  /*0750*/  LDS R28, [R24+0x3c0] ;  /* 0x0003c000181c7984 */ /* 0x008fe20000000800 */
[----:B----4-:R-:W-:-:S06]  /*0760*/  IADD3 R10, PT, PT, R9, R4, R5 ;  /* 0x00000004090a7210 */ /* 0x010fcc0007ffe005 */
[----:B------:R-:W1:Y:S01]  /*0770*/  POPC R7, R7 ;  /* 0x0000000700077309 */ /* 0x000e620000000000 */
[----:B0-----:R-:W-:-:S07]  /*0780*/  LOP3.LUT R11, R8, R11, RZ, 0x3c, !PT ;  /* 0x0000000b080b7212 */ /* 0x001fce00078e3cff */
[----:B------:R0:W-:Y:S08]  /*0790*/  POPC R9, R13 ;  /* 0x0000000d00097309 */ /* 0x0001f00000000000 */
[----:B------:R-:W2:Y:S08]  /*07a0*/  POPC R11, R11 ;  /* 0x0000000b000b7309 */ /* 0x000eb00000000000 */
[----:B------:R3:W-:Y:S08]  /*07b0*/  POPC R12, R27 ;  /* 0x0000001b000c7309 */ /* 0x0007f00000000000 */
[----:B------:R-:W4:Y:S01]  /*07c0*/  POPC R29, R29 ;  /* 0x0000001d001d7309 */ /* 0x000f220000000000 */
[----:B-1----:R-:W-:Y:S01]  /*07d0*/  IADD3 R25, PT, PT, R7, R6, R25 ;  /* 0x0000000607197210 */ /* 0x002fe20007ffe019 */
[----:B0-----:R-:W-:Y:S01]  /*07e0*/  LDS R13, [R24+0x300] ;  /* 0x00030000180d7984 */ /* 0x001fe20000000800 */
[----:B---3--:R-:W-:-:S02]  /*07f0*/  LOP3.LUT R27, R15, R8, RZ, 0x3c, !PT ;  /* 0x000000080f1b7212 */ /* 0x008fc400078e3cff */
[----:B--2---:R-:W-:Y:S01]  /*0800*/  IADD3 R15, PT, PT, R11, R9, R10 ;  /* 0x000000090b0f7210 */ /* 0x004fe20007ffe00a */
[----:B------:R-:W0:Y:S04]  /*0810*/  LDS.128 R4, [R21+0x30] ;  /* 0x0000300015047984 */ /* 0x000e280000000c00 */
[----:B------:R-:W1:Y:S01]  /*0820*/  LDS.128 R8, [R19+0x30] ;  /* 0x0000300013087984 */ /* 0x000e620000000c00 */
[----:B----4-:R-:W-:-:S03]  /*0830*/  IADD3 R12, PT, PT, R29, R12, R25 ;  /* 0x0000000c1d0c7210 */ /* 0x010fc60007ffe019 */
[----:B------:R-:W2:Y:S01]  /*0840*/  LDS R25, [R24+0x380] ;  /* 0x0003800018197984 */ /* 0x000ea20000000800 */
[----:B------:R-:W-:Y:S01]  /*0850*/  LOP3.LUT R14, R14, R23, RZ, 0x3c, !PT ;  /* 0x000000170e0e7212 */ /* 0x000fe200078e3cff */
[----:B------:R-:W-:Y:S08]  /*0860*/  POPC R27, R27 ;  /* 0x0000001b001b7309 */ /* 0x000ff00000000000 */
[----:B------:R-:W3:Y:S01]  /*0870*/  POPC R23, R14 ;  /* 0x0000000e00177309 */ /* 0x000ee20000000000 */
[----:B------:R-:W-:-:S04]  /*0880*/  UIADD3 UR6, UPT, UPT, UR6, 0x1, URZ ;  /* 0x0000000106067890 */ /* 0x000fc8000fffe0ff */
[----:B------:R-:W-:Y:S01]  /*0890*/  UISETP.NE.AND UP0, UPT, UR6, URZ, UPT ;  /* 0x000000ff0600728c */ /* 0x000fe2000bf05270 */
[----:B0-----:R-:W-:Y:S02]  /*08a0*/  LOP3.LUT R4, R13, R4, RZ, 0x3c, !PT ;  /* 0x000000040d047212 */ /* 0x001fe400078e3cff */
[----:B------:R-:W-:Y:S02]  /*08b0*/  LOP3.LUT R5, R26, R5, RZ, 0x3c, !PT ;  /* 0x000000051a057212 */ /* 0x000fe400078e3cff */
[----:B-1----:R-:W-:Y:S02]  /*08c0*/  LOP3.LUT R8, R8, R13, RZ, 0x3c, !PT ;  /* 0x0000000d08087212 */ /* 0x002fe400078e3cff */
[----:B------:R-:W-:Y:S02]  /*08d0*/  LOP3.LUT R9, R9, R26, RZ, 0x3c, !PT ;  /* 0x0000001a09097212 */ /* 0x000fe400078e3cff */
[----:B------:R-:W-:Y:S02]  /*08e0*/  LOP3.LUT R7, R28, R7, RZ, 0x3c, !PT ;  /* 0x000000071c077212 */ /* 0x000fe400078e3cff */
[----:B------:R-:W-:-:S02]  /*08f0*/  LOP3.LUT R11, R11, R28, RZ, 0x3c, !PT ;  /* 0x0000001c0b0b7212 */ /* 0x000fc400078e3cff */
[----:B--2---:R-:W-:Y:S01]  /*0900*/  LOP3.LUT R6, R25, R6, RZ, 0x3c, !PT ;  /* 0x0000000619067212 */ /* 0x004fe200078e3cff */
[----:B------:R-:W-:Y:S01]  /*0910*/  POPC R4, R4 ;  /* 0x0000000400047309 */ /* 0x000fe20000000000 */
[----:B------:R-:W-:-:S07]  /*0920*/  LOP3.LUT R10, R10, R25, RZ, 0x3c, !PT ;  /* 0x000000190a0a7212 */ /* 0x000fce00078e3cff */
[----:B------:R-:W0:Y:S08]  /*0930*/  POPC R5, R5 ;  /* 0x0000000500057309 */ /* 0x000e300000000000 */
[----:B------:R-:W-:Y:S08]  /*0940*/  POPC R8, R8 ;  /* 0x0000000800087309 */ /* 0x000ff00000000000 */
[----:B------:R-:W1:Y:S01]  /*0950*/  POPC R9, R9 ;  /* 0x0000000900097309 */ /* 0x000e620000000000 */
[----:B---3--:R-:W-:-:S07]  /*0960*/  IADD3 R12, PT, PT, R27, R23, R12 ;  /* 0x000000171b0c7210 */ /* 0x008fce0007ffe00c */
[----:B------:R-:W-:Y:S08]  /*0970*/  POPC R6, R6 ;  /* 0x0000000600067309 */ /* 0x000ff00000000000 */
[----:B------:R-:W2:Y:S08]  /*0980*/  POPC R7, R7 ;  /* 0x0000000700077309 */ /* 0x000eb00000000000 */
[----:B------:R-:W-:Y:S08]  /*0990*/  POPC R13, R10 ;  /* 0x0000000a000d7309 */ /* 0x000ff00000000000 */
[----:B------:R-:W3:Y:S01]  /*09a0*/  POPC R11, R11 ;  /* 0x0000000b000b7309 */ /* 0x000ee20000000000 */
[----:B0-----:R-:W-:-:S02]  /*09b0*/  IADD3 R4, PT, PT, R5, R4, R15 ;  /* 0x0000000405047210 */ /* 0x001fc40007ffe00f */
[----:B-1----:R-:W-:Y:S01]  /*09c0*/  IADD3 R8, PT, PT, R9, R8, R12 ;  /* 0x0000000809087210 */ /* 0x002fe20007ffe00c */
[----:B------:R-:W-:Y:S01]  /*09d0*/  IMAD.IADD R17, R22, 0x1, R17 ;  /* 0x0000000116117824 */ /* 0x000fe200078e0211 */
[----:B--2---:R-:W-:Y:S01]  /*09e0*/  IADD3 R12, PT, PT, R7, R6, R4 ;  /* 0x00000006070c7210 */ /* 0x004fe20007ffe004 */
[----:B------:R-:W-:Y:S01]  /*09f0*/  VIADD R18, R18, 0x10 ;  /* 0x0000001012127836 */ /* 0x000fe20000000000 */
[----:B---3--:R-:W-:Y:S01]  /*0a00*/  IADD3 R13, PT, PT, R11, R13, R8 ;  /* 0x0000000d0b0d7210 */ /* 0x008fe20007ffe008 */
[----:B------:R-:W-:Y:S06]  /*0a10*/  BAR.SYNC.DEFER_BLOCKING 0x0 ;  /* 0x0000000000007b1d */ /* 0x000fec0000010000 */
[----:B------:R-:W-:Y:S05]  /*0a20*/  BRA.U UP0, `(.L_x_70) ;  /* 0xfffffff500f07547 */ /* 0x000fea000b83ffff */
[----:B------:R-:W-:Y:S02]  /*0a30*/  I2FP.F32.U32 R4, R12 ;  /* 0x0000000c00047245 */ /* 0x000fe40000201000 */
[----:B------:R-:W-:-:S03]  /*0a40*/  I2FP.F32.U32 R5, R13 ;  /* 0x0000000d00057245 */ /* 0x000fc60000201000 */
[----:B------:R-:W-:Y:S02]  /*0a50*/  FADD R4, R4, R4 ;  /* 0x0000000404047221 */ /* 0x000fe40000000000 */
[----:B------:R-:W-:-:S07]  /*0a60*/  FADD R5, R5, R5 ;  /* 0x0000000505057221 */ /* 0x000fce0000000000 */
.L_x_69:
[----:B------:R-:W0:Y:S01]  /*0a70*/  LDCU UR5, c[0x0][0x3a0] ;  /* 0x00007400ff0577ac */ /* 0x000e220008000800 */
[----:B------:R-:W-:Y:S02]  /*0a80*/  IMAD R6, R0, 0x10, R3 ;  /* 0x0000001000067824 */ /* 0x000fe400078e0203 */
[----:B------:R-:W-:-:S03]  /*0a90*/  VIADD R7, R2, UR4 ;  /* 0x0000000402077c36 */ /* 0x000fc60008000000 */
[----:B0-----:R-:W-:-:S04]  /*0aa0*/  ISETP.GE.AND P0, PT, R6, UR5, PT ;  /* 0x0000000506007c0c */ /* 0x001fc8000bf06270 */
[----:B------:R-:W-:-:S13]  /*0ab0*/  ISETP.GE.OR P0, PT, R7, R16, P0 ;  /* 0x000000100700720c */ /* 0x000fda0000706670 */
[----:B------:R-:W-:Y:S05]  /*0ac0*/  @P0 EXIT ;  /* 0x000000000000094d */ /* 0x000fea0003800000 */
[----:B------:R-:W0:Y:S01]  /*0ad0*/  LDCU.64 UR6, c[0x0][0x398] ;  /* 0x00007300ff0677ac */ /* 0x000e220008000a00 */
[----:B------:R-:W-:Y:S02]  /*0ae0*/  IMAD R3, R3, R16, R2 ;  /* 0x0000001003037224 */ /* 0x000fe400078e0202 */
[----:B------:R-:W-:Y:S01]  /*0af0*/  IMAD R22, R22, R0, UR4 ;  /* 0x0000000416167e24 */ /* 0x000fe2000f8e0200 */
[----:B------:R-:W-:-:S04]  /*0b00*/  USHF.L.U32 UR5, UR12, 0x5, URZ ;  /* 0x000000050c057899 */ /* 0x000fc800080006ff */
[----:B------:R-:W-:Y:S02]  /*0b10*/  IADD3 R3, P0, PT, R3, R22, RZ ;  /* 0x0000001603037210 */ /* 0x000fe40007f1e0ff */
[----:B------:R-:W-:Y:S02]  /*0b20*/  I2FP.F32.S32 R0, UR5 ;  /* 0x0000000500007c45 */ /* 0x000fe40008201400 */
[----:B------:R-:W-:-:S03]  /*0b30*/  LEA.HI.X.SX32 R22, R22, RZ, 0x1, P0 ;  /* 0x000000ff16167211 */ /* 0x000fc600000f0eff */
[C---:B------:R-:W-:Y:S01]  /*0b40*/  FADD R4, -R0.reuse, R4 ;  /* 0x0000000400047221 */ /* 0x040fe20000000100 */
[----:B------:R-:W-:Y:S01]  /*0b50*/  FADD R5, -R0, R5 ;  /* 0x0000000500057221 */ /* 0x000fe20000000100 */
[----:B0-----:R-:W-:-:S03]  /*0b60*/  LEA R2, P0, R3, UR6, 0x2 ;  /* 0x0000000603027c11 */ /* 0x001fc6000f8010ff */
[----:B------:R-:W-:Y:S01]  /*0b70*/  FFMA R5, R4, -2, -R5 ;  /* 0xc000000004057823 */ /* 0x000fe20000000805 */
[----:B------:R-:W-:-:S05]  /*0b80*/  LEA.HI.X R3, R3, UR7, R22, 0x2, P0 ;  /* 0x0000000703037c11 */ /* 0x000fca00080f1416 */
[----:B------:R-:W-:Y:S01]  /*0b90*/  STG.E desc[UR10][R2.64], R5 ;  /* 0x0000000502007986 */ /* 0x000fe2000c10190a */
[----:B------:R-:W-:Y:S05]  /*0ba0*/  EXIT ;  /* 0x000000000000794d */ /* 0x000fea0003800000 */
.L_x_71:
        /* <DEDUP_REMOVED lines=13> */
.L_x_113:


//--------------------- .text._Z9xnor_gemmPjS_Pfiii --------------------------
	.section	.text._Z9xnor_gemmPjS_Pfiii,"ax",@progbits
	.align	128
        .global         _Z9xnor_gemmPjS_Pfiii
        .type           _Z9xnor_gemmPjS_Pfiii,@function
        .size           _Z9xnor_gemmPjS_Pfiii,(.L_x_114 - _Z9xnor_gemmPjS_Pfiii)
        .other          _Z9xnor_gemmPjS_Pfiii,@"STO_CUDA_ENTRY STV_DEFAULT"
_Z9xnor_gemmPjS_Pfiii:
.text._Z9xnor_gemmPjS_Pfiii:
[----:B------:R-:W-:Y:S01]  /*0000*/  LDC R1, c[0x0][0x37c] ;  /* 0x0000df00ff017b82 */ /* 0x000fe20000000800 */
[----:B------:R-:W0:Y:S07]  /*0010*/  LDCU UR9, c[0x0][0x39c] ;  /* 0x00007380ff0977ac */ /* 0x000e2e0008000800 */
[----:B------:R-:W1:Y:S01]  /*0020*/  LDC R2, c[0x0][0x3a0] ;  /* 0x0000e800ff027b82 */ /* 0x000e620000000800 */
[----:B------:R-:W2:Y:S01]  /*0030*/  S2R R5, SR_CTAID.Y ;  /* 0x0000000000057919 */ /* 0x000ea20000002600 */
[----:B------:R-:W-:Y:S01]  /*0040*/  IMAD.MOV.U32 R6, RZ, RZ, RZ ;  /* 0x000000ffff067224 */ /* 0x000fe200078e00ff */
        /* <DEDUP_REMOVED lines=14> */
[----:B------:R-:W-:Y:S01]  /*0130*/  ULEA.HI UR7, UR7, UR9, URZ, 0x4 ;  /* 0x0000000907077291 */ /* 0x000fe2000f8f20ff */
[----:B------:R-:W-:Y:S01]  /*0140*/  IMAD.MOV.U32 R21, RZ, RZ, RZ ;  /* 0x000000ffff157224 */ /* 0x000fe200078e00ff */
[----:B------:R-:W1:Y:S01]  /*0150*/  LDC.64 R22, c[0x0][0x380] ;  /* 0x0000e000ff167b82 */ /* 0x000e620000000a00 */
[----:B------:R-:W-:Y:S01]  /*0160*/  IMAD R6, R6, 0x10, R7 ;  /* 0x0000001006067824 */ /* 0x000fe200078e0207 */
[----:B------:R-:W-:Y:S01]  /*0170*/  USHF.R.S32.HI UR7, URZ, 0x4, UR7 ;  /* 0x00000004ff077899 */ /* 0x000fe20008011407 */
[----:B------:R-:W-:Y:S01]  /*0180*/  IMAD R7, R4, R2, R3 ;  /* 0x0000000204077224 */ /* 0x000fe200078e0203 */
[----:B------:R-:W2:Y:S01]  /*0190*/  LDCU.64 UR12, c[0x0][0x388] ;  /* 0x00007100ff0c77ac */ /* 0x000ea20008000a00 */
[----:B------:R-:W-:Y:S01]  /*01a0*/  IMAD.U32 R18, RZ, RZ, UR4 ;  /* 0x00000004ff127e24 */ /* 0x000fe2000f8e00ff */
[----:B------:R-:W-:-:S02]  /*01b0*/  UIADD3 UR7, UPT, UPT, -UR7, URZ, URZ ;  /* 0x000000ff07077290 */ /* 0x000fc4000fffe1ff */
[----:B0-----:R-:W-:Y:S02]  /*01c0*/  ULEA UR5, UR8, UR5, 0x18 ;  /* 0x0000000508057291 */ /* 0x001fe4000f8ec0ff */
[----:B------:R-:W-:-:S04]  /*01d0*/  ULEA UR6, UR8, UR6, 0x18 ;  /* 0x0000000608067291 */ /* 0x000fc8000f8ec0ff */
[----:B------:R-:W-:Y:S02]  /*01e0*/  LEA R16, R4, UR5, 0x6 ;  /* 0x0000000504107c11 */ /* 0x000fe4000f8e30ff */
[----:B------:R-:W-:-:S03]  /*01f0*/  LEA R17, R3, UR6, 0x2 ;  /* 0x0000000603117c11 */ /* 0x000fc6000f8e10ff */
[----:B------:R-:W-:Y:S02]  /*0200*/  IMAD R19, R3, 0x4, R16 ;  /* 0x0000000403137824 */ /* 0x000fe400078e0210 */
[----:B--2---:R-:W-:-:S07]  /*0210*/  IMAD R20, R4, 0x40, R17 ;  /* 0x0000004004147824 */ /* 0x004fce00078e0211 */
.L_x_73:
[----:B------:R-:W-:Y:S01]  /*0220*/  SHF.R.S32.HI R8, RZ, 0x1f, R18 ;  /* 0x0000001fff087819 */ /* 0x000fe20000011412 */
[----:B-1----:R-:W-:Y:S01]  /*0230*/  IMAD.WIDE.U32 R10, R6, 0x4, R22 ;  /* 0x00000004060a7825 */ /* 0x002fe200078e0016 */
[----:B------:R-:W-:-:S04]  /*0240*/  IADD3 R9, P0, PT, R7, R18, RZ ;  /* 0x0000001207097210 */ /* 0x000fc80007f1e0ff */
[----:B------:R-:W-:Y:S01]  /*0250*/  LEA.HI.X.SX32 R12, R7, R8, 0x1, P0 ;  /* 0x00000008070c7211 */ /* 0x000fe200000f0eff */
[----:B------:R-:W2:Y:S01]  /*0260*/  LDG.E R10, desc[UR10][R10.64] ;  /* 0x0000000a0a0a7981 */ /* 0x000ea2000c1e1900 */
[----:B------:R-:W-:-:S04]  /*0270*/  LEA R8, P0, R9, UR12, 0x2 ;  /* 0x0000000c09087c11 */ /* 0x000fc8000f8010ff */
[----:B------:R-:W-:-:S05]  /*0280*/  LEA.HI.X R9, R9, UR13, R12, 0x2, P0 ;  /* 0x0000000d09097c11 */ /* 0x000fca00080f140c */
[----:B------:R-:W3:Y:S01]  /*0290*/  LDG.E R29, desc[UR10][R8.64] ;  /* 0x0000000a081d7981 */ /* 0x000ee2000c1e1900 */
[----:B------:R-:W-:-:S04]  /*02a0*/  UIADD3 UR7, UPT, UPT, UR7, 0x1, URZ ;  /* 0x0000000107077890 */ /* 0x000fc8000fffe0ff */
[----:B------:R-:W-:Y:S01]  /*02b0*/  UISETP.NE.AND UP0, UPT, UR7, URZ, UPT ;  /* 0x000000ff0700728c */ /* 0x000fe2000bf05270 */
[----:B------:R-:W-:Y:S02]  /*02c0*/  IMAD.IADD R18, R0, 0x1, R18 ;  /* 0x0000000100127824 */ /* 0x000fe400078e0212 */
[----:B------:R-:W-:Y:S01]  /*02d0*/  VIADD R6, R6, 0x10 ;  /* 0x0000001006067836 */ /* 0x000fe20000000000 */
[----:B--2---:R-:W-:Y:S04]  /*02e0*/  STS [R19], R10 ;  /* 0x0000000a13007388 */ /* 0x004fe80000000800 */
[----:B---3--:R-:W-:Y:S01]  /*02f0*/  STS [R20], R29 ;  /* 0x0000001d14007388 */ /* 0x008fe20000000800 */
[----:B------:R-:W-:Y:S06]  /*0300*/  BAR.SYNC.DEFER_BLOCKING 0x0 ;  /* 0x0000000000007b1d */ /* 0x000fec0000010000 */
[----:B------:R-:W-:Y:S04]  /*0310*/  LDS R25, [R17] ;  /* 0x0000000011197984 */ /* 0x000fe80000000800 */
[----:B------:R-:W0:Y:S04]  /*0320*/  LDS.128 R12, [R16] ;  /* 0x00000000100c7984 */ /* 0x000e280000000c00 */
[----:B------:R-:W1:Y:S04]  /*0330*/  LDS R26, [R17+0x40] ;  /* 0x00004000111a7984 */ /* 0x000e680000000800 */
[----:B------:R-:W2:Y:S04]  /*0340*/  LDS R27, [R17+0x80] ;  /* 0x00008000111b7984 */ /* 0x000ea80000000800 */
[----:B------:R-:W3:Y:S04]  /*0350*/  LDS R24, [R17+0xc0] ;  /* 0x0000c00011187984 */ /* 0x000ee80000000800 */
[----:B------:R-:W-:Y:S04]  /*0360*/  LDS.128 R8, [R16+0x10] ;  /* 0x0000100010087984 */ /* 0x000fe80000000c00 */
[----:B------:R-:W-:Y:S01]  /*0370*/  LDS R29, [R17+0x280] ;  /* 0x00028000111d7984 */ /* 0x000fe20000000800 */
[----:B0-----:R-:W-:-:S02]  /*0380*/  LOP3.LUT R12, R25, R12, RZ, 0x3c, !PT ;  /* 0x0000000c190c7212 */ /* 0x001fc400078e3cff */
[----:B-1----:R-:W-:Y:S02]  /*0390*/  LOP3.LUT R25, R26, R13, RZ, 0x3c, !PT ;  /* 0x0000000d1a197212 */ /* 0x002fe400078e3cff */
[----:B------:R-:W0:Y:S01]  /*03a0*/  LDS R13, [R17+0x100] ;  /* 0x00010000110d7984 */ /* 0x000e220000000800 */
[----:B--2---:R-:W-:-:S03]  /*03b0*/  LOP3.LUT R27, R27, R14, RZ, 0x3c, !PT ;  /* 0x0000000e1b1b7212 */ /* 0x004fc600078e3cff */
[----:B------:R-:W1:Y:S01]  /*03c0*/  LDS R14, [R17+0x140] ;  /* 0x00014000110e7984 */ /* 0x000e620000000800 */
[----:B---3--:R-:W-:-:S03]  /*03d0*/  LOP3.LUT R26, R24, R15, RZ, 0x3c, !PT ;  /* 0x0000000f181a7212 */ /* 0x008fc600078e3cff */
[----:B------:R-:W2:Y:S01]  /*03e0*/  LDS R15, [R17+0x180] ;  /* 0x00018000110f7984 */ /* 0x000ea20000000800 */
[----:B------:R-:W-:Y:S08]  /*03f0*/  POPC R12, R12 ;  /* 0x0000000c000c7309 */ /* 0x000ff00000000000 */
[----:B------:R-:W3:Y:S08]  /*0400*/  POPC R25, R25 ;  /* 0x0000001900197309 */ /* 0x000ef00000000000 */
[----:B------:R-:W-:Y:S08]  /*0410*/  POPC R27, R27 ;  /* 0x0000001b001b7309 */ /* 0x000ff00000000000 */
[----:B------:R4:W5:Y:S01]  /*0420*/  POPC R24, R26 ;  /* 0x0000001a00187309 */ /* 0x0009620000000000 */
[----:B0-----:R-:W-:-:S02]  /*0430*/  LOP3.LUT R8, R13, R8, RZ, 0x3c, !PT ;  /* 0x000000080d087212 */ /* 0x001fc400078e3cff */
[----:B-1----:R-:W-:Y:S01]  /*0440*/  LOP3.LUT R9, R14, R9, RZ, 0x3c, !PT ;  /* 0x000000090e097212 */ /* 0x002fe200078e3cff */
[----:B----4-:R-:W-:Y:S04]  /*0450*/  LDS R26, [R17+0x240] ;  /* 0x00024000111a7984 */ /* 0x010fe80000000800 */
[----:B------:R-:W-:Y:S01]  /*0460*/  POPC R8, R8 ;  /* 0x0000000800087309 */ /* 0x000fe20000000000 */
[----:B---3--:R-:W-:-:S07]  /*0470*/  IADD3 R21, PT, PT, R25, R12, R21 ;  /* 0x0000000c19157210 */ /* 0x008fce0007ffe015 */
[----:B------:R-:W0:Y:S01]  /*0480*/  POPC R9, R9 ;  /* 0x0000000900097309 */ /* 0x000e220000000000 */
[----:B-----5:R-:W-:Y:S02]  /*0490*/  IADD3 R21, PT, PT, R24, R27, R21 ;  /* 0x0000001b18157210 */ /* 0x020fe40007ffe015 */
[----:B--2---:R-:W-:Y:S01]  /*04a0*/  LOP3.LUT R24, R15, R10, RZ, 0x3c, !PT ;  /* 0x0000000a0f187212 */ /* 0x004fe200078e3cff */
[----:B------:R-:W-:Y:S04]  /*04b0*/  LDS R27, [R17+0x200] ;  /* 0x00020000111b7984 */ /* 0x000fe80000000800 */
[----:B------:R-:W1:Y:S04]  /*04c0*/  LDS R10, [R17+0x1c0] ;  /* 0x0001c000110a7984 */ /* 0x000e680000000800 */
[----:B------:R-:W2:Y:S01]  /*04d0*/  LDS.128 R12, [R16+0x20] ;  /* 0x00002000100c7984 */ /* 0x000ea20000000c00 */
[----:B0-----:R-:W-:-:S03]  /*04e0*/  IADD3 R21, PT, PT, R9, R8, R21 ;  /* 0x0000000809157210 */ /* 0x001fc60007ffe015 */
[----:B------:R-:W0:Y:S01]  /*04f0*/  LDS R8, [R17+0x2c0] ;  /* 0x0002c00011087984 */ /* 0x000e220000000800 */
[----:B-1----:R-:W-:Y:S02]  /*0500*/  LOP3.LUT R25, R10, R11, RZ, 0x3c, !PT ;  /* 0x0000000b0a197212 */ /* 0x002fe400078e3cff */
[----:B--2---:R-:W-:Y:S02]  /*0510*/  LOP3.LUT R12, R27, R12, RZ, 0x3c, !PT ;  /* 0x0000000c1b0c7212 */ /* 0x004fe400078e3cff */
[----:B------:R-:W-:Y:S01]  /*0520*/  LOP3.LUT R13, R26, R13, RZ, 0x3c, !PT ;  /* 0x0000000d1a0d7212 */ /* 0x000fe200078e3cff */
[----:B------:R-:W-:Y:S01]  /*0530*/  LDS R27, [R17+0x300] ;  /* 0x00030000111b7984 */ /* 0x000fe20000000800 */
[----:B0-----:R-:W-:-:S03]  /*0540*/  LOP3.LUT R15, R8, R15, RZ, 0x3c, !PT ;  /* 0x0000000f080f7212 */ /* 0x001fc600078e3cff */
[----:B------:R-:W0:Y:S04]  /*0550*/  LDS.128 R8, [R16+0x30] ;  /* 0x0000300010087984 */ /* 0x000e280000000c00 */
[----:B------:R-:W1:Y:S01]  /*0560*/  LDS R26, [R17+0x340] ;  /* 0x00034000111a7984 */ /* 0x000e620000000800 */
[----:B------:R-:W-:Y:S01]  /*0570*/  POPC R24, R24 ;  /* 0x0000001800187309 */ /* 0x000fe20000000000 */
[----:B------:R-:W-:Y:S02]  /*0580*/  LOP3.LUT R14, R29, R14, RZ, 0x3c, !PT ;  /* 0x0000000e1d0e7212 */ /* 0x000fe400078e3cff */
[----:B0-----:R-:W-:Y:S02]  /*0590*/  LOP3.LUT R8, R27, R8, RZ, 0x3c, !PT ;  /* 0x000000081b087212 */ /* 0x001fe400078e3cff */
[----:B------:R-:W0:Y:S01]  /*05a0*/  LDS R27, [R17+0x380] ;  /* 0x00038000111b7984 */ /* 0x000e220000000800 */
[----:B-1----:R-:W-:-:S03]  /*05b0*/  LOP3.LUT R9, R26, R9, RZ, 0x3c, !PT ;  /* 0x000000091a097212 */ /* 0x002fc600078e3cff */
[----:B------:R-:W1:Y:S01]  /*05c0*/  LDS R26, [R17+0x3c0] ;  /* 0x0003c000111a7984 */ /* 0x000e620000000800 */
[----:B------:R-:W2:Y:S08]  /*05d0*/  POPC R25, R25 ;  /* 0x0000001900197309 */ /* 0x000eb00000000000 */
[----:B------:R-:W-:Y:S08]  /*05e0*/  POPC R12, R12 ;  /* 0x0000000c000c7309 */ /* 0x000ff00000000000 */
[----:B------:R-:W3:Y:S01]  /*05f0*/  POPC R13, R13 ;  /* 0x0000000d000d7309 */ /* 0x000ee20000000000 */
[----:B--2---:R-:W-:-:S07]  /*0600*/  IADD3 R21, PT, PT, R25, R24, R21 ;  /* 0x0000001819157210 */ /* 0x004fce0007ffe015 */
[----:B------:R-:W-:Y:S08]  /*0610*/  POPC R14, R14 ;  /* 0x0000000e000e7309 */ /* 0x000ff00000000000 */
[----:B------:R-:W2:Y:S01]  /*0620*/  POPC R15, R15 ;  /* 0x0000000f000f7309 */ /* 0x000ea20000000000 */
[----:B0-----:R-:W-:Y:S02]  /*0630*/  LOP3.LUT R10, R27, R10, RZ, 0x3c, !PT ;  /* 0x0000000a1b0a7212 */ /* 0x001fe400078e3cff */
[----:B-1----:R-:W-:-:S05]  /*0640*/  LOP3.LUT R11, R26, R11, RZ, 0x3c, !PT ;  /* 0x0000000b1a0b7212 */ /* 0x002fca00078e3cff */
[----:B------:R-:W-:Y:S01]  /*0650*/  POPC R8, R8 ;  /* 0x0000000800087309 */ /* 0x000fe20000000000 */
[----:B---3--:R-:W-:-:S07]  /*0660*/  IADD3 R12, PT, PT, R13, R12, R21 ;  /* 0x0000000c0d0c7210 */ /* 0x008fce0007ffe015 */
[----:B------:R-:W0:Y:S01]  /*0670*/  POPC R9, R9 ;  /* 0x0000000900097309 */ /* 0x000e220000000000 */
[----:B--2---:R-:W-:-:S07]  /*0680*/  IADD3 R12, PT, PT, R15, R14, R12 ;  /* 0x0000000e0f0c7210 */ /* 0x004fce0007ffe00c */
[----:B------:R-:W-:Y:S08]  /*0690*/  POPC R10, R10 ;  /* 0x0000000a000a7309 */ /* 0x000ff00000000000 */
[----:B------:R-:W1:Y:S01]  /*06a0*/  POPC R11, R11 ;  /* 0x0000000b000b7309 */ /* 0x000e620000000000 */
[----:B0-----:R-:W-:-:S04]  /*06b0*/  IADD3 R21, PT, PT, R9, R8, R12 ;  /* 0x0000000809157210 */ /* 0x001fc80007ffe00c */
[----:B-1----:R-:W-:Y:S01]  /*06c0*/  IADD3 R21, PT, PT, R11, R10, R21 ;  /* 0x0000000a0b157210 */ /* 0x002fe20007ffe015 */
[----:B------:R-:W-:Y:S06]  /*06d0*/  BAR.SYNC.DEFER_BLOCKING 0x0 ;  /* 0x0000000000007b1d */ /* 0x000fec0000010000 */
[----:B------:R-:W-:Y:S05]  /*06e0*/  BRA.U UP0, `(.L_x_73) ;  /* 0xfffffff900cc7547 */ /* 0x000fea000b83ffff */
[----:B------:R-:W-:-:S05]  /*06f0*/  I2FP.F32.U32 R6, R21 ;  /* 0x0000001500067245 */ /* 0x000fca0000201000 */
[----:B------:R-:W-:-:S07]  /*0700*/  FADD R6, R6, R6 ;  /* 0x0000000606067221 */ /* 0x000fce0000000000 */
.L_x_72:
        /* <DEDUP_REMOVED lines=13> */
[----:B------:R-:W-:Y:S01]  /*07e0*/  FADD R6, -R3, R6 ;  /* 0x0000000603067221 */ /* 0x000fe20000000100 */
[----:B0-----:R-:W-:-:S04]  /*07f0*/  LEA R2, P0, R4, UR6, 0x2 ;  /* 0x0000000604027c11 */ /* 0x001fc8000f8010ff */
[----:B------:R-:W-:Y:S01]  /*0800*/  LEA.HI.X R3, R4, UR7, R5, 0x2, P0 ;  /* 0x0000000704037c11 */ /* 0x000fe200080f1405 */
[----:B------:R-:W-:-:S05]  /*0810*/  FADD R5, -R6, -RZ ;  /* 0x800000ff06057221 */ /* 0x000fca0000000100 */
[----:B------:R-:W-:Y:S01]  /*0820*/  STG.E desc[UR10][R2.64], R5 ;  /* 0x0000000502007986 */ /* 0x000fe2000c10190a */
[----:B------:R-:W-:Y:S05]  /*0830*/  EXIT ;  /* 0x000000000000794d */ /* 0x000fea0003800000 */
.L_x_74:
        /* <DEDUP_REMOVED lines=12> */
.L_x_114:


//--------------------- .text._Z25deconcatenate_rows_kernelPjPfi --------------------------
	.section	.text._Z25deconcatenate_rows_kernelPjPfi,"ax",@progbits
	.align	128
        .global         _Z25deconcatenate_rows_kernelPjPfi
        .type           _Z25deconcatenate_rows_kernelPjPfi,@function
        .size           _Z25deconcatenate_rows_kernelPjPfi,(.L_x_115 - _Z25deconcatenate_rows_kernelPjPfi)
        .other          _Z25deconcatenate_rows_kernelPjPfi,@"STO_CUDA_ENTRY STV_DEFAULT"
_Z25deconcatenate_rows_kernelPjPfi:
.text._Z25deconcatenate_rows_kernelPjPfi:
[----:B------:R-:W0:Y:S08]  /*0000*/  LDC R1, c[0x0][0x37c] ;  /* 0x0000df00ff017b82 */ /* 0x000e300000000800 */
[----:B------:R-:W1:Y:S02]  /*0010*/  LDC R0, c[0x0][0x390] ;  /* 0x0000e400ff007b82 */ /* 0x000e640000000800 */
[----:B-1----:R-:W-:-:S13]  /*0020*/  ISETP.GE.AND P0, PT, R0, 0x1, PT ;  /* 0x000000010000780c */ /* 0x002fda0003f06270 */
[----:B0-----:R-:W-:Y:S05]  /*0030*/  @!P0 EXIT ;  /* 0x000000000000894d */ /* 0x001fea0003800000 */
[----:B------:R-:W0:Y:S01]  /*0040*/  LDCU.64 UR4, c[0x0][0x388] ;  /* 0x00007100ff0477ac */ /* 0x000e220008000a00 */
[----:B------:R-:W-:Y:S01]  /*0050*/  IMAD.MOV.U32 R2, RZ, RZ, RZ ;  /* 0x000000ffff027224 */ /* 0x000fe200078e00ff */
[----:B------:R-:W1:Y:S01]  /*0060*/  LDCU.64 UR6, c[0x0][0x380] ;  /* 0x00007000ff0677ac */ /* 0x000e620008000a00 */
[----:B------:R-:W2:Y:S01]  /*0070*/  LDCU.64 UR36, c[0x0][0x358] ;  /* 0x00006b00ff2477ac */ /* 0x000ea20008000a00 */
[----:B------:R-:W3:Y:S01]  /*0080*/  LDCU UR38, c[0x0][0x390] ;  /* 0x00007200ff2677ac */ /* 0x000ee20008000800 */
[----:B0-----:R-:W-:-:S04]  /*0090*/  UIADD3 UR4, UP0, UPT, UR4, 0x40, URZ ;  /* 0x0000004004047890 */ /* 0x001fc8000ff1e0ff */
[----:B------:R-:W-:Y:S01]  /*00a0*/  UIADD3.X UR5, UPT, UPT, URZ, UR5, URZ, UP0, !UPT ;  /* 0x00000005ff057290 */ /* 0x000fe200087fe4ff */
[----:B-1----:R-:W-:Y:S02]  /*00b0*/  IMAD.U32 R18, RZ, RZ, UR6 ;  /* 0x00000006ff127e24 */ /* 0x002fe4000f8e00ff */
[----:B------:R-:W-:Y:S02]  /*00c0*/  IMAD.U32 R19, RZ, RZ, UR7 ;  /* 0x00000007ff137e24 */ /* 0x000fe4000f8e00ff */
[----:B------:R-:W-:Y:S02]  /*00d0*/  IMAD.U32 R16, RZ, RZ, UR4 ;  /* 0x00000004ff107e24 */ /* 0x000fe4000f8e00ff */
[----:B--23--:R-:W-:-:S07]  /*00e0*/  IMAD.U32 R17, RZ, RZ, UR5 ;  /* 0x00000005ff117e24 */ /* 0x00cfce000f8e00ff */
.L_x_77:
[----:B------:R0:W5:Y:S01]  /*00f0*/  LDG.E R22, desc[UR36][R18.64] ;  /* 0x0000002412167981 */ /* 0x000162000c1e1900 */
[----:B------:R-:W-:Y:S01]  /*0100*/  MOV R0, 0x0 ;  /* 0x0000000000007802 */ /* 0x000fe20000000f00 */
[----:B------:R-:W-:Y:S02]  /*0110*/  VIADD R2, R2, 0x20 ;  /* 0x0000002002027836 */ /* 0x000fe40000000000 */
[----:B------:R-:W-:Y:S01]  /*0120*/  IMAD.MOV.U32 R4, RZ, RZ, 0x80 ;  /* 0x00000080ff047424 */ /* 0x000fe200078e00ff */
[----:B------:R0:W1:Y:S01]  /*0130*/  LDC.64 R6, c[0x4][R0] ;  /* 0x0100000000067b82 */ /* 0x0000620000000a00 */
[----:B------:R-:W-:Y:S01]  /*0140*/  IMAD.MOV.U32 R5, RZ, RZ, RZ ;  /* 0x000000ffff057224 */ /* 0x000fe200078e00ff */
[----:B------:R-:W-:-:S04]  /*0150*/  ISETP.GE.AND P0, PT, R2, UR38, PT ;  /* 0x0000002602007c0c */ /* 0x000fc8000bf06270 */
[----:B------:R-:W-:-:S09]  /*0160*/  P2R R23, PR, RZ, 0x1 ;  /* 0x00000001ff177803 */ /* 0x000fd20000000000 */
[----:B------:R-:W-:-:S07]  /*0170*/  LEPC R20, `(.L_x_75) ;  /* 0x000000001014794e */ /* 0x000fce0000000000 */
[----:B01---5:R-:W-:Y:S05]  /*0180*/  CALL.ABS.NOINC R6 ;  /* 0x0000000006007343 */ /* 0x023fea0003c00000 */
.L_x_75:
[--C-:B------:R-:W-:Y:S02]  /*0190*/  SHF.R.U32.HI R0, RZ, 0x1, R22.reuse ;  /* 0x00000001ff007819 */ /* 0x100fe40000011616 */
[--C-:B------:R-:W-:Y:S02]  /*01a0*/  SHF.R.U32.HI R3, RZ, 0x1f, R22.reuse ;  /* 0x0000001fff037819 */ /* 0x100fe40000011616 */
[----:B------:R-:W-:Y:S02]  /*01b0*/  LOP3.LUT R0, R0, 0x1, RZ, 0xc0, !PT ;  /* 0x0000000100007812 */ /* 0x000fe400078ec0ff */
[----:B------:R-:W-:Y:S02]  /*01c0*/  I2FP.F32.U32 R13, R3 ;  /* 0x00000003000d7245 */ /* 0x000fe40000201000 */
[----:B------:R-:W-:Y:S02]  /*01d0*/  I2FP.F32.U32 R3, R0 ;  /* 0x0000000000037245 */ /* 0x000fe40000201000 */
[--C-:B------:R-:W-:Y:S01]  /*01e0*/  SHF.R.U32.HI R0, RZ, 0x2, R22.reuse ;  /* 0x00000002ff007819 */ /* 0x100fe20000011616 */
[----:B------:R-:W-:Y:S01]  /*01f0*/  ST.E desc[UR36][R4.64+0x7c], R13 ;  /* 0x00007c0d04007985 */ /* 0x000fe2000c101924 */
[----:B------:R-:W-:-:S02]  /*0200*/  SHF.R.U32.HI R6, RZ, 0x3, R22 ;  /* 0x00000003ff067819 */ /* 0x000fc40000011616 */
[--C-:B------:R-:W-:Y:S01]  /*0210*/  SHF.R.U32.HI R7, RZ, 0x4, R22.reuse ;  /* 0x00000004ff077819 */ /* 0x100fe20000011616 */
[----:B------:R0:W-:Y:S01]  /*0220*/  ST.E desc[UR36][R4.64+0x4], R3 ;  /* 0x0000040304007985 */ /* 0x0001e2000c101924 */
[--C-:B------:R-:W-:Y:S02]  /*0230*/  SHF.R.U32.HI R9, RZ, 0x5, R22.reuse ;  /* 0x00000005ff097819 */ /* 0x100fe40000011616 */
[----:B------:R-:W-:Y:S02]  /*0240*/  SHF.R.U32.HI R11, RZ, 0x6, R22 ;  /* 0x00000006ff0b7819 */ /* 0x000fe40000011616 */
[----:B------:R-:W-:Y:S02]  /*0250*/  LOP3.LUT R0, R0, 0x1, RZ, 0xc0, !PT ;  /* 0x0000000100007812 */ /* 0x000fe400078ec0ff */
[----:B------:R-:W-:Y:S02]  /*0260*/  LOP3.LUT R6, R6, 0x1, RZ, 0xc0, !PT ;  /* 0x0000000106067812 */ /* 0x000fe400078ec0ff */
[----:B------:R-:W-:-:S02]  /*0270*/  LOP3.LUT R8, R7, 0x1, RZ, 0xc0, !PT ;  /* 0x0000000107087812 */ /* 0x000fc400078ec0ff */
[----:B------:R-:W-:Y:S02]  /*0280*/  LOP3.LUT R10, R9, 0x1, RZ, 0xc0, !PT ;  /* 0x00000001090a7812 */ /* 0x000fe400078ec0ff */
[----:B------:R-:W-:Y:S02]  /*0290*/  LOP3.LUT R12, R11, 0x1, RZ, 0xc0, !PT ;  /* 0x000000010b0c7812 */ /* 0x000fe400078ec0ff */
[----:B------:R-:W-:Y:S02]  /*02a0*/  I2FP.F32.U32 R7, R0 ;  /* 0x0000000000077245 */ /* 0x000fe40000201000 */
[----:B0-----:R-:W-:Y:S02]  /*02b0*/  I2FP.F32.U32 R3, R6 ;  /* 0x0000000600037245 */ /* 0x001fe40000201000 */
[----:B------:R-:W-:Y:S01]  /*02c0*/  I2FP.F32.U32 R9, R8 ;  /* 0x0000000800097245 */ /* 0x000fe20000201000 */
[----:B------:R-:W-:Y:S01]  /*02d0*/  ST.E desc[UR36][R4.64+0x8], R7 ;  /* 0x0000080704007985 */ /* 0x000fe2000c101924 */
[----:B------:R-:W-:-:S02]  /*02e0*/  I2FP.F32.U32 R11, R10 ;  /* 0x0000000a000b7245 */ /* 0x000fc40000201000 */
[--C-:B------:R-:W-:Y:S01]  /*02f0*/  SHF.R.U32.HI R0, RZ, 0x7, R22.reuse ;  /* 0x00000007ff007819 */ /* 0x100fe20000011616 */
[----:B------:R0:W-:Y:S01]  /*0300*/  ST.E desc[UR36][R4.64+0xc], R3 ;  /* 0x00000c0304007985 */ /* 0x0001e2000c101924 */
[--C-:B------:R-:W-:Y:S02]  /*0310*/  SHF.R.U32.HI R6, RZ, 0x8, R22.reuse ;  /* 0x00000008ff067819 */ /* 0x100fe40000011616 */
[--C-:B------:R-:W-:Y:S01]  /*0320*/  SHF.R.U32.HI R8, RZ, 0x9, R22.reuse ;  /* 0x00000009ff087819 */ /* 0x100fe20000011616 */
[----:B------:R1:W-:Y:S01]  /*0330*/  ST.E desc[UR36][R4.64+0x10], R9 ;  /* 0x0000100904007985 */ /* 0x0003e2000c101924 */
[--C-:B------:R-:W-:Y:S02]  /*0340*/  SHF.R.U32.HI R10, RZ, 0xa, R22.reuse ;  /* 0x0000000aff0a7819 */ /* 0x100fe40000011616 */
[----:B------:R-:W-:Y:S01]  /*0350*/  I2FP.F32.U32 R13, R12 ;  /* 0x0000000c000d7245 */ /* 0x000fe20000201000 */
[----:B------:R2:W-:Y:S01]  /*0360*/  ST.E desc[UR36][R4.64+0x14], R11 ;  /* 0x0000140b04007985 */ /* 0x0005e2000c101924 */
[----:B------:R-:W-:-:S02]  /*0370*/  SHF.R.U32.HI R12, RZ, 0xb, R22 ;  /* 0x0000000bff0c7819 */ /* 0x000fc40000011616 */
[----:B------:R-:W-:Y:S01]  /*0380*/  LOP3.LUT R0, R0, 0x1, RZ, 0xc0, !PT ;  /* 0x0000000100007812 */ /* 0x000fe200078ec0ff */
[----:B------:R3:W-:Y:S01]  /*0390*/  ST.E desc[UR36][R4.64+0x18], R13 ;  /* 0x0000180d04007985 */ /* 0x0007e2000c101924 */
[----:B------:R-:W-:Y:S02]  /*03a0*/  LOP3.LUT R6, R6, 0x1, RZ, 0xc0, !PT ;  /* 0x0000000106067812 */ /* 0x000fe400078ec0ff */
[----:B------:R-:W-:Y:S02]  /*03b0*/  LOP3.LUT R8, R8, 0x1, RZ, 0xc0, !PT ;  /* 0x0000000108087812 */ /* 0x000fe400078ec0ff */
[----:B------:R-:W-:Y:S02]  /*03c0*/  LOP3.LUT R10, R10, 0x1, RZ, 0xc0, !PT ;  /* 0x000000010a0a7812 */ /* 0x000fe400078ec0ff */
[----:B------:R-:W-:Y:S02]  /*03d0*/  LOP3.LUT R12, R12, 0x1, RZ, 0xc0, !PT ;  /* 0x000000010c0c7812 */ /* 0x000fe400078ec0ff */
[----:B0-----:R-:W-:-:S02]  /*03e0*/  I2FP.F32.U32 R3, R0 ;  /* 0x0000000000037245 */ /* 0x001fc40000201000 */
[----:B------:R-:W-:Y:S02]  /*03f0*/  I2FP.F32.U32 R7, R6 ;  /* 0x0000000600077245 */ /* 0x000fe40000201000 */
[----:B-1----:R-:W-:Y:S01]  /*0400*/  I2FP.F32.U32 R9, R8 ;  /* 0x0000000800097245 */ /* 0x002fe20000201000 */
[----:B------:R0:W-:Y:S01]  /*0410*/  ST.E desc[UR36][R4.64+0x1c], R3 ;  /* 0x00001c0304007985 */ /* 0x0001e2000c101924 */
[----:B--2---:R-:W-:Y:S02]  /*0420*/  I2FP.F32.U32 R11, R10 ;  /* 0x0000000a000b7245 */ /* 0x004fe40000201000 */
[--C-:B------:R-:W-:Y:S01]  /*0430*/  SHF.R.U32.HI R0, RZ, 0xc, R22.reuse ;  /* 0x0000000cff007819 */ /* 0x100fe20000011616 */
[----:B------:R1:W-:Y:S01]  /*0440*/  ST.E desc[UR36][R4.64+0x20], R7 ;  /* 0x0000200704007985 */ /* 0x0003e2000c101924 */
[--C-:B------:R-:W-:Y:S02]  /*0450*/  SHF.R.U32.HI R6, RZ, 0xd, R22.reuse ;  /* 0x0000000dff067819 */ /* 0x100fe40000011616 */
[--C-:B------:R-:W-:Y:S01]  /*0460*/  SHF.R.U32.HI R8, RZ, 0xe, R22.reuse ;  /* 0x0000000eff087819 */ /* 0x100fe20000011616 */
[----:B------:R2:W-:Y:S01]  /*0470*/  ST.E desc[UR36][R4.64+0x24], R9 ;  /* 0x0000240904007985 */ /* 0x0005e2000c101924 */
[----:B------:R-:W-:-:S02]  /*0480*/  SHF.R.U32.HI R10, RZ, 0xf, R22 ;  /* 0x0000000fff0a7819 */ /* 0x000fc40000011616 */
[----:B---3--:R-:W-:Y:S01]  /*0490*/  I2FP.F32.U32 R13, R12 ;  /* 0x0000000c000d7245 */ /* 0x008fe20000201000 */
[----:B------:R3:W-:Y:S01]  /*04a0*/  ST.E desc[UR36][R4.64+0x28], R11 ;  /* 0x0000280b04007985 */ /* 0x0007e2000c101924 */
[----:B------:R-:W-:Y:S02]  /*04b0*/  SHF.R.U32.HI R12, RZ, 0x10, R22 ;  /* 0x00000010ff0c7819 */ /* 0x000fe40000011616 */
[----:B------:R-:W-:Y:S01]  /*04c0*/  LOP3.LUT R0, R0, 0x1, RZ, 0xc0, !PT ;  /* 0x0000000100007812 */ /* 0x000fe200078ec0ff */
[----:B------:R4:W-:Y:S01]  /*04d0*/  ST.E desc[UR36][R4.64+0x2c], R13 ;  /* 0x00002c0d04007985 */ /* 0x0009e2000c101924 */
[----:B------:R-:W-:Y:S02]  /*04e0*/  LOP3.LUT R6, R6, 0x1, RZ, 0xc0, !PT ;  /* 0x0000000106067812 */ /* 0x000fe400078ec0ff */
[----:B------:R-:W-:Y:S02]  /*04f0*/  LOP3.LUT R8, R8, 0x1, RZ, 0xc0, !PT ;  /* 0x0000000108087812 */ /* 0x000fe400078ec0ff */
[----:B------:R-:W-:-:S02]  /*0500*/  LOP3.LUT R10, R10, 0x1, RZ, 0xc0, !PT ;  /* 0x000000010a0a7812 */ /* 0x000fc400078ec0ff */
[----:B------:R-:W-:Y:S02]  /*0510*/  LOP3.LUT R12, R12, 0x1, RZ, 0xc0, !PT ;  /* 0x000000010c0c7812 */ /* 0x000fe400078ec0ff */
[----:B0-----:R-:W-:Y:S02]  /*0520*/  I2FP.F32.U32 R3, R0 ;  /* 0x0000000000037245 */ /* 0x001fe40000201000 */
[----:B-1----:R-:W-:Y:S02]  /*0530*/  I2FP.F32.U32 R7, R6 ;  /* 0x0000000600077245 */ /* 0x002fe40000201000 */
[----:B--2---:R-:W-:Y:S01]  /*0540*/  I2FP.F32.U32 R9, R8 ;  /* 0x0000000800097245 */ /* 0x004fe20000201000 */
[----:B------:R0:W-:Y:S01]  /*0550*/  ST.E desc[UR36][R4.64+0x30], R3 ;  /* 0x0000300304007985 */ /* 0x0001e2000c101924 */
[----:B---3--:R-:W-:Y:S02]  /*0560*/  I2FP.F32.U32 R11, R10 ;  /* 0x0000000a000b7245 */ /* 0x008fe40000201000 */
[--C-:B------:R-:W-:Y:S01]  /*0570*/  SHF.R.U32.HI R0, RZ, 0x11, R22.reuse ;  /* 0x00000011ff007819 */ /* 0x100fe20000011616 */
[----:B------:R1:W-:Y:S01]  /*0580*/  ST.E desc[UR36][R4.64+0x34], R7 ;  /* 0x0000340704007985 */ /* 0x0003e2000c101924 */
[----:B------:R-:W-:-:S02]  /*0590*/  SHF.R.U32.HI R6, RZ, 0x12, R22 ;  /* 0x00000012ff067819 */ /* 0x000fc40000011616 */
[--C-:B------:R-:W-:Y:S01]  /*05a0*/  SHF.R.U32.HI R8, RZ, 0x13, R22.reuse ;  /* 0x00000013ff087819 */ /* 0x100fe20000011616 */
[----:B------:R2:W-:Y:S01]  /*05b0*/  ST.E desc[UR36][R4.64+0x38], R9 ;  /* 0x0000380904007985 */ /* 0x0005e2000c101924 */
[--C-:B------:R-:W-:Y:S02]  /*05c0*/  SHF.R.U32.HI R10, RZ, 0x14, R22.reuse ;  /* 0x00000014ff0a7819 */ /* 0x100fe40000011616 */
[----:B----4-:R-:W-:Y:S01]  /*05d0*/  I2FP.F32.U32 R13, R12 ;  /* 0x0000000c000d7245 */ /* 0x010fe20000201000 */
[----:B------:R3:W-:Y:S01]  /*05e0*/  ST.E desc[UR36][R4.64+0x3c], R11 ;  /* 0x00003c0b04007985 */ /* 0x0007e2000c101924 */
[----:B------:R-:W-:Y:S02]  /*05f0*/  SHF.R.U32.HI R12, RZ, 0x15, R22 ;  /* 0x00000015ff0c7819 */ /* 0x000fe40000011616 */
[----:B------:R-:W-:Y:S01]  /*0600*/  LOP3.LUT R0, R0, 0x1, RZ, 0xc0, !PT ;  /* 0x0000000100007812 */ /* 0x000fe200078ec0ff */
[----:B------:R4:W-:Y:S01]  /*0610*/  ST.E desc[UR36][R4.64+0x40], R13 ;  /* 0x0000400d04007985 */ /* 0x0009e2000c101924 */
[----:B------:R-:W-:-:S02]  /*0620*/  LOP3.LUT R6, R6, 0x1, RZ, 0xc0, !PT ;  /* 0x0000000106067812 */ /* 0x000fc400078ec0ff */
[----:B------:R-:W-:Y:S02]  /*0630*/  LOP3.LUT R8, R8, 0x1, RZ, 0xc0, !PT ;  /* 0x0000000108087812 */ /* 0x000fe400078ec0ff */
[----:B------:R-:W-:Y:S02]  /*0640*/  LOP3.LUT R10, R10, 0x1, RZ, 0xc0, !PT ;  /* 0x000000010a0a7812 */ /* 0x000fe400078ec0ff */
[----:B------:R-:W-:Y:S02]  /*0650*/  LOP3.LUT R12, R12, 0x1, RZ, 0xc0, !PT ;  /* 0x000000010c0c7812 */ /* 0x000fe400078ec0ff */
[----:B0-----:R-:W-:Y:S02]  /*0660*/  I2FP.F32.U32 R3, R0 ;  /* 0x0000000000037245 */ /* 0x001fe40000201000 */
[----:B-1----:R-:W-:Y:S02]  /*0670*/  I2FP.F32.U32 R7, R6 ;  /* 0x0000000600077245 */ /* 0x002fe40000201000 */
[----:B--2---:R-:W-:Y:S01]  /*0680*/  I2FP.F32.U32 R9, R8 ;  /* 0x0000000800097245 */ /* 0x004fe20000201000 */
[----:B------:R0:W-:Y:S01]  /*0690*/  ST.E desc[UR36][R4.64+0x44], R3 ;  /* 0x0000440304007985 */ /* 0x0001e2000c101924 */
[----:B---3--:R-:W-:-:S02]  /*06a0*/  I2FP.F32.U32 R11, R10 ;  /* 0x0000000a000b7245 */ /* 0x008fc40000201000 */
[--C-:B------:R-:W-:Y:S01]  /*06b0*/  SHF.R.U32.HI R0, RZ, 0x16, R22.reuse ;  /* 0x00000016ff007819 */ /* 0x100fe20000011616 */
[----:B------:R1:W-:Y:S01]  /*06c0*/  ST.E desc[UR36][R4.64+0x48], R7 ;  /* 0x0000480704007985 */ /* 0x0003e2000c101924 */
[--C-:B------:R-:W-:Y:S02]  /*06d0*/  SHF.R.U32.HI R6, RZ, 0x17, R22.reuse ;  /* 0x00000017ff067819 */ /* 0x100fe40000011616 */
[--C-:B------:R-:W-:Y:S01]  /*06e0*/  SHF.R.U32.HI R8, RZ, 0x18, R22.reuse ;  /* 0x00000018ff087819 */ /* 0x100fe20000011616 */
[----:B------:R2:W-:Y:S01]  /*06f0*/  ST.E desc[UR36][R4.64+0x4c], R9 ;  /* 0x00004c0904007985 */ /* 0x0005e2000c101924 */
[--C-:B------:R-:W-:Y:S02]  /*0700*/  SHF.R.U32.HI R10, RZ, 0x19, R22.reuse ;  /* 0x00000019ff0a7819 */ /* 0x100fe40000011616 */
[----:B----4-:R-:W-:Y:S01]  /*0710*/  I2FP.F32.U32 R13, R12 ;  /* 0x0000000c000d7245 */ /* 0x010fe20000201000 */
        /* <DEDUP_REMOVED lines=9> */
[----:B-1----:R-:W-:Y:S02]  /*07b0*/  I2FP.F32.U32 R7, R6 ;  /* 0x0000000600077245 */ /* 0x002fe40000201000 */
[----:B--2---:R-:W-:Y:S01]  /*07c0*/  I2FP.F32.U32 R9, R8 ;  /* 0x0000000800097245 */ /* 0x004fe20000201000 */
[----:B------:R-:W-:Y:S01]  /*07d0*/  ST.E desc[UR36][R4.64+0x58], R3 ;  /* 0x0000580304007985 */ /* 0x000fe2000c101924 */
[----:B---3--:R-:W-:Y:S02]  /*07e0*/  I2FP.F32.U32 R11, R10 ;  /* 0x0000000a000b7245 */ /* 0x008fe40000201000 */
[--C-:B------:R-:W-:Y:S01]  /*07f0*/  SHF.R.U32.HI R0, RZ, 0x1b, R22.reuse ;  /* 0x0000001bff007819 */ /* 0x100fe20000011616 */
[----:B------:R0:W-:Y:S01]  /*0800*/  ST.E desc[UR36][R4.64+0x5c], R7 ;  /* 0x00005c0704007985 */ /* 0x0001e2000c101924 */
[--C-:B------:R-:W-:Y:S02]  /*0810*/  SHF.R.U32.HI R6, RZ, 0x1c, R22.reuse ;  /* 0x0000001cff067819 */ /* 0x100fe40000011616 */
[--C-:B------:R-:W-:Y:S01]  /*0820*/  SHF.R.U32.HI R8, RZ, 0x1d, R22.reuse ;  /* 0x0000001dff087819 */ /* 0x100fe20000011616 */
[----:B------:R1:W-:Y:S01]  /*0830*/  ST.E desc[UR36][R4.64+0x60], R9 ;  /* 0x0000600904007985 */ /* 0x0003e2000c101924 */
[----:B------:R-:W-:-:S02]  /*0840*/  SHF.R.U32.HI R10, RZ, 0x1e, R22 ;  /* 0x0000001eff0a7819 */ /* 0x000fc40000011616 */
[----:B----4-:R-:W-:Y:S01]  /*0850*/  I2FP.F32.U32 R13, R12 ;  /* 0x0000000c000d7245 */ /* 0x010fe20000201000 */
[----:B------:R2:W-:Y:S01]  /*0860*/  ST.E desc[UR36][R4.64+0x64], R11 ;  /* 0x0000640b04007985 */ /* 0x0005e2000c101924 */
[----:B------:R-:W-:Y:S02]  /*0870*/  LOP3.LUT R22, R22, 0x1, RZ, 0xc0, !PT ;  /* 0x0000000116167812 */ /* 0x000fe400078ec0ff */
[----:B------:R-:W-:Y:S01]  /*0880*/  LOP3.LUT R0, R0, 0x1, RZ, 0xc0, !PT ;  /* 0x0000000100007812 */ /* 0x000fe200078ec0ff */
[----:B------:R3:W-:Y:S01]  /*0890*/  ST.E desc[UR36][R4.64+0x68], R13 ;  /* 0x0000680d04007985 */ /* 0x0007e2000c101924 */
[----:B------:R-:W-:Y:S02]  /*08a0*/  LOP3.LUT R6, R6, 0x1, RZ, 0xc0, !PT ;  /* 0x0000000106067812 */ /* 0x000fe400078ec0ff */
[----:B------:R-:W-:Y:S02]  /*08b0*/  LOP3.LUT R8, R8, 0x1, RZ, 0xc0, !PT ;  /* 0x0000000108087812 */ /* 0x000fe400078ec0ff */
[----:B------:R-:W-:-:S02]  /*08c0*/  LOP3.LUT R10, R10, 0x1, RZ, 0xc0, !PT ;  /* 0x000000010a0a7812 */ /* 0x000fc400078ec0ff */
[----:B0-----:R-:W-:Y:S02]  /*08d0*/  I2FP.F32.U32 R7, R0 ;  /* 0x0000000000077245 */ /* 0x001fe40000201000 */
[----:B-1----:R-:W-:Y:S02]  /*08e0*/  I2FP.F32.U32 R9, R6 ;  /* 0x0000000600097245 */ /* 0x002fe40000201000 */
[----:B--2---:R-:W-:Y:S01]  /*08f0*/  I2FP.F32.U32 R11, R8 ;  /* 0x00000008000b7245 */ /* 0x004fe20000201000 */
[----:B------:R0:W-:Y:S01]  /*0900*/  ST.E desc[UR36][R4.64+0x6c], R7 ;  /* 0x00006c0704007985 */ /* 0x0001e2000c101924 */
[----:B---3--:R-:W-:Y:S02]  /*0910*/  I2FP.F32.U32 R13, R10 ;  /* 0x0000000a000d7245 */ /* 0x008fe40000201000 */
[----:B------:R-:W-:Y:S01]  /*0920*/  I2FP.F32.U32 R3, R22 ;  /* 0x0000001600037245 */ /* 0x000fe20000201000 */
[----:B------:R1:W-:Y:S04]  /*0930*/  ST.E desc[UR36][R4.64+0x70], R9 ;  /* 0x0000700904007985 */ /* 0x0003e8000c101924 */
[----:B------:R-:W-:Y:S04]  /*0940*/  ST.E desc[UR36][R4.64+0x74], R11 ;  /* 0x0000740b04007985 */ /* 0x000fe8000c101924 */
[----:B------:R-:W-:Y:S04]  /*0950*/  ST.E desc[UR36][R4.64+0x78], R13 ;  /* 0x0000780d04007985 */ /* 0x000fe8000c101924 */
[----:B------:R-:W-:Y:S04]  /*0960*/  ST.E desc[UR36][R4.64], R3 ;  /* 0x0000000304007985 */ /* 0x000fe8000c101924 */
[----:B------:R2:W-:Y:S04]  /*0970*/  STG.E desc[UR36][R16.64+-0x40], R3 ;  /* 0xffffc00310007986 */ /* 0x0005e8000c101924 */
[----:B------:R-:W3:Y:S04]  /*0980*/  LD.E R15, desc[UR36][R4.64+0x4] ;  /* 0x00000424040f7980 */ /* 0x000ee8000c101900 */
[----:B---3--:R3:W-:Y:S04]  /*0990*/  STG.E desc[UR36][R16.64+-0x3c], R15 ;  /* 0xffffc40f10007986 */ /* 0x0087e8000c101924 */
[----:B------:R-:W4:Y:S04]  /*09a0*/  LD.E R21, desc[UR36][R4.64+0x8] ;  /* 0x0000082404157980 */ /* 0x000f28000c101900 */
[----:B----4-:R-:W-:Y:S04]  /*09b0*/  STG.E desc[UR36][R16.64+-0x38], R21 ;  /* 0xffffc81510007986 */ /* 0x010fe8000c101924 */
[----:B------:R-:W4:Y:S04]  /*09c0*/  LD.E R25, desc[UR36][R4.64+0xc] ;  /* 0x00000c2404197980 */ /* 0x000f28000c101900 */
[----:B----4-:R-:W-:Y:S04]  /*09d0*/  STG.E desc[UR36][R16.64+-0x34], R25 ;  /* 0xffffcc1910007986 */ /* 0x010fe8000c101924 */
[----:B0-----:R-:W4:Y:S04]  /*09e0*/  LD.E R7, desc[UR36][R4.64+0x10] ;  /* 0x0000102404077980 */ /* 0x001f28000c101900 */
[----:B----4-:R0:W-:Y:S04]  /*09f0*/  STG.E desc[UR36][R16.64+-0x30], R7 ;  /* 0xffffd00710007986 */ /* 0x0101e8000c101924 */
[----:B-1----:R-:W4:Y:S04]  /*0a00*/  LD.E R9, desc[UR36][R4.64+0x14] ;  /* 0x0000142404097980 */ /* 0x002f28000c101900 */
[----:B----4-:R1:W-:Y:S04]  /*0a10*/  STG.E desc[UR36][R16.64+-0x2c], R9 ;  /* 0xffffd40910007986 */ /* 0x0103e8000c101924 */
[----:B--2---:R-:W2:Y:S04]  /*0a20*/  LD.E R3, desc[UR36][R4.64+0x18] ;  /* 0x0000182404037980 */ /* 0x004ea8000c101900 */
[----:B--2---:R2:W-:Y:S04]  /*0a30*/  STG.E desc[UR36][R16.64+-0x28], R3 ;  /* 0xffffd80310007986 */ /* 0x0045e8000c101924 */
[----:B------:R-:W4:Y:S04]  /*0a40*/  LD.E R11, desc[UR36][R4.64+0x1c] ;  /* 0x00001c24040b7980 */ /* 0x000f28000c101900 */
[----:B----4-:R4:W-:Y:S04]  /*0a50*/  STG.E desc[UR36][R16.64+-0x24], R11 ;  /* 0xffffdc0b10007986 */ /* 0x0109e8000c101924 */
[----:B------:R-:W5:Y:S04]  /*0a60*/  LD.E R13, desc[UR36][R4.64+0x20] ;  /* 0x00002024040d7980 */ /* 0x000f68000c101900 */
[----:B-----5:R5:W-:Y:S04]  /*0a70*/  STG.E desc[UR36][R16.64+-0x20], R13 ;  /* 0xffffe00d10007986 */ /* 0x020be8000c101924 */
[----:B---3--:R-:W3:Y:S04]  /*0a80*/  LD.E R15, desc[UR36][R4.64+0x24] ;  /* 0x00002424040f7980 */ /* 0x008ee8000c101900 */
[----:B---3--:R3:W-:Y:S04]  /*0a90*/  STG.E desc[UR36][R16.64+-0x1c], R15 ;  /* 0xffffe40f10007986 */ /* 0x0087e8000c101924 */
[----:B0-----:R-:W2:Y:S04]  /*0aa0*/  LD.E R7, desc[UR36][R4.64+0x28] ;  /* 0x0000282404077980 */ /* 0x001ea8000c101900 */
[----:B--2---:R0:W-:Y:S04]  /*0ab0*/  STG.E desc[UR36][R16.64+-0x18], R7 ;  /* 0xffffe80710007986 */ /* 0x0041e8000c101924 */
[----:B-1----:R-:W2:Y:S04]  /*0ac0*/  LD.E R9, desc[UR36][R4.64+0x2c] ;  /* 0x00002c2404097980 */ /* 0x002ea8000c101900 */
[----:B--2---:R1:W-:Y:S04]  /*0ad0*/  STG.E desc[UR36][R16.64+-0x14], R9 ;  /* 0xffffec0910007986 */ /* 0x0043e8000c101924 */
[----:B------:R-:W2:Y:S04]  /*0ae0*/  LD.E R3, desc[UR36][R4.64+0x30] ;  /* 0x0000302404037980 */ /* 0x000ea8000c101900 */
[----:B--2---:R2:W-:Y:S04]  /*0af0*/  STG.E desc[UR36][R16.64+-0x10], R3 ;  /* 0xfffff00310007986 */ /* 0x0045e8000c101924 */
[----:B----4-:R-:W4:Y:S04]  /*0b00*/  LD.E R11, desc[UR36][R4.64+0x34] ;  /* 0x00003424040b7980 */ /* 0x010f28000c101900 */
[----:B----4-:R4:W-:Y:S04]  /*0b10*/  STG.E desc[UR36][R16.64+-0xc], R11 ;  /* 0xfffff40b10007986 */ /* 0x0109e8000c101924 */
[----:B-----5:R-:W5:Y:S04]  /*0b20*/  LD.E R13, desc[UR36][R4.64+0x38] ;  /* 0x00003824040d7980 */ /* 0x020f68000c101900 */
        /* <DEDUP_REMOVED lines=16> */
[----:B--2---:R-:W-:Y:S04]  /*0c30*/  STG.E desc[UR36][R16.64+0x18], R7 ;  /* 0x0000180710007986 */ /* 0x004fe8000c101924 */
[----:B-1----:R-:W2:Y:S04]  /*0c40*/  LD.E R9, desc[UR36][R4.64+0x5c] ;  /* 0x00005c2404097980 */ /* 0x002ea8000c101900 */
[----:B--2---:R0:W-:Y:S04]  /*0c50*/  STG.E desc[UR36][R16.64+0x1c], R9 ;  /* 0x00001c0910007986 */ /* 0x0041e8000c101924 */
[----:B------:R-:W2:Y:S04]  /*0c60*/  LD.E R3, desc[UR36][R4.64+0x60] ;  /* 0x0000602404037980 */ /* 0x000ea8000c101900 */
[----:B--2---:R1:W-:Y:S04]  /*0c70*/  STG.E desc[UR36][R16.64+0x20], R3 ;  /* 0x0000200310007986 */ /* 0x0043e8000c101924 */
[----:B----4-:R-:W2:Y:S04]  /*0c80*/  LD.E R11, desc[UR36][R4.64+0x64] ;  /* 0x00006424040b7980 */ /* 0x010ea8000c101900 */
[----:B--2---:R2:W-:Y:S04]  /*0c90*/  STG.E desc[UR36][R16.64+0x24], R11 ;  /* 0x0000240b10007986 */ /* 0x0045e8000c101924 */
[----:B-----5:R-:W4:Y:S04]  /*0ca0*/  LD.E R13, desc[UR36][R4.64+0x68] ;  /* 0x00006824040d7980 */ /* 0x020f28000c101900 */
[----:B----4-:R4:W-:Y:S04]  /*0cb0*/  STG.E desc[UR36][R16.64+0x28], R13 ;  /* 0x0000280d10007986 */ /* 0x0109e8000c101924 */
[----:B---3--:R-:W3:Y:S04]  /*0cc0*/  LD.E R15, desc[UR36][R4.64+0x6c] ;  /* 0x00006c24040f7980 */ /* 0x008ee8000c101900 */
[----:B---3--:R4:W-:Y:S04]  /*0cd0*/  STG.E desc[UR36][R16.64+0x2c], R15 ;  /* 0x00002c0f10007986 */ /* 0x0089e8000c101924 */
[----:B------:R-:W3:Y:S04]  /*0ce0*/  LD.E R21, desc[UR36][R4.64+0x70] ;  /* 0x0000702404157980 */ /* 0x000ee8000c101900 */
[----:B---3--:R4:W-:Y:S04]  /*0cf0*/  STG.E desc[UR36][R16.64+0x30], R21 ;  /* 0x0000301510007986 */ /* 0x0089e8000c101924 */
[----:B0-----:R-:W3:Y:S04]  /*0d00*/  LD.E R9, desc[UR36][R4.64+0x74] ;  /* 0x0000742404097980 */ /* 0x001ee8000c101900 */
[----:B---3--:R4:W-:Y:S04]  /*0d10*/  STG.E desc[UR36][R16.64+0x34], R9 ;  /* 0x0000340910007986 */ /* 0x0089e8000c101924 */
[----:B-1----:R-:W3:Y:S01]  /*0d20*/  LD.E R3, desc[UR36][R4.64+0x78] ;  /* 0x0000782404037980 */ /* 0x002ee2000c101900 */
[----:B------:R-:W-:-:S03]  /*0d30*/  MOV R6, 0x8 ;  /* 0x0000000800067802 */ /* 0x000fc60000000f00 */
[----:B---3--:R4:W-:Y:S04]  /*0d40*/  STG.E desc[UR36][R16.64+0x38], R3 ;  /* 0x0000380310007986 */ /* 0x0089e8000c101924 */
[----:B--2---:R-:W2:Y:S01]  /*0d50*/  LD.E R11, desc[UR36][R4.64+0x7c] ;  /* 0x00007c24040b7980 */ /* 0x004ea2000c101900 */
[----:B------:R-:W0:Y:S03]  /*0d60*/  LDC.64 R6, c[0x4][R6] ;  /* 0x0100000006067b82 */ /* 0x000e260000000a00 */
[----:B0-2---:R4:W-:Y:S02]  /*0d70*/  STG.E desc[UR36][R16.64+0x3c], R11 ;  /* 0x00003c0b10007986 */ /* 0x0059e4000c101924 */
[----:B----4-:R-:W-:-:S07]  /*0d80*/  LEPC R20, `(.L_x_76) ;  /* 0x000000001014794e */ /* 0x010fce0000000000 */
[----:B------:R-:W-:Y:S05]  /*0d90*/  CALL.ABS.NOINC R6 ;  /* 0x0000000006007343 */ /* 0x000fea0003c00000 */
.L_x_76:
[----:B------:R-:W-:Y:S02]  /*0da0*/  ISETP.NE.AND P6, PT, R23, RZ, PT ;  /* 0x000000ff1700720c */ /* 0x000fe40003fc5270 */
[----:B------:R-:W-:Y:S02]  /*0db0*/  IADD3 R18, P0, PT, R18, 0x4, RZ ;  /* 0x0000000412127810 */ /* 0x000fe40007f1e0ff */
[----:B------:R-:W-:-:S03]  /*0dc0*/  IADD3 R16, P1, PT, R16, 0x80, RZ ;  /* 0x0000008010107810 */ /* 0x000fc60007f3e0ff */
[----:B------:R-:W-:Y:S02]  /*0dd0*/  IMAD.X R19, RZ, RZ, R19, P0 ;  /* 0x000000ffff137224 */ /* 0x000fe400000e0613 */
[----:B------:R-:W-:-:S04]  /*0de0*/  IMAD.X R17, RZ, RZ, R17, P1 ;  /* 0x000000ffff117224 */ /* 0x000fc800008e0611 */
[----:B------:R-:W-:Y:S05]  /*0df0*/  @!P6 BRA `(.L_x_77) ;  /* 0xfffffff000bce947 */ /* 0x000fea000383ffff */
[----:B------:R-:W-:Y:S05]  /*0e00*/  EXIT ;  /* 0x000000000000794d */ /* 0x000fea0003800000 */
.L_x_78:
        /* <DEDUP_REMOVED lines=15> */
.L_x_115:


//--------------------- .text._Z23concatenate_cols_kernelPfPjii --------------------------
	.section	.text._Z23concatenate_cols_kernelPfPjii,"ax",@progbits
	.align	128
        .global         _Z23concatenate_cols_kernelPfPjii
        .type           _Z23concatenate_cols_kernelPfPjii,@function
        .size           _Z23concatenate_cols_kernelPfPjii,(.L_x_116 - _Z23concatenate_cols_kernelPfPjii)
        .other          _Z23concatenate_cols_kernelPfPjii,@"STO_CUDA_ENTRY STV_DEFAULT"
_Z23concatenate_cols_kernelPfPjii:
.text._Z23concatenate_cols_kernelPfPjii:
[----:B------:R-:W0:Y:S01]  /*0000*/  LDC R1, c[0x0][0x37c] ;  /* 0x0000df00ff017b82 */ /* 0x000e220000000800 */
[----:B------:R-:W1:Y:S07]  /*0010*/  S2R R3, SR_TID.X ;  /* 0x0000000000037919 */ /* 0x000e6e0000002100 */
[----:B------:R-:W1:Y:S01]  /*0020*/  S2UR UR4, SR_CTAID.X ;  /* 0x00000000000479c3 */ /* 0x000e620000002500 */
[----:B------:R-:W2:Y:S07]  /*0030*/  LDCU UR5, c[0x0][0x394] ;  /* 0x00007280ff0577ac */ /* 0x000eae0008000800 */
[----:B------:R-:W1:Y:S02]  /*0040*/  LDC R16, c[0x0][0x360] ;  /* 0x0000d800ff107b82 */ /* 0x000e640000000800 */
[----:B-1----:R-:W-:-:S05]  /*0050*/  IMAD R16, R16, UR4, R3 ;  /* 0x0000000410107c24 */ /* 0x002fca000f8e0203 */
[----:B--2---:R-:W-:-:S13]  /*0060*/  ISETP.GE.AND P0, PT, R16, UR5, PT ;  /* 0x0000000510007c0c */ /* 0x004fda000bf06270 */
[----:B0-----:R-:W-:Y:S05]  /*0070*/  @P0 EXIT ;  /* 0x000000000000094d */ /* 0x001fea0003800000 */
[----:B------:R-:W-:Y:S01]  /*0080*/  MOV R0, 0x0 ;  /* 0x0000000000007802 */ /* 0x000fe20000000f00 */
[----:B------:R-:W-:Y:S02]  /*0090*/  IMAD.MOV.U32 R4, RZ, RZ, 0x80 ;  /* 0x00000080ff047424 */ /* 0x000fe400078e00ff */
[----:B------:R-:W-:Y:S01]  /*00a0*/  IMAD.MOV.U32 R5, RZ, RZ, RZ ;  /* 0x000000ffff057224 */ /* 0x000fe200078e00ff */
[----:B------:R0:W1:Y:S06]  /*00b0*/  LDC.64 R2, c[0x4][R0] ;  /* 0x0100000000027b82 */ /* 0x00006c0000000a00 */
[----:B------:R-:W-:-:S07]  /*00c0*/  LEPC R20, `(.L_x_79) ;  /* 0x000000001014794e */ /* 0x000fce0000000000 */
[----:B01----:R-:W-:Y:S05]  /*00d0*/  CALL.ABS.NOINC R2 ;  /* 0x0000000002007343 */ /* 0x003fea0003c00000 */
.L_x_79:
[----:B------:R-:W0:Y:S01]  /*00e0*/  LDC R0, c[0x0][0x390] ;  /* 0x0000e400ff007b82 */ /* 0x000e220000000800 */
[----:B------:R-:W-:-:S07]  /*00f0*/  MOV R2, 0x8 ;  /* 0x0000000800027802 */ /* 0x000fce0000000f00 */
[----:B------:R-:W1:Y:S01]  /*0100*/  LDC.64 R2, c[0x4][R2] ;  /* 0x0100000002027b82 */ /* 0x000e620000000a00 */
[----:B0-----:R-:W-:-:S13]  /*0110*/  ISETP.GE.AND P0, PT, R0, 0x1, PT ;  /* 0x000000010000780c */ /* 0x001fda0003f06270 */
[----:B-1----:R-:W-:Y:S05]  /*0120*/  @!P0 BRA `(.L_x_80) ;  /* 0x0000000c00148947 */ /* 0x002fea0003800000 */
[----:B------:R-:W0:Y:S01]  /*0130*/  LDC.64 R18, c[0x0][0x358] ;  /* 0x0000d600ff127b82 */ /* 0x000e220000000a00 */
[----:B------:R-:W-:Y:S01]  /*0140*/  BSSY.RECONVERGENT B0, `(.L_x_80) ;  /* 0x00000c3000007945 */ /* 0x000fe20003800200 */
[----:B------:R-:W-:Y:S02]  /*0150*/  IMAD.MOV.U32 R7, RZ, RZ, RZ ;  /* 0x000000ffff077224 */ /* 0x000fe400078e00ff */
[----:B------:R-:W-:Y:S02]  /*0160*/  IMAD.MOV.U32 R6, RZ, RZ, R16 ;  /* 0x000000ffff067224 */ /* 0x000fe400078e0010 */
[----:B------:R-:W-:-:S07]  /*0170*/  IMAD.MOV.U32 R9, RZ, RZ, RZ ;  /* 0x000000ffff097224 */ /* 0x000fce00078e00ff */
.L_x_81:
[----:B----4-:R-:W1:Y:S01]  /*0180*/  LDC.64 R10, c[0x0][0x380] ;  /* 0x0000e000ff0a7b82 */ /* 0x010e620000000a00 */
[----:B0-----:R-:W-:Y:S02]  /*0190*/  R2UR UR4, R18 ;  /* 0x00000000120472ca */ /* 0x001fe400000e0000 */
[----:B------:R-:W-:-:S05]  /*01a0*/  R2UR UR5, R19 ;  /* 0x00000000130572ca */ /* 0x000fca00000e0000 */
[----:B------:R-:W0:Y:S01]  /*01b0*/  LDC R8, c[0x0][0x394] ;  /* 0x0000e500ff087b82 */ /* 0x000e220000000800 */
[----:B-1----:R-:W-:-:S07]  /*01c0*/  IMAD.WIDE R10, R6, 0x4, R10 ;  /* 0x00000004060a7825 */ /* 0x002fce00078e020a */
[----:B------:R-:W2:Y:S01]  /*01d0*/  LDG.E R24, desc[UR4][R10.64] ;  /* 0x000000040a187981 */ /* 0x000ea2000c1e1900 */
[----:B------:R-:W-:Y:S02]  /*01e0*/  R2UR UR6, R18 ;  /* 0x00000000120672ca */ /* 0x000fe400000e0000 */
[----:B------:R-:W-:Y:S01]  /*01f0*/  R2UR UR7, R19 ;  /* 0x00000000130772ca */ /* 0x000fe200000e0000 */
[C---:B0-----:R-:W-:Y:S01]  /*0200*/  IMAD.WIDE R14, R8.reuse, 0x4, R10 ;  /* 0x00000004080e7825 */ /* 0x041fe200078e020a */
[----:B--2---:R-:W-:Y:S11]  /*0210*/  ST.E desc[UR4][R4.64], R24 ;  /* 0x0000001804007985 */ /* 0x004ff6000c101904 */
[----:B------:R-:W2:Y:S01]  /*0220*/  LDG.E R12, desc[UR6][R14.64] ;  /* 0x000000060e0c7981 */ /* 0x000ea2000c1e1900 */
[----:B------:R-:W-:-:S03]  /*0230*/  IMAD.WIDE R20, R8, 0x4, R14 ;  /* 0x0000000408147825 */ /* 0x000fc600078e020e */
[----:B--2---:R-:W-:Y:S04]  /*0240*/  ST.E desc[UR4][R4.64+0x4], R12 ;  /* 0x0000040c04007985 */ /* 0x004fe8000c101904 */
[----:B------:R-:W2:Y:S01]  /*0250*/  LDG.E R17, desc[UR6][R20.64] ;  /* 0x0000000614117981 */ /* 0x000ea2000c1e1900 */
[----:B------:R-:W-:-:S03]  /*0260*/  IMAD.WIDE R26, R8, 0x4, R20 ;  /* 0x00000004081a7825 */ /* 0x000fc600078e0214 */
[----:B--2---:R0:W-:Y:S04]  /*0270*/  ST.E desc[UR4][R4.64+0x8], R17 ;  /* 0x0000081104007985 */ /* 0x0041e8000c101904 */
[----:B------:R-:W2:Y:S01]  /*0280*/  LDG.E R22, desc[UR6][R26.64] ;  /* 0x000000061a167981 */ /* 0x000ea2000c1e1900 */
[----:B------:R-:W-:-:S03]  /*0290*/  IMAD.WIDE R28, R8, 0x4, R26 ;  /* 0x00000004081c7825 */ /* 0x000fc600078e021a */
[----:B--2---:R1:W-:Y:S04]  /*02a0*/  ST.E desc[UR4][R4.64+0xc], R22 ;  /* 0x00000c1604007985 */ /* 0x0043e8000c101904 */
[----:B------:R-:W2:Y:S01]  /*02b0*/  LDG.E R23, desc[UR6][R28.64] ;  /* 0x000000061c177981 */ /* 0x000ea2000c1e1900 */
[----:B------:R-:W-:-:S03]  /*02c0*/  IMAD.WIDE R20, R8, 0x4, R28 ;  /* 0x0000000408147825 */ /* 0x000fc600078e021c */
[----:B--2---:R2:W-:Y:S04]  /*02d0*/  ST.E desc[UR4][R4.64+0x10], R23 ;  /* 0x0000101704007985 */ /* 0x0045e8000c101904 */
[----:B------:R-:W3:Y:S01]  /*02e0*/  LDG.E R10, desc[UR6][R20.64] ;  /* 0x00000006140a7981 */ /* 0x000ee2000c1e1900 */
[----:B------:R-:W-:-:S03]  /*02f0*/  IMAD.WIDE R26, R8, 0x4, R20 ;  /* 0x00000004081a7825 */ /* 0x000fc600078e0214 */
[----:B---3--:R3:W-:Y:S04]  /*0300*/  ST.E desc[UR4][R4.64+0x14], R10 ;  /* 0x0000140a04007985 */ /* 0x0087e8000c101904 */
[----:B------:R-:W4:Y:S01]  /*0310*/  LDG.E R14, desc[UR6][R26.64] ;  /* 0x000000061a0e7981 */ /* 0x000f22000c1e1900 */
[----:B------:R-:W-:-:S03]  /*0320*/  IMAD.WIDE R28, R8, 0x4, R26 ;  /* 0x00000004081c7825 */ /* 0x000fc600078e021a */
[----:B----4-:R4:W-:Y:S04]  /*0330*/  ST.E desc[UR4][R4.64+0x18], R14 ;  /* 0x0000180e04007985 */ /* 0x0109e8000c101904 */
[----:B------:R-:W5:Y:S01]  /*0340*/  LDG.E R11, desc[UR6][R28.64] ;  /* 0x000000061c0b7981 */ /* 0x000f62000c1e1900 */
[----:B------:R-:W-:-:S03]  /*0350*/  IMAD.WIDE R20, R8, 0x4, R28 ;  /* 0x0000000408147825 */ /* 0x000fc600078e021c */
[----:B-----5:R5:W-:Y:S04]  /*0360*/  ST.E desc[UR4][R4.64+0x1c], R11 ;  /* 0x00001c0b04007985 */ /* 0x020be8000c101904 */
[----:B------:R-:W2:Y:S01]  /*0370*/  LDG.E R25, desc[UR6][R20.64] ;  /* 0x0000000614197981 */ /* 0x000ea2000c1e1900 */
[----:B------:R-:W-:-:S03]  /*0380*/  IMAD.WIDE R26, R8, 0x4, R20 ;  /* 0x00000004081a7825 */ /* 0x000fc600078e0214 */
[----:B--2---:R-:W-:Y:S04]  /*0390*/  ST.E desc[UR4][R4.64+0x20], R25 ;  /* 0x0000201904007985 */ /* 0x004fe8000c101904 */
[----:B------:R2:W3:Y:S02]  /*03a0*/  LDG.E R13, desc[UR6][R26.64] ;  /* 0x000000061a0d7981 */ /* 0x0004e4000c1e1900 */
[C---:B--2---:R-:W-:Y:S02]  /*03b0*/  IMAD.WIDE R26, R8.reuse, 0x4, R26 ;  /* 0x00000004081a7825 */ /* 0x044fe400078e021a */
[----:B---3--:R2:W-:Y:S04]  /*03c0*/  ST.E desc[UR4][R4.64+0x24], R13 ;  /* 0x0000240d04007985 */ /* 0x0085e8000c101904 */
[----:B------:R-:W3:Y:S01]  /*03d0*/  LDG.E R29, desc[UR6][R26.64] ;  /* 0x000000061a1d7981 */ /* 0x000ee2000c1e1900 */
[----:B------:R-:W-:Y:S01]  /*03e0*/  IMAD.WIDE R20, R8, 0x4, R26 ;  /* 0x0000000408147825 */ /* 0x000fe200078e021a */
[----:B------:R-:W-:-:S02]  /*03f0*/  FSETP.GE.AND P1, PT, R12, RZ, PT ;  /* 0x000000ff0c00720b */ /* 0x000fc40003f26000 */
[----:B------:R-:W-:Y:S02]  /*0400*/  FSETP.GE.AND P0, PT, R24, RZ, PT ;  /* 0x000000ff1800720b */ /* 0x000fe40003f06000 */
[----:B------:R-:W-:Y:S01]  /*0410*/  FSETP.GE.AND P2, PT, R17, RZ, PT ;  /* 0x000000ff1100720b */ /* 0x000fe20003f46000 */
[----:B---3--:R3:W-:Y:S04]  /*0420*/  ST.E desc[UR4][R4.64+0x28], R29 ;  /* 0x0000281d04007985 */ /* 0x0087e8000c101904 */
[----:B------:R-:W4:Y:S01]  /*0430*/  LDG.E R15, desc[UR6][R20.64] ;  /* 0x00000006140f7981 */ /* 0x000f22000c1e1900 */
[----:B0-----:R-:W-:Y:S01]  /*0440*/  SEL R17, RZ, 0x2, !P1 ;  /* 0x00000002ff117807 */ /* 0x001fe20004800000 */
[----:B------:R-:W-:Y:S01]  /*0450*/  IMAD.WIDE R26, R8, 0x4, R20 ;  /* 0x00000004081a7825 */ /* 0x000fe200078e0214 */
[----:B------:R-:W-:-:S02]  /*0460*/  SEL R12, RZ, 0x1, !P0 ;  /* 0x00000001ff0c7807 */ /* 0x000fc40004000000 */
[----:B------:R-:W-:-:S04]  /*0470*/  SEL R24, RZ, 0x4, !P2 ;  /* 0x00000004ff187807 */ /* 0x000fc80005000000 */
[----:B------:R-:W-:Y:S01]  /*0480*/  IADD3 R12, PT, PT, R24, R17, R12 ;  /* 0x00000011180c7210 */ /* 0x000fe20007ffe00c */
[----:B----4-:R0:W-:Y:S04]  /*0490*/  ST.E desc[UR4][R4.64+0x2c], R15 ;  /* 0x00002c0f04007985 */ /* 0x0101e8000c101904 */
[----:B------:R-:W4:Y:S01]  /*04a0*/  LDG.E R17, desc[UR6][R26.64] ;  /* 0x000000061a117981 */ /* 0x000f22000c1e1900 */
[----:B------:R-:W-:-:S03]  /*04b0*/  IMAD.WIDE R20, R8, 0x4, R26 ;  /* 0x0000000408147825 */ /* 0x000fc600078e021a */
[----:B----4-:R-:W-:Y:S04]  /*04c0*/  ST.E desc[UR4][R4.64+0x30], R17 ;  /* 0x0000301104007985 */ /* 0x010fe8000c101904 */
[----:B------:R4:W5:Y:S01]  /*04d0*/  LDG.E R27, desc[UR6][R20.64] ;  /* 0x00000006141b7981 */ /* 0x000962000c1e1900 */
[----:B------:R-:W-:Y:S01]  /*04e0*/  FSETP.GE.AND P0, PT, R22, RZ, PT ;  /* 0x000000ff1600720b */ /* 0x000fe20003f06000 */
[C---:B----4-:R-:W-:Y:S02]  /*04f0*/  IMAD.WIDE R20, R8.reuse, 0x4, R20 ;  /* 0x0000000408147825 */ /* 0x050fe400078e0214 */
[----:B-----5:R4:W-:Y:S04]  /*0500*/  ST.E desc[UR4][R4.64+0x34], R27 ;  /* 0x0000341b04007985 */ /* 0x0209e8000c101904 */
[----:B-1----:R1:W5:Y:S01]  /*0510*/  LDG.E R22, desc[UR6][R20.64] ;  /* 0x0000000614167981 */ /* 0x002362000c1e1900 */
[----:B------:R-:W-:Y:S01]  /*0520*/  FSETP.GE.AND P1, PT, R23, RZ, PT ;  /* 0x000000ff1700720b */ /* 0x000fe20003f26000 */
[----:B-1----:R-:W-:-:S02]  /*0530*/  IMAD.WIDE R20, R8, 0x4, R20 ;  /* 0x0000000408147825 */ /* 0x002fc400078e0214 */
[----:B-----5:R1:W-:Y:S04]  /*0540*/  ST.E desc[UR4][R4.64+0x38], R22 ;  /* 0x0000381604007985 */ /* 0x0203e8000c101904 */
[----:B------:R5:W2:Y:S01]  /*0550*/  LDG.E R23, desc[UR6][R20.64] ;  /* 0x0000000614177981 */ /* 0x000aa2000c1e1900 */
[----:B------:R-:W-:Y:S02]  /*0560*/  FSETP.GE.AND P2, PT, R10, RZ, PT ;  /* 0x000000ff0a00720b */ /* 0x000fe40003f46000 */
[----:B------:R-:W-:Y:S02]  /*0570*/  FSETP.GE.AND P3, PT, R14, RZ, PT ;  /* 0x000000ff0e00720b */ /* 0x000fe40003f66000 */
[----:B------:R-:W-:Y:S02]  /*0580*/  SEL R10, RZ, 0x8, !P0 ;  /* 0x00000008ff0a7807 */ /* 0x000fe40004000000 */
[----:B------:R-:W-:-:S02]  /*0590*/  SEL R14, RZ, 0x10, !P1 ;  /* 0x00000010ff0e7807 */ /* 0x000fc40004800000 */
[----:B------:R-:W-:Y:S01]  /*05a0*/  SEL R24, RZ, 0x20, !P2 ;  /* 0x00000020ff187807 */ /* 0x000fe20005000000 */
[----:B-----5:R-:W-:Y:S01]  /*05b0*/  IMAD.WIDE R20, R8, 0x4, R20 ;  /* 0x0000000408147825 */ /* 0x020fe200078e0214 */
[----:B------:R-:W-:Y:S02]  /*05c0*/  IADD3 R10, PT, PT, R14, R10, R12 ;  /* 0x0000000a0e0a7210 */ /* 0x000fe40007ffe00c */
[----:B------:R-:W-:-:S04]  /*05d0*/  SEL R12, RZ, 0x40, !P3 ;  /* 0x00000040ff0c7807 */ /* 0x000fc80005800000 */
[----:B------:R-:W-:Y:S01]  /*05e0*/  IADD3 R24, PT, PT, R12, R24, R10 ;  /* 0x000000180c187210 */ /* 0x000fe20007ffe00a */
[----:B--2---:R2:W-:Y:S04]  /*05f0*/  ST.E desc[UR4][R4.64+0x3c], R23 ;  /* 0x00003c1704007985 */ /* 0x0045e8000c101904 */
[----:B------:R5:W3:Y:S02]  /*0600*/  LDG.E R12, desc[UR6][R20.64] ;  /* 0x00000006140c7981 */ /* 0x000ae4000c1e1900 */
[C---:B-----5:R-:W-:Y:S02]  /*0610*/  IMAD.WIDE R20, R8.reuse, 0x4, R20 ;  /* 0x0000000408147825 */ /* 0x060fe400078e0214 */
[----:B---3--:R-:W-:Y:S04]  /*0620*/  ST.E desc[UR4][R4.64+0x40], R12 ;  /* 0x0000400c04007985 */ /* 0x008fe8000c101904 */
[----:B------:R3:W5:Y:S01]  /*0630*/  LDG.E R14, desc[UR6][R20.64] ;  /* 0x00000006140e7981 */ /* 0x000762000c1e1900 */
[----:B------:R-:W-:Y:S01]  /*0640*/  FSETP.GE.AND P0, PT, R11, RZ, PT ;  /* 0x000000ff0b00720b */ /* 0x000fe20003f06000 */
[----:B---3--:R-:W-:-:S02]  /*0650*/  IMAD.WIDE R20, R8, 0x4, R20 ;  /* 0x0000000408147825 */ /* 0x008fc400078e0214 */
[----:B-----5:R3:W-:Y:S04]  /*0660*/  ST.E desc[UR4][R4.64+0x44], R14 ;  /* 0x0000440e04007985 */ /* 0x0207e8000c101904 */
[----:B------:R-:W5:Y:S01]  /*0670*/  LDG.E R26, desc[UR6][R20.64] ;  /* 0x00000006141a7981 */ /* 0x000f62000c1e1900 */
[----:B------:R-:W-:Y:S01]  /*0680*/  IMAD.WIDE R10, R8, 0x4, R20 ;  /* 0x00000004080a7825 */ /* 0x000fe200078e0214 */
[----:B------:R-:W-:Y:S02]  /*0690*/  FSETP.GE.AND P1, PT, R25, RZ, PT ;  /* 0x000000ff1900720b */ /* 0x000fe40003f26000 */
[----:B------:R-:W-:Y:S02]  /*06a0*/  FSETP.GE.AND P2, PT, R13, RZ, PT ;  /* 0x000000ff0d00720b */ /* 0x000fe40003f46000 */
[----:B------:R-:W-:Y:S01]  /*06b0*/  SEL R13, RZ, 0x80, !P0 ;  /* 0x00000080ff0d7807 */ /* 0x000fe20004000000 */
[----:B-----5:R5:W-:Y:S04]  /*06c0*/  ST.E desc[UR4][R4.64+0x48], R26 ;  /* 0x0000481a04007985 */ /* 0x020be8000c101904 */
[----:B------:R0:W4:Y:S01]  /*06d0*/  LDG.E R25, desc[UR6][R10.64] ;  /* 0x000000060a197981 */ /* 0x000122000c1e1900 */
[----:B------:R-:W-:-:S02]  /*06e0*/  SEL R20, RZ, 0x100, !P1 ;  /* 0x00000100ff147807 */ /* 0x000fc40004800000 */
[----:B------:R-:W-:Y:S02]  /*06f0*/  FSETP.GE.AND P3, PT, R29, RZ, PT ;  /* 0x000000ff1d00720b */ /* 0x000fe40003f66000 */
[----:B------:R-:W-:Y:S01]  /*0700*/  IADD3 R13, PT, PT, R20, R13, R24 ;  /* 0x0000000d140d7210 */ /* 0x000fe20007ffe018 */
[----:B------:R-:W-:Y:S01]  /*0710*/  IMAD.WIDE R20, R8, 0x4, R10 ;  /* 0x0000000408147825 */ /* 0x000fe200078e020a */
[----:B------:R-:W-:Y:S02]  /*0720*/  SEL R24, RZ, 0x200, !P2 ;  /* 0x00000200ff187807 */ /* 0x000fe40005000000 */
[----:B------:R-:W-:-:S04]  /*0730*/  SEL R28, RZ, 0x400, !P3 ;  /* 0x00000400ff1c7807 */ /* 0x000fc80005800000 */
[----:B0-----:R-:W-:Y:S01]  /*0740*/  IADD3 R10, PT, PT, R28, R24, R13 ;  /* 0x000000181c0a7210 */ /* 0x001fe20007ffe00d */
[----:B----4-:R0:W-:Y:S04]  /*0750*/  ST.E desc[UR4][R4.64+0x4c], R25 ;  /* 0x00004c1904007985 */ /* 0x0101e8000c101904 */
[----:B------:R-:W4:Y:S01]  /*0760*/  LDG.E R11, desc[UR6][R20.64] ;  /* 0x00000006140b7981 */ /* 0x000f22000c1e1900 */
[----:B------:R-:W-:-:S03]  /*0770*/  IMAD.WIDE R28, R8, 0x4, R20 ;  /* 0x00000004081c7825 */ /* 0x000fc600078e0214 */
[----:B----4-:R4:W-:Y:S04]  /*0780*/  ST.E desc[UR4][R4.64+0x50], R11 ;  /* 0x0000500b04007985 */ /* 0x0109e8000c101904 */
[----:B------:R1:W2:Y:S01]  /*0790*/  LDG.E R13, desc[UR6][R28.64] ;  /* 0x000000061c0d7981 */ /* 0x0002a2000c1e1900 */
[----:B------:R-:W-:Y:S01]  /*07a0*/  FSETP.GE.AND P0, PT, R15, RZ, PT ;  /* 0x000000ff0f00720b */ /* 0x000fe20003f06000 */
[C---:B-1----:R-:W-:Y:S02]  /*07b0*/  IMAD.WIDE R28, R8.reuse, 0x4, R28 ;  /* 0x00000004081c7825 */ /* 0x042fe400078e021c */
[----:B--2---:R1:W-:Y:S04]  /*07c0*/  ST.E desc[UR4][R4.64+0x54], R13 ;  /* 0x0000540d04007985 */ /* 0x0043e8000c101904 */
[----:B------:R-:W2:Y:S01]  /*07d0*/  LDG.E R15, desc[UR6][R28.64] ;  /* 0x000000061c0f7981 */ /* 0x000ea2000c1e1900 */
[----:B------:R-:W-:Y:S01]  /*07e0*/  IMAD.WIDE R20, R8, 0x4, R28 ;  /* 0x0000000408147825 */ /* 0x000fe200078e021c */
[----:B------:R-:W-:-:S02]  /*07f0*/  FSETP.GE.AND P1, PT, R17, RZ, PT ;  /* 0x000000ff1100720b */ /* 0x000fc40003f26000 */
[----:B------:R-:W-:Y:S02]  /*0800*/  FSETP.GE.AND P2, PT, R27, RZ, PT ;  /* 0x000000ff1b00720b */ /* 0x000fe40003f46000 */
[----:B------:R-:W-:Y:S02]  /*0810*/  FSETP.GE.AND P3, PT, R22, RZ, PT ;  /* 0x000000ff1600720b */ /* 0x000fe40003f66000 */
[----:B------:R-:W-:Y:S01]  /*0820*/  SEL R27, RZ, 0x800, !P0 ;  /* 0x00000800ff1b7807 */ /* 0x000fe20004000000 */
[----:B--2---:R-:W-:Y:S04]  /*0830*/  ST.E desc[UR4][R4.64+0x58], R15 ;  /* 0x0000580f04007985 */ /* 0x004fe8000c101904 */
[----:B------:R-:W2:Y:S01]  /*0840*/  LDG.E R17, desc[UR6][R20.64] ;  /* 0x0000000614117981 */ /* 0x000ea2000c1e1900 */
[----:B------:R-:W-:Y:S01]  /*0850*/  SEL R22, RZ, 0x1000, !P1 ;  /* 0x00001000ff167807 */ /* 0x000fe20004800000 */
[----:B------:R-:W-:Y:S01]  /*0860*/  IMAD.WIDE R28, R8, 0x4, R20 ;  /* 0x00000004081c7825 */ /* 0x000fe200078e0214 */
[----:B------:R-:W-:-:S02]  /*0870*/  SEL R24, RZ, 0x4000, !P3 ;  /* 0x00004000ff187807 */ /* 0x000fc40005800000 */
[----:B------:R-:W-:Y:S02]  /*0880*/  IADD3 R10, PT, PT, R22, R27, R10 ;  /* 0x0000001b160a7210 */ /* 0x000fe40007ffe00a */
[----:B------:R-:W-:-:S04]  /*0890*/  SEL R27, RZ, 0x2000, !P2 ;  /* 0x00002000ff1b7807 */ /* 0x000fc80005000000 */
[----:B------:R-:W-:Y:S01]  /*08a0*/  IADD3 R24, PT, PT, R24, R27, R10 ;  /* 0x0000001b18187210 */ /* 0x000fe20007ffe00a */
[----:B--2---:R-:W-:Y:S04]  /*08b0*/  ST.E desc[UR4][R4.64+0x5c], R17 ;  /* 0x00005c1104007985 */ /* 0x004fe8000c101904 */
[----:B------:R-:W2:Y:S01]  /*08c0*/  LDG.E R27, desc[UR6][R28.64] ;  /* 0x000000061c1b7981 */ /* 0x000ea2000c1e1900 */
[----:B------:R-:W-:-:S03]  /*08d0*/  IMAD.WIDE R20, R8, 0x4, R28 ;  /* 0x0000000408147825 */ /* 0x000fc600078e021c */
[----:B--2---:R-:W-:Y:S04]  /*08e0*/  ST.E desc[UR4][R4.64+0x60], R27 ;  /* 0x0000601b04007985 */ /* 0x004fe8000c101904 */
[----:B------:R2:W3:Y:S01]  /*08f0*/  LDG.E R29, desc[UR6][R20.64] ;  /* 0x00000006141d7981 */ /* 0x0004e2000c1e1900 */
[----:B------:R-:W-:Y:S01]  /*0900*/  FSETP.GE.AND P0, PT, R23, RZ, PT ;  /* 0x000000ff1700720b */ /* 0x000fe20003f06000 */
[C---:B--2---:R-:W-:Y:S02]  /*0910*/  IMAD.WIDE R20, R8.reuse, 0x4, R20 ;  /* 0x0000000408147825 */ /* 0x044fe400078e0214 */
[----:B---3--:R-:W-:Y:S04]  /*0920*/  ST.E desc[UR4][R4.64+0x64], R29 ;  /* 0x0000641d04007985 */ /* 0x008fe8000c101904 */
[----:B------:R-:W2:Y:S01]  /*0930*/  LDG.E R10, desc[UR6][R20.64] ;  /* 0x00000006140a7981 */ /* 0x000ea2000c1e1900 */
[----:B------:R-:W-:Y:S01]  /*0940*/  IMAD.WIDE R22, R8, 0x4, R20 ;  /* 0x0000000408167825 */ /* 0x000fe200078e0214 */
[----:B------:R-:W-:-:S02]  /*0950*/  FSETP.GE.AND P1, PT, R12, RZ, PT ;  /* 0x000000ff0c00720b */ /* 0x000fc40003f26000 */
[----:B------:R-:W-:Y:S02]  /*0960*/  FSETP.GE.AND P2, PT, R14, RZ, PT ;  /* 0x000000ff0e00720b */ /* 0x000fe40003f46000 */
[----:B------:R-:W-:Y:S02]  /*0970*/  FSETP.GE.AND P3, PT, R26, RZ, PT ;  /* 0x000000ff1a00720b */ /* 0x000fe40003f66000 */
[----:B------:R-:W-:Y:S01]  /*0980*/  SEL R14, RZ, 0x10000, !P1 ;  /* 0x00010000ff0e7807 */ /* 0x000fe20004800000 */
[----:B--2---:R2:W-:Y:S04]  /*0990*/  ST.E desc[UR4][R4.64+0x68], R10 ;  /* 0x0000680a04007985 */ /* 0x0045e8000c101904 */
[----:B------:R-:W3:Y:S01]  /*09a0*/  LDG.E R12, desc[UR6][R22.64] ;  /* 0x00000006160c7981 */ /* 0x000ee2000c1e1900 */
[----:B------:R-:W-:-:S02]  /*09b0*/  SEL R21, RZ, 0x8000, !P0 ;  /* 0x00008000ff157807 */ /* 0x000fc40004000000 */
[----:B-----5:R-:W-:Y:S02]  /*09c0*/  SEL R26, RZ, 0x40000, !P3 ;  /* 0x00040000ff1a7807 */ /* 0x020fe40005800000 */
[----:B------:R-:W-:Y:S01]  /*09d0*/  IADD3 R14, PT, PT, R14, R21, R24 ;  /* 0x000000150e0e7210 */ /* 0x000fe20007ffe018 */
[----:B------:R-:W-:Y:S01]  /*09e0*/  IMAD.WIDE R20, R8, 0x4, R22 ;  /* 0x0000000408147825 */ /* 0x000fe200078e0216 */
[----:B------:R-:W-:-:S04]  /*09f0*/  SEL R24, RZ, 0x20000, !P2 ;  /* 0x00020000ff187807 */ /* 0x000fc80005000000 */
[----:B------:R-:W-:Y:S01]  /*0a00*/  IADD3 R14, PT, PT, R26, R24, R14 ;  /* 0x000000181a0e7210 */ /* 0x000fe20007ffe00e */
[----:B---3--:R3:W-:Y:S04]  /*0a10*/  ST.E desc[UR4][R4.64+0x6c], R12 ;  /* 0x00006c0c04007985 */ /* 0x0087e8000c101904 */
[----:B------:R5:W4:Y:S02]  /*0a20*/  LDG.E R26, desc[UR6][R20.64] ;  /* 0x00000006141a7981 */ /* 0x000b24000c1e1900 */
[C---:B-----5:R-:W-:Y:S02]  /*0a30*/  IMAD.WIDE R20, R8.reuse, 0x4, R20 ;  /* 0x0000000408147825 */ /* 0x060fe400078e0214 */
[----:B----4-:R4:W-:Y:S04]  /*0a40*/  ST.E desc[UR4][R4.64+0x70], R26 ;  /* 0x0000701a04007985 */ /* 0x0109e8000c101904 */
[----:B------:R-:W5:Y:S01]  /*0a50*/  LDG.E R28, desc[UR6][R20.64] ;  /* 0x00000006141c7981 */ /* 0x000f62000c1e1900 */
[----:B------:R-:W-:Y:S01]  /*0a60*/  IMAD.WIDE R22, R8, 0x4, R20 ;  /* 0x0000000408167825 */ /* 0x000fe200078e0214 */
[----:B------:R-:W-:-:S02]  /*0a70*/  FSETP.GE.AND P0, PT, R25, RZ, PT ;  /* 0x000000ff1900720b */ /* 0x000fc40003f06000 */
[----:B-----5:R4:W-:Y:S04]  /*0a80*/  ST.E desc[UR4][R4.64+0x74], R28 ;  /* 0x0000741c04007985 */ /* 0x0209e8000c101904 */
[----:B------:R-:W5:Y:S01]  /*0a90*/  LDG.E R21, desc[UR6][R22.64] ;  /* 0x0000000616157981 */ /* 0x000f62000c1e1900 */
[----:B0-----:R-:W-:Y:S01]  /*0aa0*/  IMAD.WIDE R24, R8, 0x4, R22 ;  /* 0x0000000408187825 */ /* 0x001fe200078e0216 */
[----:B------:R-:W-:Y:S02]  /*0ab0*/  FSETP.GE.AND P1, PT, R11, RZ, PT ;  /* 0x000000ff0b00720b */ /* 0x000fe40003f26000 */
[----:B------:R-:W-:Y:S02]  /*0ac0*/  FSETP.GE.AND P2, PT, R13, RZ, PT ;  /* 0x000000ff0d00720b */ /* 0x000fe40003f46000 */
[----:B------:R-:W-:-:S02]  /*0ad0*/  SEL R11, RZ, 0x80000, !P0 ;  /* 0x00080000ff0b7807 */ /* 0x000fc40004000000 */
[----:B-1----:R-:W-:Y:S02]  /*0ae0*/  SEL R13, RZ, 0x100000, !P1 ;  /* 0x00100000ff0d7807 */ /* 0x002fe40004800000 */
[----:B------:R-:W-:Y:S02]  /*0af0*/  FSETP.GE.AND P0, PT, R15, RZ, PT ;  /* 0x000000ff0f00720b */ /* 0x000fe40003f06000 */
[----:B------:R-:W-:Y:S02]  /*0b00*/  IADD3 R11, PT, PT, R13, R11, R14 ;  /* 0x0000000b0d0b7210 */ /* 0x000fe40007ffe00e */
[----:B------:R-:W-:Y:S02]  /*0b10*/  SEL R14, RZ, 0x200000, !P2 ;  /* 0x00200000ff0e7807 */ /* 0x000fe40005000000 */
[----:B------:R-:W-:Y:S02]  /*0b20*/  SEL R13, RZ, 0x400000, !P0 ;  /* 0x00400000ff0d7807 */ /* 0x000fe40004000000 */
[----:B------:R-:W-:-:S02]  /*0b30*/  FSETP.GE.AND P0, PT, R17, RZ, PT ;  /* 0x000000ff1100720b */ /* 0x000fc40003f06000 */
[----:B------:R-:W-:Y:S01]  /*0b40*/  FSETP.GE.AND P1, PT, R27, RZ, PT ;  /* 0x000000ff1b00720b */ /* 0x000fe20003f26000 */
[----:B-----5:R4:W-:Y:S04]  /*0b50*/  ST.E desc[UR4][R4.64+0x78], R21 ;  /* 0x0000781504007985 */ /* 0x0209e8000c101904 */
[----:B------:R-:W5:Y:S01]  /*0b60*/  LDG.E R25, desc[UR6][R24.64] ;  /* 0x0000000618197981 */ /* 0x000f62000c1e1900 */
[----:B------:R-:W-:Y:S01]  /*0b70*/  IADD3 R11, PT, PT, R13, R14, R11 ;  /* 0x0000000e0d0b7210 */ /* 0x000fe20007ffe00b */
[----:B------:R-:W-:Y:S01]  /*0b80*/  VIADD R9, R9, 0x20 ;  /* 0x0000002009097836 */ /* 0x000fe20000000000 */
[----:B------:R-:W-:Y:S01]  /*0b90*/  SEL R14, RZ, 0x800000, !P0 ;  /* 0x00800000ff0e7807 */ /* 0x000fe20004000000 */
[----:B------:R-:W-:Y:S01]  /*0ba0*/  IMAD R6, R8, 0x20, R6 ;  /* 0x0000002008067824 */ /* 0x000fe200078e0206 */
[----:B------:R-:W-:-:S02]  /*0bb0*/  SEL R13, RZ, 0x1000000, !P1 ;  /* 0x01000000ff0d7807 */ /* 0x000fc40004800000 */
[----:B------:R-:W-:Y:S02]  /*0bc0*/  FSETP.GE.AND P0, PT, R29, RZ, PT ;  /* 0x000000ff1d00720b */ /* 0x000fe40003f06000 */
[----:B------:R-:W-:Y:S02]  /*0bd0*/  FSETP.GE.AND P1, PT, R10, RZ, PT ;  /* 0x000000ff0a00720b */ /* 0x000fe40003f26000 */
[----:B------:R-:W-:Y:S02]  /*0be0*/  IADD3 R13, PT, PT, R13, R14, R11 ;  /* 0x0000000e0d0d7210 */ /* 0x000fe40007ffe00b */
[----:B--2---:R-:W0:Y:S01]  /*0bf0*/  LDC.64 R10, c[0x0][0x388] ;  /* 0x0000e200ff0a7b82 */ /* 0x004e220000000a00 */
[----:B------:R-:W-:Y:S02]  /*0c00*/  SEL R14, RZ, 0x2000000, !P0 ;  /* 0x02000000ff0e7807 */ /* 0x000fe40004000000 */
[----:B------:R-:W-:Y:S02]  /*0c10*/  SEL R15, RZ, 0x4000000, !P1 ;  /* 0x04000000ff0f7807 */ /* 0x000fe40004800000 */
[----:B------:R-:W-:-:S02]  /*0c20*/  FSETP.GE.AND P0, PT, R12, RZ, PT ;  /* 0x000000ff0c00720b */ /* 0x000fc40003f06000 */
[----:B------:R-:W-:Y:S02]  /*0c30*/  FSETP.GE.AND P1, PT, R26, RZ, PT ;  /* 0x000000ff1a00720b */ /* 0x000fe40003f26000 */
[----:B------:R-:W-:Y:S02]  /*0c40*/  IADD3 R13, PT, PT, R15, R14, R13 ;  /* 0x0000000e0f0d7210 */ /* 0x000fe40007ffe00d */
[----:B---3--:R-:W-:Y:S02]  /*0c50*/  SEL R12, RZ, 0x8000000, !P0 ;  /* 0x08000000ff0c7807 */ /* 0x008fe40004000000 */
[----:B------:R-:W-:Y:S02]  /*0c60*/  SEL R14, RZ, 0x10000000, !P1 ;  /* 0x10000000ff0e7807 */ /* 0x000fe40004800000 */
[----:B------:R-:W-:Y:S02]  /*0c70*/  FSETP.GE.AND P0, PT, R28, RZ, PT ;  /* 0x000000ff1c00720b */ /* 0x000fe40003f06000 */
[----:B------:R-:W-:-:S02]  /*0c80*/  FSETP.GE.AND P1, PT, R21, RZ, PT ;  /* 0x000000ff1500720b */ /* 0x000fc40003f26000 */
[----:B------:R-:W-:Y:S02]  /*0c90*/  IADD3 R12, PT, PT, R14, R12, R13 ;  /* 0x0000000c0e0c7210 */ /* 0x000fe40007ffe00d */
[----:B------:R-:W-:Y:S02]  /*0ca0*/  SEL R13, RZ, 0x20000000, !P0 ;  /* 0x20000000ff0d7807 */ /* 0x000fe40004000000 */
[----:B------:R-:W-:Y:S02]  /*0cb0*/  SEL R14, RZ, 0x40000000, !P1 ;  /* 0x40000000ff0e7807 */ /* 0x000fe40004800000 */
[----:B------:R-:W-:Y:S01]  /*0cc0*/  LEA.HI.SX32 R15, R7, R16, 0x1b ;  /* 0x00000010070f7211 */ /* 0x000fe200078fdaff */
[----:B------:R-:W-:Y:S01]  /*0cd0*/  IMAD R7, R8, 0x20, R7 ;  /* 0x0000002008077824 */ /* 0x000fe200078e0207 */
[----:B------:R-:W-:-:S03]  /*0ce0*/  IADD3 R12, PT, PT, R14, R13, R12 ;  /* 0x0000000d0e0c7210 */ /* 0x000fc60007ffe00c */
[----:B0-----:R-:W-:Y:S01]  /*0cf0*/  IMAD.WIDE R10, R15, 0x4, R10 ;  /* 0x000000040f0a7825 */ /* 0x001fe200078e020a */
[----:B-----5:R-:W-:Y:S01]  /*0d00*/  FSETP.GE.AND P0, PT, R25, RZ, PT ;  /* 0x000000ff1900720b */ /* 0x020fe20003f06000 */
[----:B------:R4:W-:Y:S03]  /*0d10*/  ST.E desc[UR4][R4.64+0x7c], R25 ;  /* 0x00007c1904007985 */ /* 0x0009e6000c101904 */
[----:B------:R-:W-:Y:S02]  /*0d20*/  SEL R13, RZ, 0x80000000, !P0 ;  /* 0x80000000ff0d7807 */ /* 0x000fe40004000000 */
[----:B------:R-:W-:-:S03]  /*0d30*/  ISETP.GE.AND P0, PT, R9, R0, PT ;  /* 0x000000000900720c */ /* 0x000fc60003f06270 */
[----:B------:R-:W-:-:S05]  /*0d40*/  IMAD.IADD R13, R12, 0x1, R13 ;  /* 0x000000010c0d7824 */ /* 0x000fca00078e020d */
[----:B------:R4:W-:Y:S05]  /*0d50*/  STG.E desc[UR6][R10.64], R13 ;  /* 0x0000000d0a007986 */ /* 0x0009ea000c101906 */
[----:B------:R-:W-:Y:S05]  /*0d60*/  @!P0 BRA `(.L_x_81) ;  /* 0xfffffff400048947 */ /* 0x000fea000383ffff */
[----:B------:R-:W-:Y:S05]  /*0d70*/  BSYNC.RECONVERGENT B0 ;  /* 0x0000000000007941 */ /* 0x000fea0003800200 */
.L_x_80:
[----:B----4-:R-:W-:-:S07]  /*0d80*/  LEPC R20, `(.L_x_82) ;  /* 0x000000001014794e */ /* 0x010fce0000000000 */
[----:B------:R-:W-:Y:S05]  /*0d90*/  CALL.ABS.NOINC R2 ;  /* 0x0000000002007343 */ /* 0x000fea0003c00000 */
.L_x_82:
[----:B------:R-:W-:Y:S05]  /*0da0*/  EXIT ;  /* 0x000000000000794d */ /* 0x000fea0003800000 */
.L_x_83:
        /* <DEDUP_REMOVED lines=13> */
.L_x_116:


//--------------------- .text._Z23concatenate_rows_kernelPfPji --------------------------
	.section	.text._Z23concatenate_rows_kernelPfPji,"ax",@progbits
	.align	128
        .global         _Z23concatenate_rows_kernelPfPji
        .type           _Z23concatenate_rows_kernelPfPji,@function
        .size           _Z23concatenate_rows_kernelPfPji,(.L_x_117 - _Z23concatenate_rows_kernelPfPji)
        .other          _Z23concatenate_rows_kernelPfPji,@"STO_CUDA_ENTRY STV_DEFAULT"
_Z23concatenate_rows_kernelPfPji:
.text._Z23concatenate_rows_kernelPfPji:
[----:B------:R-:W-:Y:S01]  /*0000*/  LDC R1, c[0x0][0x37c] ;  /* 0x0000df00ff017b82 */ /* 0x000fe20000000800 */
[----:B------:R-:W0:Y:S07]  /*0010*/  S2R R3, SR_TID.X ;  /* 0x0000000000037919 */ /* 0x000e2e0000002100 */
[----:B------:R-:W0:Y:S01]  /*0020*/  S2UR UR4, SR_CTAID.X ;  /* 0x00000000000479c3 */ /* 0x000e220000002500 */
[----:B------:R-:W1:Y:S07]  /*0030*/  LDCU UR5, c[0x0][0x390] ;  /* 0x00007200ff0577ac */ /* 0x000e6e0008000800 */
[----:B------:R-:W0:Y:S02]  /*0040*/  LDC R0, c[0x0][0x360] ;  /* 0x0000d800ff007b82 */ /* 0x000e240000000800 */
[----:B0-----:R-:W-:-:S05]  /*0050*/  IMAD R0, R0, UR4, R3 ;  /* 0x0000000400007c24 */ /* 0x001fca000f8e0203 */
[----:B-1----:R-:W-:-:S13]  /*0060*/  ISETP.GE.AND P0, PT, R0, UR5, PT ;  /* 0x0000000500007c0c */ /* 0x002fda000bf06270 */
[----:B------:R-:W-:Y:S05]  /*0070*/  @P0 EXIT ;  /* 0x000000000000094d */ /* 0x000fea0003800000 */
[----:B------:R-:W0:Y:S01]  /*0080*/  LDC.64 R2, c[0x0][0x380] ;  /* 0x0000e000ff027b82 */ /* 0x000e220000000a00 */
[----:B------:R-:W1:Y:S01]  /*0090*/  LDCU.64 UR4, c[0x0][0x358] ;  /* 0x00006b00ff0477ac */ /* 0x000e620008000a00 */
[----:B------:R-:W-:-:S04]  /*00a0*/  IMAD.SHL.U32 R5, R0, 0x20, RZ ;  /* 0x0000002000057824 */ /* 0x000fc800078e00ff */
[----:B0-----:R-:W-:-:S05]  /*00b0*/  IMAD.WIDE R2, R5, 0x4, R2 ;  /* 0x0000000405027825 */ /* 0x001fca00078e0202 */
[----:B-1----:R-:W2:Y:S04]  /*00c0*/  LDG.E R8, desc[UR4][R2.64] ;  /* 0x0000000402087981 */ /* 0x002ea8000c1e1900 */
[----:B------:R-:W3:Y:S04]  /*00d0*/  LDG.E R6, desc[UR4][R2.64+0x4] ;  /* 0x0000040402067981 */ /* 0x000ee8000c1e1900 */
[----:B------:R-:W4:Y:S04]  /*00e0*/  LDG.E R7, desc[UR4][R2.64+0x8] ;  /* 0x0000080402077981 */ /* 0x000f28000c1e1900 */
[----:B------:R-:W5:Y:S04]  /*00f0*/  LDG.E R4, desc[UR4][R2.64+0xc] ;  /* 0x00000c0402047981 */ /* 0x000f68000c1e1900 */
        /* <DEDUP_REMOVED lines=16> */
[----:B------:R-:W5:Y:S01]  /*0200*/  LDG.E R27, desc[UR4][R2.64+0x7c] ;  /* 0x00007c04021b7981 */ /* 0x000f62000c1e1900 */
[----:B--2---:R-:W-:-:S03]  /*0210*/  FSETP.GE.AND P0, PT, R8, RZ, PT ;  /* 0x000000ff0800720b */ /* 0x004fc60003f06000 */
[----:B------:R-:W2:Y:S01]  /*0220*/  LDG.E R8, desc[UR4][R2.64+0x4c] ;  /* 0x00004c0402087981 */ /* 0x000ea2000c1e1900 */
[----:B---3--:R-:W-:Y:S02]  /*0230*/  FSETP.GE.AND P1, PT, R6, RZ, PT ;  /* 0x000000ff0600720b */ /* 0x008fe40003f26000 */
[----:B----4-:R-:W-:Y:S02]  /*0240*/  FSETP.GE.AND P2, PT, R7, RZ, PT ;  /* 0x000000ff0700720b */ /* 0x010fe40003f46000 */
[----:B------:R-:W-:Y:S02]  /*0250*/  SEL R6, RZ, 0x1, !P0 ;  /* 0x00000001ff067807 */ /* 0x000fe40004000000 */
[----:B------:R-:W-:Y:S02]  /*0260*/  SEL R7, RZ, 0x2, !P1 ;  /* 0x00000002ff077807 */ /* 0x000fe40004800000 */
[----:B------:R-:W-:Y:S02]  /*0270*/  SEL R24, RZ, 0x4, !P2 ;  /* 0x00000004ff187807 */ /* 0x000fe40005000000 */
[----:B-----5:R-:W-:-:S02]  /*0280*/  FSETP.GE.AND P0, PT, R4, RZ, PT ;  /* 0x000000ff0400720b */ /* 0x020fc40003f06000 */
[----:B------:R-:W-:Y:S01]  /*0290*/  IADD3 R25, PT, PT, R24, R7, R6 ;  /* 0x0000000718197210 */ /* 0x000fe20007ffe006 */
[----:B------:R-:W3:Y:S01]  /*02a0*/  LDG.E R4, desc[UR4][R2.64+0x5c] ;  /* 0x00005c0402047981 */ /* 0x000ee2000c1e1900 */
[----:B------:R-:W-:-:S03]  /*02b0*/  FSETP.GE.AND P1, PT, R5, RZ, PT ;  /* 0x000000ff0500720b */ /* 0x000fc60003f26000 */
[----:B------:R-:W4:Y:S01]  /*02c0*/  LDG.E R6, desc[UR4][R2.64+0x54] ;  /* 0x0000540402067981 */ /* 0x000f22000c1e1900 */
[----:B------:R-:W-:-:S03]  /*02d0*/  FSETP.GE.AND P2, PT, R21, RZ, PT ;  /* 0x000000ff1500720b */ /* 0x000fc60003f46000 */
[----:B------:R-:W5:Y:S01]  /*02e0*/  LDG.E R7, desc[UR4][R2.64+0x58] ;  /* 0x0000580402077981 */ /* 0x000f62000c1e1900 */
[----:B------:R-:W-:Y:S02]  /*02f0*/  SEL R26, RZ, 0x8, !P0 ;  /* 0x00000008ff1a7807 */ /* 0x000fe40004000000 */
[----:B------:R-:W-:Y:S01]  /*0300*/  SEL R21, RZ, 0x10, !P1 ;  /* 0x00000010ff157807 */ /* 0x000fe20004800000 */
[----:B------:R-:W3:Y:S01]  /*0310*/  LDG.E R5, desc[UR4][R2.64+0x60] ;  /* 0x0000600402057981 */ /* 0x000ee2000c1e1900 */
[----:B------:R-:W-:Y:S02]  /*0320*/  FSETP.GE.AND P0, PT, R20, RZ, PT ;  /* 0x000000ff1400720b */ /* 0x000fe40003f06000 */
[----:B------:R-:W-:Y:S01]  /*0330*/  IADD3 R26, PT, PT, R21, R26, R25 ;  /* 0x0000001a151a7210 */ /* 0x000fe20007ffe019 */
[----:B------:R-:W3:Y:S01]  /*0340*/  LDG.E R24, desc[UR4][R2.64+0x64] ;  /* 0x0000640402187981 */ /* 0x000ee2000c1e1900 */
[----:B------:R-:W-:Y:S02]  /*0350*/  SEL R21, RZ, 0x20, !P2 ;  /* 0x00000020ff157807 */ /* 0x000fe40005000000 */
[----:B------:R-:W-:Y:S01]  /*0360*/  SEL R20, RZ, 0x40, !P0 ;  /* 0x00000040ff147807 */ /* 0x000fe20004000000 */
[----:B------:R-:W3:Y:S03]  /*0370*/  LDG.E R25, desc[UR4][R2.64+0x68] ;  /* 0x0000680402197981 */ /* 0x000ee6000c1e1900 */
[----:B------:R-:W-:-:S02]  /*0380*/  IADD3 R26, PT, PT, R20, R21, R26 ;  /* 0x00000015141a7210 */ /* 0x000fc40007ffe01a */
[----:B------:R-:W3:Y:S04]  /*0390*/  LDG.E R20, desc[UR4][R2.64+0x6c] ;  /* 0x00006c0402147981 */ /* 0x000ee8000c1e1900 */
[----:B------:R-:W3:Y:S01]  /*03a0*/  LDG.E R21, desc[UR4][R2.64+0x70] ;  /* 0x0000700402157981 */ /* 0x000ee2000c1e1900 */
[----:B------:R-:W-:Y:S02]  /*03b0*/  FSETP.GE.AND P2, PT, R22, RZ, PT ;  /* 0x000000ff1600720b */ /* 0x000fe40003f46000 */
[----:B------:R-:W-:Y:S01]  /*03c0*/  FSETP.GE.AND P3, PT, R23, RZ, PT ;  /* 0x000000ff1700720b */ /* 0x000fe20003f66000 */
[----:B------:R-:W3:Y:S04]  /*03d0*/  LDG.E R22, desc[UR4][R2.64+0x74] ;  /* 0x0000740402167981 */ /* 0x000ee8000c1e1900 */
[----:B------:R0:W3:Y:S01]  /*03e0*/  LDG.E R23, desc[UR4][R2.64+0x78] ;  /* 0x0000780402177981 */ /* 0x0000e2000c1e1900 */
[----:B------:R-:W-:-:S02]  /*03f0*/  FSETP.GE.AND P1, PT, R19, RZ, PT ;  /* 0x000000ff1300720b */ /* 0x000fc40003f26000 */
[----:B------:R-:W-:Y:S02]  /*0400*/  FSETP.GE.AND P0, PT, R18, RZ, PT ;  /* 0x000000ff1200720b */ /* 0x000fe40003f06000 */
[----:B------:R-:W-:Y:S02]  /*0410*/  SEL R19, RZ, 0x80, !P2 ;  /* 0x00000080ff137807 */ /* 0x000fe40005000000 */
[----:B------:R-:W-:Y:S02]  /*0420*/  SEL R18, RZ, 0x100, !P3 ;  /* 0x00000100ff127807 */ /* 0x000fe40005800000 */
[----:B------:R-:W-:Y:S02]  /*0430*/  FSETP.GE.AND P2, PT, R17, RZ, PT ;  /* 0x000000ff1100720b */ /* 0x000fe40003f46000 */
[----:B------:R-:W-:Y:S02]  /*0440*/  IADD3 R18, PT, PT, R18, R19, R26 ;  /* 0x0000001312127210 */ /* 0x000fe40007ffe01a */
[----:B------:R-:W-:-:S02]  /*0450*/  SEL R19, RZ, 0x400, !P0 ;  /* 0x00000400ff137807 */ /* 0x000fc40004000000 */
[----:B------:R-:W-:Y:S02]  /*0460*/  SEL R17, RZ, 0x200, !P1 ;  /* 0x00000200ff117807 */ /* 0x000fe40004800000 */
[----:B------:R-:W-:Y:S02]  /*0470*/  FSETP.GE.AND P0, PT, R16, RZ, PT ;  /* 0x000000ff1000720b */ /* 0x000fe40003f06000 */
[----:B------:R-:W-:Y:S02]  /*0480*/  IADD3 R17, PT, PT, R19, R17, R18 ;  /* 0x0000001113117210 */ /* 0x000fe40007ffe012 */
[----:B0-----:R-:W-:Y:S02]  /*0490*/  SEL R2, RZ, 0x800, !P2 ;  /* 0x00000800ff027807 */ /* 0x001fe40005000000 */
[----:B------:R-:W-:Y:S02]  /*04a0*/  SEL R3, RZ, 0x1000, !P0 ;  /* 0x00001000ff037807 */ /* 0x000fe40004000000 */
[----:B------:R-:W-:-:S02]  /*04b0*/  FSETP.GE.AND P0, PT, R14, RZ, PT ;  /* 0x000000ff0e00720b */ /* 0x000fc40003f06000 */
[----:B------:R-:W-:Y:S02]  /*04c0*/  FSETP.GE.AND P1, PT, R15, RZ, PT ;  /* 0x000000ff0f00720b */ /* 0x000fe40003f26000 */
[----:B------:R-:W-:Y:S02]  /*04d0*/  IADD3 R2, PT, PT, R3, R2, R17 ;  /* 0x0000000203027210 */ /* 0x000fe40007ffe011 */
[----:B------:R-:W-:Y:S02]  /*04e0*/  SEL R3, RZ, 0x2000, !P0 ;  /* 0x00002000ff037807 */ /* 0x000fe40004000000 */
[----:B------:R-:W-:Y:S02]  /*04f0*/  SEL R14, RZ, 0x4000, !P1 ;  /* 0x00004000ff0e7807 */ /* 0x000fe40004800000 */
[----:B------:R-:W-:Y:S02]  /*0500*/  FSETP.GE.AND P0, PT, R12, RZ, PT ;  /* 0x000000ff0c00720b */ /* 0x000fe40003f06000 */
[----:B------:R-:W-:-:S02]  /*0510*/  FSETP.GE.AND P1, PT, R13, RZ, PT ;  /* 0x000000ff0d00720b */ /* 0x000fc40003f26000 */
[----:B------:R-:W-:Y:S02]  /*0520*/  IADD3 R2, PT, PT, R14, R3, R2 ;  /* 0x000000030e027210 */ /* 0x000fe40007ffe002 */
[----:B------:R-:W-:Y:S02]  /*0530*/  SEL R3, RZ, 0x8000, !P0 ;  /* 0x00008000ff037807 */ /* 0x000fe40004000000 */
[----:B------:R-:W-:Y:S02]  /*0540*/  SEL R12, RZ, 0x10000, !P1 ;  /* 0x00010000ff0c7807 */ /* 0x000fe40004800000 */
[----:B------:R-:W-:Y:S02]  /*0550*/  FSETP.GE.AND P0, PT, R10, RZ, PT ;  /* 0x000000ff0a00720b */ /* 0x000fe40003f06000 */
[----:B------:R-:W-:Y:S02]  /*0560*/  FSETP.GE.AND P1, PT, R11, RZ, PT ;  /* 0x000000ff0b00720b */ /* 0x000fe40003f26000 */
[----:B------:R-:W-:-:S02]  /*0570*/  IADD3 R2, PT, PT, R12, R3, R2 ;  /* 0x000000030c027210 */ /* 0x000fc40007ffe002 */
[----:B------:R-:W-:Y:S02]  /*0580*/  SEL R3, RZ, 0x20000, !P0 ;  /* 0x00020000ff037807 */ /* 0x000fe40004000000 */
[----:B------:R-:W-:Y:S02]  /*0590*/  SEL R10, RZ, 0x40000, !P1 ;  /* 0x00040000ff0a7807 */ /* 0x000fe40004800000 */
[----:B------:R-:W-:Y:S02]  /*05a0*/  FSETP.GE.AND P1, PT, R9, RZ, PT ;  /* 0x000000ff0900720b */ /* 0x000fe40003f26000 */
[----:B------:R-:W-:Y:S02]  /*05b0*/  IADD3 R2, PT, PT, R10, R3, R2 ;  /* 0x000000030a027210 */ /* 0x000fe40007ffe002 */
[----:B--2---:R-:W-:Y:S02]  /*05c0*/  FSETP.GE.AND P0, PT, R8, RZ, PT ;  /* 0x000000ff0800720b */ /* 0x004fe40003f06000 */
[----:B------:R-:W-:-:S02]  /*05d0*/  SEL R8, RZ, 0x100000, !P1 ;  /* 0x00100000ff087807 */ /* 0x000fc40004800000 */
[----:B------:R-:W-:-:S04]  /*05e0*/  SEL R3, RZ, 0x80000, !P0 ;  /* 0x00080000ff037807 */ /* 0x000fc80004000000 */
[----:B------:R-:W-:Y:S02]  /*05f0*/  IADD3 R2, PT, PT, R8, R3, R2 ;  /* 0x0000000308027210 */ /* 0x000fe40007ffe002 */
[----:B----4-:R-:W-:Y:S02]  /*0600*/  FSETP.GE.AND P0, PT, R6, RZ, PT ;  /* 0x000000ff0600720b */ /* 0x010fe40003f06000 */
[----:B-----5:R-:W-:Y:S02]  /*0610*/  FSETP.GE.AND P1, PT, R7, RZ, PT ;  /* 0x000000ff0700720b */ /* 0x020fe40003f26000 */
[----:B------:R-:W-:Y:S02]  /*0620*/  SEL R3, RZ, 0x200000, !P0 ;  /* 0x00200000ff037807 */ /* 0x000fe40004000000 */
[----:B------:R-:W-:Y:S02]  /*0630*/  SEL R6, RZ, 0x400000, !P1 ;  /* 0x00400000ff067807 */ /* 0x000fe40004800000 */
[----:B---3--:R-:W-:-:S02]  /*0640*/  FSETP.GE.AND P0, PT, R4, RZ, PT ;  /* 0x000000ff0400720b */ /* 0x008fc40003f06000 */
[----:B------:R-:W-:Y:S02]  /*0650*/  FSETP.GE.AND P1, PT, R5, RZ, PT ;  /* 0x000000ff0500720b */ /* 0x000fe40003f26000 */
[----:B------:R-:W-:Y:S02]  /*0660*/  IADD3 R6, PT, PT, R6, R3, R2 ;  /* 0x0000000306067210 */ /* 0x000fe40007ffe002 */
[----:B------:R-:W-:Y:S01]  /*0670*/  SEL R5, RZ, 0x800000, !P0 ;  /* 0x00800000ff057807 */ /* 0x000fe20004000000 */
[----:B------:R-:W0:Y:S01]  /*0680*/  LDC.64 R2, c[0x0][0x388] ;  /* 0x0000e200ff027b82 */ /* 0x000e220000000a00 */
        /* <DEDUP_REMOVED lines=12> */
[----:B------:R-:W-:Y:S02]  /*0750*/  FSETP.GE.AND P1, PT, R23, RZ, PT ;  /* 0x000000ff1700720b */ /* 0x000fe40003f26000 */
[----:B------:R-:W-:Y:S02]  /*0760*/  IADD3 R4, PT, PT, R6, R5, R4 ;  /* 0x0000000506047210 */ /* 0x000fe40007ffe004 */
[----:B------:R-:W-:-:S02]  /*0770*/  FSETP.GE.AND P2, PT, R27, RZ, PT ;  /* 0x000000ff1b00720b */ /* 0x000fc40003f46000 */
[----:B------:R-:W-:Y:S02]  /*0780*/  SEL R5, RZ, 0x20000000, !P0 ;  /* 0x20000000ff057807 */ /* 0x000fe40004000000 */
[----:B------:R-:W-:Y:S02]  /*0790*/  SEL R6, RZ, 0x40000000, !P1 ;  /* 0x40000000ff067807 */ /* 0x000fe40004800000 */
[----:B------:R-:W-:Y:S02]  /*07a0*/  SEL R7, RZ, 0x80000000, !P2 ;  /* 0x80000000ff077807 */ /* 0x000fe40005000000 */
[----:B------:R-:W-:Y:S01]  /*07b0*/  IADD3 R4, PT, PT, R6, R5, R4 ;  /* 0x0000000506047210 */ /* 0x000fe20007ffe004 */
[----:B0-----:R-:W-:-:S04]  /*07c0*/  IMAD.WIDE R2, R0, 0x4, R2 ;  /* 0x0000000400027825 */ /* 0x001fc800078e0202 */
[----:B------:R-:W-:-:S05]  /*07d0*/  IMAD.IADD R7, R4, 0x1, R7 ;  /* 0x0000000104077824 */ /* 0x000fca00078e0207 */
[----:B------:R-:W-:Y:S01]  /*07e0*/  STG.E desc[UR4][R2.64], R7 ;  /* 0x0000000702007986 */ /* 0x000fe2000c101904 */
[----:B------:R-:W-:Y:S05]  /*07f0*/  EXIT ;  /* 0x000000000000794d */ /* 0x000fea0003800000 */
.L_x_84:
        /* <DEDUP_REMOVED lines=16> */
.L_x_117:


//--------------------- .text._Z13gemm_additionPfS_S_S_S_iii --------------------------
	.section	.text._Z13gemm_additionPfS_S_S_S_iii,"ax",@progbits
	.align	128
        .global         _Z13gemm_additionPfS_S_S_S_iii
        .type           _Z13gemm_additionPfS_S_S_S_iii,@function
        .size           _Z13gemm_additionPfS_S_S_S_iii,(.L_x_118 - _Z13gemm_additionPfS_S_S_S_iii)
        .other          _Z13gemm_additionPfS_S_S_S_iii,@"STO_CUDA_ENTRY STV_DEFAULT"
_Z13gemm_additionPfS_S_S_S_iii:
.text._Z13gemm_additionPfS_S_S_S_iii:
[----:B------:R-:W-:Y:S01]  /*0000*/  LDC R1, c[0x0][0x37c] ;  /* 0x0000df00ff017b82 */ /* 0x000fe20000000800 */
[----:B------:R-:W0:Y:S07]  /*0010*/  S2R R0, SR_CTAID.X ;  /* 0x0000000000007919 */ /* 0x000e2e0000002500 */
[----:B------:R-:W1:Y:S01]  /*0020*/  S2UR UR4, SR_CTAID.Y ;  /* 0x00000000000479c3 */ /* 0x000e620000002600 */
[----:B------:R-:W2:Y:S01]  /*0030*/  LDCU UR5, c[0x0][0x3a8] ;  /* 0x00007500ff0577ac */ /* 0x000ea20008000800 */
[----:B------:R-:W3:Y:S01]  /*0040*/  S2R R3, SR_TID.Y ;  /* 0x0000000000037919 */ /* 0x000ee20000002200 */
[----:B------:R-:W4:Y:S05]  /*0050*/  S2R R4, SR_TID.X ;  /* 0x0000000000047919 */ /* 0x000f2a0000002100 */
[----:B------:R-:W5:Y:S01]  /*0060*/  LDC R5, c[0x0][0x3b0] ;  /* 0x0000ec00ff057b82 */ /* 0x000f620000000800 */
[----:B-1----:R-:W-:Y:S01]  /*0070*/  USHF.L.U32 UR4, UR4, 0x4, URZ ;  /* 0x0000000404047899 */ /* 0x002fe200080006ff */
[----:B0-----:R-:W-:-:S05]  /*0080*/  IMAD.SHL.U32 R0, R0, 0x10, RZ ;  /* 0x0000001000007824 */ /* 0x001fca00078e00ff */
[----:B---3--:R-:W-:Y:S02]  /*0090*/  VIADD R6, R3, UR4 ;  /* 0x0000000403067c36 */ /* 0x008fe40008000000 */
[----:B----4-:R-:W-:-:S03]  /*00a0*/  IMAD.IADD R2, R0, 0x1, R4 ;  /* 0x0000000100027824 */ /* 0x010fc600078e0204 */
[----:B--2---:R-:W-:Y:S01]  /*00b0*/  ISETP.GE.AND P0, PT, R6, UR5, PT ;  /* 0x0000000506007c0c */ /* 0x004fe2000bf06270 */
[----:B-----5:R-:W-:-:S03]  /*00c0*/  IMAD R0, R5, UR4, R0 ;  /* 0x0000000405007c24 */ /* 0x020fc6000f8e0200 */
[----:B------:R-:W-:-:S13]  /*00d0*/  ISETP.GE.OR P0, PT, R2, R5, P0 ;  /* 0x000000050200720c */ /* 0x000fda0000706670 */
[----:B------:R-:W-:Y:S05]  /*00e0*/  @P0 EXIT ;  /* 0x000000000000094d */ /* 0x000fea0003800000 */
[----:B------:R-:W0:Y:S01]  /*00f0*/  LDCU.128 UR8, c[0x0][0x380] ;  /* 0x00007000ff0877ac */ /* 0x000e220008000c00 */
[----:B------:R-:W-:Y:S01]  /*0100*/  IMAD R3, R3, R5, R4 ;  /* 0x0000000503037224 */ /* 0x000fe200078e0204 */
[----:B------:R-:W1:Y:S04]  /*0110*/  LDCU.128 UR12, c[0x0][0x390] ;  /* 0x00007200ff0c77ac */ /* 0x000e680008000c00 */
[C---:B------:R-:W-:Y:S01]  /*0120*/  IADD3 R3, P0, PT, R0.reuse, R3, RZ ;  /* 0x0000000300037210 */ /* 0x040fe20007f1e0ff */
[----:B------:R-:W2:Y:S03]  /*0130*/  LDCU.64 UR4, c[0x0][0x358] ;  /* 0x00006b00ff0477ac */ /* 0x000ea60008000a00 */
[----:B------:R-:W-:Y:S01]  /*0140*/  LEA.HI.X.SX32 R0, R0, RZ, 0x1, P0 ;  /* 0x000000ff00007211 */ /* 0x000fe200000f0eff */
[C---:B------:R-:W-:Y:S01]  /*0150*/  IMAD.SHL.U32 R10, R3.reuse, 0x4, RZ ;  /* 0x00000004030a7824 */ /* 0x040fe200078e00ff */
[----:B------:R-:W3:Y:S02]  /*0160*/  LDCU.64 UR6, c[0x0][0x3a0] ;  /* 0x00007400ff0677ac */ /* 0x000ee40008000a00 */
[----:B------:R-:W-:-:S02]  /*0170*/  SHF.L.U64.HI R11, R3, 0x2, R0 ;  /* 0x00000002030b7819 */ /* 0x000fc40000010200 */
[C---:B0-----:R-:W-:Y:S02]  /*0180*/  IADD3 R4, P1, PT, R10.reuse, UR10, RZ ;  /* 0x0000000a0a047c10 */ /* 0x041fe4000ff3e0ff */
[C---:B------:R-:W-:Y:S02]  /*0190*/  IADD3 R2, P0, PT, R10.reuse, UR8, RZ ;  /* 0x000000080a027c10 */ /* 0x040fe4000ff1e0ff */
[C---:B-1----:R-:W-:Y:S02]  /*01a0*/  IADD3 R8, P3, PT, R10.reuse, UR14, RZ ;  /* 0x0000000e0a087c10 */ /* 0x042fe4000ff7e0ff */
[----:B------:R-:W-:Y:S02]  /*01b0*/  IADD3 R6, P2, PT, R10, UR12, RZ ;  /* 0x0000000c0a067c10 */ /* 0x000fe4000ff5e0ff */
[C---:B------:R-:W-:Y:S02]  /*01c0*/  IADD3.X R5, PT, PT, R11.reuse, UR11, RZ, P1, !PT ;  /* 0x0000000b0b057c10 */ /* 0x040fe40008ffe4ff */
[----:B------:R-:W-:-:S02]  /*01d0*/  IADD3.X R9, PT, PT, R11, UR15, RZ, P3, !PT ;  /* 0x0000000f0b097c10 */ /* 0x000fc40009ffe4ff */
[C---:B------:R-:W-:Y:S02]  /*01e0*/  IADD3.X R3, PT, PT, R11.reuse, UR9, RZ, P0, !PT ;  /* 0x000000090b037c10 */ /* 0x040fe400087fe4ff */
[----:B------:R-:W-:Y:S01]  /*01f0*/  IADD3.X R7, PT, PT, R11, UR13, RZ, P2, !PT ;  /* 0x0000000d0b077c10 */ /* 0x000fe200097fe4ff */
[----:B--2---:R-:W2:Y:S04]  /*0200*/  LDG.E R5, desc[UR4][R4.64] ;  /* 0x0000000404057981 */ /* 0x004ea8000c1e1900 */
[----:B------:R-:W2:Y:S04]  /*0210*/  LDG.E R2, desc[UR4][R2.64] ;  /* 0x0000000402027981 */ /* 0x000ea8000c1e1900 */
[----:B------:R-:W4:Y:S04]  /*0220*/  LDG.E R6, desc[UR4][R6.64] ;  /* 0x0000000406067981 */ /* 0x000f28000c1e1900 */
[----:B------:R-:W4:Y:S01]  /*0230*/  LDG.E R9, desc[UR4][R8.64] ;  /* 0x0000000408097981 */ /* 0x000f22000c1e1900 */
[----:B---3--:R-:W-:-:S04]  /*0240*/  IADD3 R10, P0, PT, R10, UR6, RZ ;  /* 0x000000060a0a7c10 */ /* 0x008fc8000ff1e0ff */
[----:B------:R-:W-:Y:S01]  /*0250*/  IADD3.X R11, PT, PT, R11, UR7, RZ, P0, !PT ;  /* 0x000000070b0b7c10 */ /* 0x000fe200087fe4ff */
[----:B--2---:R-:W-:Y:S01]  /*0260*/  FFMA R0, R2, 4, R5 ;  /* 0x4080000002007823 */ /* 0x004fe20000000005 */
[----:B----4-:R-:W-:-:S04]  /*0270*/  FADD R13, R6, R9 ;  /* 0x00000009060d7221 */ /* 0x010fc80000000000 */
[----:B------:R-:W-:-:S05]  /*0280*/  FFMA R13, R13, 2, R0 ;  /* 0x400000000d0d7823 */ /* 0x000fca0000000000 */
[----:B------:R-:W-:Y:S01]  /*0290*/  STG.E desc[UR4][R10.64], R13 ;  /* 0x0000000d0a007986 */ /* 0x000fe2000c101904 */
[----:B------:R-:W-:Y:S05]  /*02a0*/  EXIT ;  /* 0x000000000000794d */ /* 0x000fea0003800000 */
.L_x_85:
        /* <DEDUP_REMOVED lines=13> */
.L_x_118:


//--------------------- .text._Z4gemmPfS_S_iii    --------------------------
	.section	.text._Z4gemmPfS_S_iii,"ax",@progbits
	.align	128
        .global         _Z4gemmPfS_S_iii
        .type           _Z4gemmPfS_S_iii,@function
        .size           _Z4gemmPfS_S_iii,(.L_x_119 - _Z4gemmPfS_S_iii)
        .other          _Z4gemmPfS_S_iii,@"STO_CUDA_ENTRY STV_DEFAULT"
_Z4gemmPfS_S_iii:
.text._Z4gemmPfS_S_iii:
[----:B------:R-:W-:Y:S01]  /*0000*/  LDC R1, c[0x0][0x37c] ;  /* 0x0000df00ff017b82 */ /* 0x000fe20000000800 */
[----:B------:R-:W0:Y:S07]  /*0010*/  LDCU UR16, c[0x0][0x39c] ;  /* 0x00007380ff1077ac */ /* 0x000e2e0008000800 */
[----:B------:R-:W1:Y:S01]  /*0020*/  S2UR UR5, SR_CTAID.X ;  /* 0x00000000000579c3 */ /* 0x000e620000002500 */
[----:B------:R-:W2:Y:S01]  /*0030*/  S2R R0, SR_TID.Y ;  /* 0x0000000000007919 */ /* 0x000ea20000002200 */
[----:B------:R-:W-:Y:S01]  /*0040*/  HFMA2 R17, -RZ, RZ, 0, 0 ;  /* 0x00000000ff117431 */ /* 0x000fe200000001ff */
[----:B------:R-:W3:Y:S01]  /*0050*/  LDCU UR15, c[0x0][0x3a0] ;  /* 0x00007400ff0f77ac */ /* 0x000ee20008000800 */
[----:B------:R-:W4:Y:S01]  /*0060*/  S2R R3, SR_TID.X ;  /* 0x0000000000037919 */ /* 0x000f220000002100 */
[----:B------:R-:W1:Y:S03]  /*0070*/  LDCU.64 UR12, c[0x0][0x358] ;  /* 0x00006b00ff0c77ac */ /* 0x000e660008000a00 */
[----:B------:R-:W2:Y:S01]  /*0080*/  S2UR UR14, SR_CTAID.Y ;  /* 0x00000000000e79c3 */ /* 0x000ea20000002600 */
[----:B0-----:R-:W-:-:S02]  /*0090*/  UISETP.GE.AND UP0, UPT, UR16, 0x10, UPT ;  /* 0x000000101000788c */ /* 0x001fc4000bf06270 */
[----:B------:R-:W-:Y:S02]  /*00a0*/  USHF.R.S32.HI UR4, URZ, 0x1f, UR16 ;  /* 0x0000001fff047899 */ /* 0x000fe40008011410 */
[----:B---3--:R-:W-:Y:S02]  /*00b0*/  USHF.L.U32 UR8, UR15, 0x4, URZ ;  /* 0x000000040f087899 */ /* 0x008fe400080006ff */
[----:B------:R-:W-:Y:S02]  /*00c0*/  ULEA.HI UR4, UR4, UR16, URZ, 0x4 ;  /* 0x0000001004047291 */ /* 0x000fe4000f8f20ff */
[----:B-1----:R-:W-:Y:S01]  /*00d0*/  USHF.L.U32 UR5, UR5, 0x4, URZ ;  /* 0x0000000405057899 */ /* 0x002fe200080006ff */
[----:B------:R-:W-:Y:S11]  /*00e0*/  BRA.U !UP0, `(.L_x_86) ;  /* 0x0000001908447547 */ /* 0x000ff6000b800000 */
[----:B------:R-:W0:Y:S01]  /*00f0*/  S2UR UR7, SR_CgaCtaId ;  /* 0x00000000000779c3 */ /* 0x000e220000008800 */
[----:B------:R-:W-:Y:S01]  /*0100*/  USHF.R.S32.HI UR6, URZ, 0x4, UR4 ;  /* 0x00000004ff067899 */ /* 0x000fe20008011404 */
[C-C-:B--2-4-:R-:W-:Y:S01]  /*0110*/  IMAD R21, R0.reuse, UR16, R3.reuse ;  /* 0x0000001000157c24 */ /* 0x154fe2000f8e0203 */
[----:B------:R-:W-:Y:S01]  /*0120*/  USHF.L.U32 UR9, UR14, 0x4, URZ ;  /* 0x000000040e097899 */ /* 0x000fe200080006ff */
[----:B------:R-:W-:Y:S01]  /*0130*/  IMAD R7, R0, UR15, R3 ;  /* 0x0000000f00077c24 */ /* 0x000fe2000f8e0203 */
[----:B------:R-:W-:Y:S01]  /*0140*/  UMOV UR4, 0x400 ;  /* 0x0000040000047882 */ /* 0x000fe20000000000 */
[----:B------:R-:W-:Y:S01]  /*0150*/  UIADD3 UR11, UPT, UPT, UR6, -0x1, URZ ;  /* 0xffffffff060b7890 */ /* 0x000fe2000fffe0ff */
[----:B------:R-:W-:Y:S02]  /*0160*/  MOV R17, RZ ;  /* 0x000000ff00117202 */ /* 0x000fe40000000f00 */
[----:B------:R-:W-:Y:S01]  /*0170*/  MOV R2, UR9 ;  /* 0x0000000900027c02 */ /* 0x000fe20008000f00 */
[----:B------:R-:W-:Y:S01]  /*0180*/  UISETP.GE.U32.AND UP0, UPT, UR11, 0x3, UPT ;  /* 0x000000030b00788c */ /* 0x000fe2000bf06070 */
[----:B------:R-:W-:-:S03]  /*0190*/  SHF.R.S32.HI R4, RZ, 0x1f, R7 ;  /* 0x0000001fff047819 */ /* 0x000fc60000011407 */
[----:B------:R-:W-:Y:S01]  /*01a0*/  IMAD R21, R2, UR16, R21 ;  /* 0x0000001002157c24 */ /* 0x000fe2000f8e0215 */
[----:B0-----:R-:W-:Y:S02]  /*01b0*/  ULEA UR10, UR7, UR4, 0x18 ;  /* 0x00000004070a7291 */ /* 0x001fe4000f8ec0ff */
[----:B------:R-:W-:-:S04]  /*01c0*/  UIADD3 UR4, UPT, UPT, UR4, 0x400, URZ ;  /* 0x0000040004047890 */ /* 0x000fc8000fffe0ff */
[----:B------:R-:W-:Y:S01]  /*01d0*/  ULEA UR4, UR7, UR4, 0x18 ;  /* 0x0000000407047291 */ /* 0x000fe2000f8ec0ff */
[----:B------:R-:W-:-:S04]  /*01e0*/  LEA R2, R0, UR10, 0x6 ;  /* 0x0000000a00027c11 */ /* 0x000fc8000f8e30ff */
[C---:B------:R-:W-:Y:S02]  /*01f0*/  LEA R20, R3.reuse, R2, 0x2 ;  /* 0x0000000203147211 */ /* 0x040fe400078e10ff */
[----:B------:R-:W-:Y:S01]  /*0200*/  LEA R5, R3, UR4, 0x2 ;  /* 0x0000000403057c11 */ /* 0x000fe2000f8e10ff */
[----:B------:R-:W-:-:S03]  /*0210*/  UMOV UR4, URZ ;  /* 0x000000ff00047c82 */ /* 0x000fc60008000000 */
[----:B------:R-:W-:Y:S01]  /*0220*/  LEA R6, R0, R5, 0x6 ;  /* 0x0000000500067211 */ /* 0x000fe200078e30ff */
[----:B------:R-:W-:Y:S06]  /*0230*/  BRA.U !UP0, `(.L_x_87) ;  /* 0x0000000d08607547 */ /* 0x000fec000b800000 */
[----:B------:R-:W0:Y:S01]  /*0240*/  LDC.64 R18, c[0x0][0x380] ;  /* 0x0000e000ff127b82 */ /* 0x000e220000000a00 */
[----:B------:R-:W-:Y:S01]  /*0250*/  IADD3 R8, PT, PT, R0, UR9, RZ ;  /* 0x0000000900087c10 */ /* 0x000fe2000fffe0ff */
[----:B------:R-:W-:Y:S01]  /*0260*/  ULOP3.LUT UR4, UR6, 0x7fffffc, URZ, 0xc0, !UPT ;  /* 0x07fffffc06047892 */ /* 0x000fe2000f8ec0ff */
[----:B------:R-:W-:Y:S01]  /*0270*/  MOV R17, RZ ;  /* 0x000000ff00117202 */ /* 0x000fe20000000f00 */
[----:B------:R-:W-:Y:S02]  /*0280*/  UIADD3 UR10, UPT, UPT, UR8, UR5, URZ ;  /* 0x00000005080a7290 */ /* 0x000fe4000fffe0ff */
[----:B------:R-:W-:Y:S01]  /*0290*/  IMAD R8, R8, UR16, R3 ;  /* 0x0000001008087c24 */ /* 0x000fe2000f8e0203 */
[----:B------:R-:W1:Y:S04]  /*02a0*/  LDCU.64 UR18, c[0x0][0x388] ;  /* 0x00007100ff1277ac */ /* 0x000e680008000a00 */
[----:B------:R-:W-:Y:S01]  /*02b0*/  IADD3 R16, PT, PT, R8, 0x20, RZ ;  /* 0x0000002008107810 */ /* 0x000fe20007ffe0ff */
[----:B------:R-:W-:-:S02]  /*02c0*/  ULEA UR9, UR15, UR5, 0x5 ;  /* 0x000000050f097291 */ /* 0x000fc4000f8e28ff */
[----:B------:R-:W-:Y:S02]  /*02d0*/  UIMAD UR11, UR15, 0x30, UR5 ;  /* 0x000000300f0b78a4 */ /* 0x000fe4000f8e0205 */
[----:B------:R-:W-:Y:S01]  /*02e0*/  UIADD3 UR4, UPT, UPT, -UR4, URZ, URZ ;  /* 0x000000ff04047290 */ /* 0x000fe2000fffe1ff */
[----:B------:R-:W-:-:S11]  /*02f0*/  UMOV UR7, UR5 ;  /* 0x0000000500077c82 */ /* 0x000fd60008000000 */
.L_x_88:
[----:B------:R-:W-:Y:S02]  /*0300*/  IADD3 R10, P0, PT, R7, UR7, RZ ;  /* 0x00000007070a7c10 */ /* 0x000fe4000ff1e0ff */
[----:B------:R-:W-:Y:S02]  /*0310*/  MOV R11, UR7 ;  /* 0x00000007000b7c02 */ /* 0x000fe40008000f00 */
[----:B------:R-:W-:Y:S02]  /*0320*/  IADD3 R9, PT, PT, R16, -0x20, RZ ;  /* 0xffffffe010097810 */ /* 0x000fe40007ffe0ff */
[----:B------:R-:W-:Y:S02]  /*0330*/  LEA.HI.X.SX32 R11, R11, R4, 0x1, P0 ;  /* 0x000000040b0b7211 */ /* 0x000fe400000f0eff */
[----:B-1----:R-:W-:Y:S01]  /*0340*/  LEA R24, P0, R10, UR18, 0x2 ;  /* 0x000000120a187c11 */ /* 0x002fe2000f8010ff */
[----:B0-----:R-:W-:-:S03]  /*0350*/  IMAD.WIDE.U32 R8, R9, 0x4, R18 ;  /* 0x0000000409087825 */ /* 0x001fc600078e0012 */
[----:B------:R-:W-:Y:S02]  /*0360*/  LEA.HI.X R25, R10, UR19, R11, 0x2, P0 ;  /* 0x000000130a197c11 */ /* 0x000fe400080f140b */
[----:B------:R-:W2:Y:S04]  /*0370*/  LDG.E R29, desc[UR12][R8.64] ;  /* 0x0000000c081d7981 */ /* 0x000ea8000c1e1900 */
[----:B------:R-:W3:Y:S04]  /*0380*/  LDG.E R25, desc[UR12][R24.64] ;  /* 0x0000000c18197981 */ /* 0x000ee8000c1e1900 */
        /* <DEDUP_REMOVED lines=8> */
[----:B------:R-:W-:Y:S04]  /*0410*/  LDS R23, [R5+0x100] ;  /* 0x0001000005177984 */ /* 0x000fe80000000800 */
[----:B------:R-:W4:Y:S04]  /*0420*/  LDS.128 R8, [R2+0x10] ;  /* 0x0000100002087984 */ /* 0x000f280000000c00 */
[----:B------:R-:W-:Y:S04]  /*0430*/  LDS R24, [R5+0x1c0] ;  /* 0x0001c00005187984 */ /* 0x000fe80000000800 */
[----:B------:R-:W-:Y:S01]  /*0440*/  LDS R25, [R5+0x200] ;  /* 0x0002000005197984 */ /* 0x000fe20000000800 */
[----:B0-----:R-:W-:-:S03]  /*0450*/  FFMA R12, R12, R22, R17 ;  /* 0x000000160c0c7223 */ /* 0x001fc60000000011 */
[----:B------:R-:W0:Y:S01]  /*0460*/  LDS R22, [R5+0x140] ;  /* 0x0001400005167984 */ /* 0x000e220000000800 */
[----:B-1----:R-:W-:-:S03]  /*0470*/  FFMA R12, R28, R13, R12 ;  /* 0x0000000d1c0c7223 */ /* 0x002fc6000000000c */
[----:B------:R-:W1:Y:S01]  /*0480*/  LDS R17, [R5+0x180] ;  /* 0x0001800005117984 */ /* 0x000e620000000800 */
[----:B--2---:R-:W-:-:S03]  /*0490*/  FFMA R27, R27, R14, R12 ;  /* 0x0000000e1b1b7223 */ /* 0x004fc6000000000c */
[----:B------:R-:W-:Y:S01]  /*04a0*/  LDS R28, [R5+0x340] ;  /* 0x00034000051c7984 */ /* 0x000fe20000000800 */
[----:B---3--:R-:W-:-:S03]  /*04b0*/  FFMA R27, R26, R15, R27 ;  /* 0x0000000f1a1b7223 */ /* 0x008fc6000000001b */
[----:B------:R-:W2:Y:S04]  /*04c0*/  LDS.128 R12, [R2+0x20] ;  /* 0x00002000020c7984 */ /* 0x000ea80000000c00 */
[----:B------:R-:W-:Y:S01]  /*04d0*/  LDS R26, [R5+0x3c0] ;  /* 0x0003c000051a7984 */ /* 0x000fe20000000800 */
[----:B----4-:R-:W-:-:S03]  /*04e0*/  FFMA R23, R8, R23, R27 ;  /* 0x0000001708177223 */ /* 0x010fc6000000001b */
[----:B------:R-:W3:Y:S04]  /*04f0*/  LDS R8, [R5+0x240] ;  /* 0x0002400005087984 */ /* 0x000ee80000000800 */
[----:B------:R-:W4:Y:S01]  /*0500*/  LDS R27, [R5+0x280] ;  /* 0x00028000051b7984 */ /* 0x000f220000000800 */
[----:B0-----:R-:W-:Y:S01]  /*0510*/  FFMA R22, R22, R9, R23 ;  /* 0x0000000916167223 */ /* 0x001fe20000000017 */
[----:B------:R-:W-:Y:S02]  /*0520*/  IADD3 R9, P0, PT, R7, UR10, RZ ;  /* 0x0000000a07097c10 */ /* 0x000fe4000ff1e0ff */
[----:B------:R-:W-:Y:S01]  /*0530*/  MOV R23, UR10 ;  /* 0x0000000a00177c02 */ /* 0x000fe20008000f00 */
[----:B-1----:R-:W-:-:S03]  /*0540*/  FFMA R17, R17, R10, R22 ;  /* 0x0000000a11117223 */ /* 0x002fc60000000016 */
[----:B------:R-:W-:Y:S01]  /*0550*/  LEA.HI.X.SX32 R10, R23, R4, 0x1, P0 ;  /* 0x00000004170a7211 */ /* 0x000fe200000f0eff */
[----:B------:R-:W-:Y:S01]  /*0560*/  FFMA R11, R24, R11, R17 ;  /* 0x0000000b180b7223 */ /* 0x000fe20000000011 */
[C---:B------:R-:W-:Y:S01]  /*0570*/  LEA R22, P0, R9.reuse, UR18, 0x2 ;  /* 0x0000001209167c11 */ /* 0x040fe2000f8010ff */
[----:B------:R-:W-:Y:S02]  /*0580*/  LDS R17, [R5+0x380] ;  /* 0x0003800005117984 */ /* 0x000fe40000000800 */
[----:B--2---:R-:W-:Y:S01]  /*0590*/  FFMA R11, R12, R25, R11 ;  /* 0x000000190c0b7223 */ /* 0x004fe2000000000b */
[----:B------:R-:W-:Y:S01]  /*05a0*/  LEA.HI.X R23, R9, UR19, R10, 0x2, P0 ;  /* 0x0000001309177c11 */ /* 0x000fe200080f140a */
[----:B------:R-:W0:Y:S01]  /*05b0*/  LDS R12, [R5+0x2c0] ;  /* 0x0002c000050c7984 */ /* 0x000e220000000800 */
[----:B------:R-:W-:Y:S01]  /*05c0*/  IADD3 R25, PT, PT, R16, -0x10, RZ ;  /* 0xfffffff010197810 */ /* 0x000fe20007ffe0ff */
[----:B---3--:R-:W-:Y:S02]  /*05d0*/  FFMA R8, R8, R13, R11 ;  /* 0x0000000d08087223 */ /* 0x008fe4000000000b */
[----:B------:R-:W-:Y:S02]  /*05e0*/  LDS R13, [R5+0x300] ;  /* 0x00030000050d7984 */ /* 0x000fe40000000800 */
[----:B----4-:R-:W-:-:S02]  /*05f0*/  FFMA R27, R27, R14, R8 ;  /* 0x0000000e1b1b7223 */ /* 0x010fc40000000008 */
[----:B------:R-:W1:Y:S01]  /*0600*/  LDS.128 R8, [R2+0x30] ;  /* 0x0000300002087984 */ /* 0x000e620000000c00 */
[----:B------:R-:W-:Y:S01]  /*0610*/  BAR.SYNC.DEFER_BLOCKING 0x0 ;  /* 0x0000000000007b1d */ /* 0x000fe20000010000 */
[----:B------:R-:W-:-:S06]  /*0620*/  IMAD.WIDE.U32 R24, R25, 0x4, R18 ;  /* 0x0000000419187825 */ /* 0x000fcc00078e0012 */
[----:B------:R-:W2:Y:S04]  /*0630*/  LDG.E R25, desc[UR12][R24.64] ;  /* 0x0000000c18197981 */ /* 0x000ea8000c1e1900 */
[----:B------:R-:W3:Y:S01]  /*0640*/  LDG.E R22, desc[UR12][R22.64] ;  /* 0x0000000c16167981 */ /* 0x000ee2000c1e1900 */
[----:B0-----:R-:W-:-:S04]  /*0650*/  FFMA R15, R12, R15, R27 ;  /* 0x0000000f0c0f7223 */ /* 0x001fc8000000001b */
[----:B-1----:R-:W-:-:S04]  /*0660*/  FFMA R8, R8, R13, R15 ;  /* 0x0000000d08087223 */ /* 0x002fc8000000000f */
[----:B------:R-:W-:-:S04]  /*0670*/  FFMA R8, R28, R9, R8 ;  /* 0x000000091c087223 */ /* 0x000fc80000000008 */
[----:B------:R-:W-:Y:S01]  /*0680*/  FFMA R17, R17, R10, R8 ;  /* 0x0000000a11117223 */ /* 0x000fe20000000008 */
[----:B--2---:R0:W-:Y:S04]  /*0690*/  STS [R20], R25 ;  /* 0x0000001914007388 */ /* 0x0041e80000000800 */
[----:B---3--:R-:W-:Y:S01]  /*06a0*/  STS [R6], R22 ;  /* 0x0000001606007388 */ /* 0x008fe20000000800 */
[----:B------:R-:W-:Y:S01]  /*06b0*/  BAR.SYNC.DEFER_BLOCKING 0x0 ;  /* 0x0000000000007b1d */ /* 0x000fe20000010000 */
[----:B0-----:R-:W-:-:S05]  /*06c0*/  FFMA R25, R26, R11, R17 ;  /* 0x0000000b1a197223 */ /* 0x001fca0000000011 */
[----:B------:R-:W-:Y:S04]  /*06d0*/  LDS R27, [R5] ;  /* 0x00000000051b7984 */ /* 0x000fe80000000800 */
[----:B------:R-:W0:Y:S04]  /*06e0*/  LDS.128 R12, [R2] ;  /* 0x00000000020c7984 */ /* 0x000e280000000c00 */
[----:B------:R-:W1:Y:S04]  /*06f0*/  LDS R29, [R5+0x40] ;  /* 0x00004000051d7984 */ /* 0x000e680000000800 */
[----:B------:R-:W2:Y:S04]  /*0700*/  LDS R23, [R5+0x80] ;  /* 0x0000800005177984 */ /* 0x000ea80000000800 */
[----:B------:R-:W3:Y:S04]  /*0710*/  LDS R24, [R5+0xc0] ;  /* 0x0000c00005187984 */ /* 0x000ee80000000800 */
[----:B------:R-:W-:Y:S04]  /*0720*/  LDS R17, [R5+0x100] ;  /* 0x0001000005117984 */ /* 0x000fe80000000800 */
[----:B------:R-:W4:Y:S04]  /*0730*/  LDS.128 R8, [R2+0x10] ;  /* 0x0000100002087984 */ /* 0x000f280000000c00 */
[----:B------:R-:W5:Y:S04]  /*0740*/  LDS R22, [R5+0x140] ;  /* 0x0001400005167984 */ /* 0x000f680000000800 */
[----:B------:R-:W-:Y:S04]  /*0750*/  LDS R26, [R5+0x1c0] ;  /* 0x0001c000051a7984 */ /* 0x000fe80000000800 */
[----:B------:R-:W-:Y:S01]  /*0760*/  LDS R28, [R5+0x340] ;  /* 0x00034000051c7984 */ /* 0x000fe20000000800 */
[----:B0-----:R-:W-:-:S03]  /*0770*/  FFMA R12, R12, R27, R25 ;  /* 0x0000001b0c0c7223 */ /* 0x001fc60000000019 */
[----:B------:R-:W0:Y:S01]  /*0780*/  LDS R25, [R5+0x180] ;  /* 0x0001800005197984 */ /* 0x000e220000000800 */
[----:B-1----:R-:W-:-:S04]  /*0790*/  FFMA R12, R29, R13, R12 ;  /* 0x0000000d1d0c7223 */ /* 0x002fc8000000000c */
[----:B--2---:R-:W-:-:S04]  /*07a0*/  FFMA R23, R23, R14, R12 ;  /* 0x0000000e17177223 */ /* 0x004fc8000000000c */
[----:B---3--:R-:W-:Y:S02]  /*07b0*/  FFMA R27, R24, R15, R23 ;  /* 0x0000000f181b7223 */ /* 0x008fe40000000017 */
[----:B------:R-:W-:Y:S04]  /*07c0*/  LDS R23, [R5+0x200] ;  /* 0x0002000005177984 */ /* 0x000fe80000000800 */
[----:B------:R-:W1:Y:S01]  /*07d0*/  LDS.128 R12, [R2+0x20] ;  /* 0x00002000020c7984 */ /* 0x000e620000000c00 */
[----:B----4-:R-:W-:-:S03]  /*07e0*/  FFMA R27, R8, R17, R27 ;  /* 0x00000011081b7223 */ /* 0x010fc6000000001b */
[----:B------:R-:W2:Y:S04]  /*07f0*/  LDS R8, [R5+0x240] ;  /* 0x0002400005087984 */ /* 0x000ea80000000800 */
[----:B------:R-:W3:Y:S01]  /*0800*/  LDS R17, [R5+0x280] ;  /* 0x0002800005117984 */ /* 0x000ee20000000800 */
[----:B-----5:R-:W-:Y:S01]  /*0810*/  FFMA R22, R22, R9, R27 ;  /* 0x0000000916167223 */ /* 0x020fe2000000001b */
[----:B------:R-:W-:Y:S02]  /*0820*/  IADD3 R9, P0, PT, R7, UR9, RZ ;  /* 0x0000000907097c10 */ /* 0x000fe4000ff1e0ff */
[----:B------:R-:W-:Y:S01]  /*0830*/  MOV R27, UR9 ;  /* 0x00000009001b7c02 */ /* 0x000fe20008000f00 */
[----:B0-----:R-:W-:-:S04]  /*0840*/  FFMA R25, R25, R10, R22 ;  /* 0x0000000a19197223 */ /* 0x001fc80000000016 */
[----:B------:R-:W-:Y:S01]  /*0850*/  FFMA R11, R26, R11, R25 ;  /* 0x0000000b1a0b7223 */ /* 0x000fe20000000019 */
[----:B------:R-:W-:Y:S01]  /*0860*/  LEA.HI.X.SX32 R10, R27, R4, 0x1, P0 ;  /* 0x000000041b0a7211 */ /* 0x000fe200000f0eff */
[----:B------:R-:W-:Y:S01]  /*0870*/  LDS R26, [R5+0x3c0] ;  /* 0x0003c000051a7984 */ /* 0x000fe20000000800 */
[C---:B------:R-:W-:Y:S01]  /*0880*/  LEA R22, P0, R9.reuse, UR18, 0x2 ;  /* 0x0000001209167c11 */ /* 0x040fe2000f8010ff */
[----:B-1----:R-:W-:Y:S02]  /*0890*/  FFMA R11, R12, R23, R11 ;  /* 0x000000170c0b7223 */ /* 0x002fe4000000000b */
[----:B------:R-:W0:Y:S02]  /*08a0*/  LDS R12, [R5+0x2c0] ;  /* 0x0002c000050c7984 */ /* 0x000e240000000800 */
[----:B--2---:R-:W-:Y:S01]  /*08b0*/  FFMA R8, R8, R13, R11 ;  /* 0x0000000d08087223 */ /* 0x004fe2000000000b */
[----:B------:R-:W-:Y:S01]  /*08c0*/  LEA.HI.X R23, R9, UR19, R10, 0x2, P0 ;  /* 0x0000001309177c11 */ /* 0x000fe200080f140a */
[----:B------:R-:W-:Y:S02]  /*08d0*/  LDS R13, [R5+0x300] ;  /* 0x00030000050d7984 */ /* 0x000fe40000000800 */
[----:B---3--:R-:W-:-:S02]  /*08e0*/  FFMA R27, R17, R14, R8 ;  /* 0x0000000e111b7223 */ /* 0x008fc40000000008 */
[----:B------:R-:W-:Y:S04]  /*08f0*/  LDS R17, [R5+0x380] ;  /* 0x0003800005117984 */ /* 0x000fe80000000800 */
        /* <DEDUP_REMOVED lines=50> */
[----:B------:R-:W-:-:S05]  /*0c20*/  IADD3 R25, PT, PT, R16, 0x10, RZ ;  /* 0x0000001010197810 */ /* 0x000fca0007ffe0ff */
[----:B------:R-:W-:-:S06]  /*0c30*/  IMAD.WIDE.U32 R24, R25, 0x4, R18 ;  /* 0x0000000419187825 */ /* 0x000fcc00078e0012 */
[----:B------:R-:W2:Y:S04]  /*0c40*/  LDG.E R25, desc[UR12][R24.64] ;  /* 0x0000000c18197981 */ /* 0x000ea8000c1e1900 */
[----:B------:R-:W3:Y:S01]  /*0c50*/  LDG.E R22, desc[UR12][R22.64] ;  /* 0x0000000c16167981 */ /* 0x000ee2000c1e1900 */
[----:B0-----:R-:W-:-:S04]  /*0c60*/  FFMA R15, R12, R15, R27 ;  /* 0x0000000f0c0f7223 */ /* 0x001fc8000000001b */
[----:B-1----:R-:W-:-:S04]  /*0c70*/  FFMA R8, R8, R13, R15 ;  /* 0x0000000d08087223 */ /* 0x002fc8000000000f */
[----:B------:R-:W-:-:S04]  /*0c80*/  FFMA R8, R28, R9, R8 ;  /* 0x000000091c087223 */ /* 0x000fc80000000008 */
[----:B------:R-:W-:Y:S01]  /*0c90*/  FFMA R17, R17, R10, R8 ;  /* 0x0000000a11117223 */ /* 0x000fe20000000008 */
[----:B------:R-:W-:-:S04]  /*0ca0*/  UIADD3 UR4, UPT, UPT, UR4, 0x4, URZ ;  /* 0x0000000404047890 */ /* 0x000fc8000fffe0ff */
[----:B------:R-:W-:Y:S01]  /*0cb0*/  UISETP.NE.AND UP0, UPT, UR4, URZ, UPT ;  /* 0x000000ff0400728c */ /* 0x000fe2000bf05270 */
[----:B------:R-:W-:Y:S01]  /*0cc0*/  IADD3 R16, PT, PT, R16, 0x40, RZ ;  /* 0x0000004010107810 */ /* 0x000fe20007ffe0ff */
[----:B------:R-:W-:Y:S02]  /*0cd0*/  ULEA UR10, UR15, UR10, 0x6 ;  /* 0x0000000a0f0a7291 */ /* 0x000fe4000f8e30ff */
[----:B------:R-:W-:Y:S02]  /*0ce0*/  ULEA UR9, UR15, UR9, 0x6 ;  /* 0x000000090f097291 */ /* 0x000fe4000f8e30ff */
[----:B------:R-:W-:Y:S02]  /*0cf0*/  ULEA UR11, UR15, UR11, 0x6 ;  /* 0x0000000b0f0b7291 */ /* 0x000fe4000f8e30ff */
[----:B------:R-:W-:Y:S01]  /*0d00*/  ULEA UR7, UR15, UR7, 0x6 ;  /* 0x000000070f077291 */ /* 0x000fe2000f8e30ff */
[----:B--2---:R0:W-:Y:S04]  /*0d10*/  STS [R20], R25 ;  /* 0x0000001914007388 */ /* 0x0041e80000000800 */
[----:B---3--:R-:W-:Y:S01]  /*0d20*/  STS [R6], R22 ;  /* 0x0000001606007388 */ /* 0x008fe20000000800 */
[----:B------:R-:W-:Y:S06]  /*0d30*/  BAR.SYNC.DEFER_BLOCKING 0x0 ;  /* 0x0000000000007b1d */ /* 0x000fec0000010000 */
[----:B------:R-:W-:Y:S04]  /*0d40*/  LDS R27, [R5] ;  /* 0x00000000051b7984 */ /* 0x000fe80000000800 */
[----:B------:R-:W1:Y:S04]  /*0d50*/  LDS.128 R12, [R2] ;  /* 0x00000000020c7984 */ /* 0x000e680000000c00 */
[----:B------:R-:W2:Y:S04]  /*0d60*/  LDS R29, [R5+0x40] ;  /* 0x00004000051d7984 */ /* 0x000ea80000000800 */
[----:B------:R-:W3:Y:S04]  /*0d70*/  LDS R23, [R5+0x80] ;  /* 0x0000800005177984 */ /* 0x000ee80000000800 */
[----:B------:R-:W4:Y:S01]  /*0d80*/  LDS R24, [R5+0xc0] ;  /* 0x0000c00005187984 */ /* 0x000f220000000800 */
[----:B0-----:R-:W-:-:S03]  /*0d90*/  FFMA R25, R26, R11, R17 ;  /* 0x0000000b1a197223 */ /* 0x001fc60000000011 */
[----:B------:R-:W-:Y:S04]  /*0da0*/  LDS R17, [R5+0x100] ;  /* 0x0001000005117984 */ /* 0x000fe80000000800 */
[----:B------:R-:W0:Y:S04]  /*0db0*/  LDS.128 R8, [R2+0x10] ;  /* 0x0000100002087984 */ /* 0x000e280000000c00 */
[----:B------:R-:W5:Y:S04]  /*0dc0*/  LDS R22, [R5+0x140] ;  /* 0x0001400005167984 */ /* 0x000f680000000800 */
[----:B------:R-:W-:Y:S04]  /*0dd0*/  LDS R26, [R5+0x1c0] ;  /* 0x0001c000051a7984 */ /* 0x000fe80000000800 */
[----:B------:R-:W-:Y:S01]  /*0de0*/  LDS R28, [R5+0x380] ;  /* 0x00038000051c7984 */ /* 0x000fe20000000800 */
[----:B-1----:R-:W-:-:S03]  /*0df0*/  FFMA R12, R12, R27, R25 ;  /* 0x0000001b0c0c7223 */ /* 0x002fc60000000019 */
[----:B------:R-:W1:Y:S01]  /*0e00*/  LDS R25, [R5+0x180] ;  /* 0x0001800005197984 */ /* 0x000e620000000800 */
[----:B--2---:R-:W-:-:S04]  /*0e10*/  FFMA R12, R29, R13, R12 ;  /* 0x0000000d1d0c7223 */ /* 0x004fc8000000000c */
[----:B---3--:R-:W-:-:S04]  /*0e20*/  FFMA R23, R23, R14, R12 ;  /* 0x0000000e17177223 */ /* 0x008fc8000000000c */
[----:B----4-:R-:W-:Y:S02]  /*0e30*/  FFMA R27, R24, R15, R23 ;  /* 0x0000000f181b7223 */ /* 0x010fe40000000017 */
[----:B------:R-:W-:Y:S04]  /*0e40*/  LDS R23, [R5+0x200] ;  /* 0x0002000005177984 */ /* 0x000fe80000000800 */
[----:B------:R-:W2:Y:S04]  /*0e50*/  LDS.128 R12, [R2+0x20] ;  /* 0x00002000020c7984 */ /* 0x000ea80000000c00 */
[----:B------:R-:W3:Y:S01]  /*0e60*/  LDS R24, [R5+0x240] ;  /* 0x0002400005187984 */ /* 0x000ee20000000800 */
[----:B0-----:R-:W-:-:S04]  /*0e70*/  FFMA R17, R8, R17, R27 ;  /* 0x0000001108117223 */ /* 0x001fc8000000001b */
[----:B-----5:R-:W-:Y:S02]  /*0e80*/  FFMA R22, R22, R9, R17 ;  /* 0x0000000916167223 */ /* 0x020fe40000000011 */
[----:B------:R-:W0:Y:S02]  /*0e90*/  LDS R17, [R5+0x280] ;  /* 0x0002800005117984 */ /* 0x000e240000000800 */
[----:B-1----:R-:W-:Y:S02]  /*0ea0*/  FFMA R25, R25, R10, R22 ;  /* 0x0000000a19197223 */ /* 0x002fe40000000016 */
[----:B------:R-:W1:Y:S02]  /*0eb0*/  LDS R22, [R5+0x2c0] ;  /* 0x0002c00005167984 */ /* 0x000e640000000800 */
[----:B------:R-:W-:Y:S02]  /*0ec0*/  FFMA R27, R26, R11, R25 ;  /* 0x0000000b1a1b7223 */ /* 0x000fe40000000019 */
[----:B------:R-:W-:Y:S04]  /*0ed0*/  LDS R25, [R5+0x300] ;  /* 0x0003000005197984 */ /* 0x000fe80000000800 */
[----:B------:R-:W4:Y:S01]  /*0ee0*/  LDS.128 R8, [R2+0x30] ;  /* 0x0000300002087984 */ /* 0x000f220000000c00 */
[----:B--2---:R-:W-:-:S03]  /*0ef0*/  FFMA R23, R12, R23, R27 ;  /* 0x000000170c177223 */ /* 0x004fc6000000001b */
[----:B------:R-:W2:Y:S01]  /*0f00*/  LDS R12, [R5+0x340] ;  /* 0x00034000050c7984 */ /* 0x000ea20000000800 */
[----:B---3--:R-:W-:-:S03]  /*0f10*/  FFMA R26, R24, R13, R23 ;  /* 0x0000000d181a7223 */ /* 0x008fc60000000017 */
[----:B------:R-:W3:Y:S01]  /*0f20*/  LDS R24, [R5+0x3c0] ;  /* 0x0003c00005187984 */ /* 0x000ee20000000800 */
[----:B0-----:R-:W-:-:S04]  /*0f30*/  FFMA R17, R17, R14, R26 ;  /* 0x0000000e11117223 */ /* 0x001fc8000000001a */
[----:B-1----:R-:W-:-:S04]  /*0f40*/  FFMA R15, R22, R15, R17 ;  /* 0x0000000f160f7223 */ /* 0x002fc80000000011 */
[----:B----4-:R-:W-:-:S04]  /*0f50*/  FFMA R15, R8, R25, R15 ;  /* 0x00000019080f7223 */ /* 0x010fc8000000000f */
[----:B--2---:R-:W-:-:S04]  /*0f60*/  FFMA R9, R12, R9, R15 ;  /* 0x000000090c097223 */ /* 0x004fc8000000000f */
[----:B------:R-:W-:-:S04]  /*0f70*/  FFMA R9, R28, R10, R9 ;  /* 0x0000000a1c097223 */ /* 0x000fc80000000009 */
[----:B---3--:R-:W-:Y:S01]  /*0f80*/  FFMA R17, R24, R11, R9 ;  /* 0x0000000b18117223 */ /* 0x008fe20000000009 */
[----:B------:R-:W-:Y:S06]  /*0f90*/  BAR.SYNC.DEFER_BLOCKING 0x0 ;  /* 0x0000000000007b1d */ /* 0x000fec0000010000 */
[----:B------:R-:W-:Y:S05]  /*0fa0*/  BRA.U UP0, `(.L_x_88) ;  /* 0xfffffff100d47547 */ /* 0x000fea000b83ffff */
[----:B------:R-:W-:-:S12]  /*0fb0*/  ULOP3.LUT UR4, UR6, 0x7fffffc, URZ, 0xc0, !UPT ;  /* 0x07fffffc06047892 */ /* 0x000fd8000f8ec0ff */
.L_x_87:
[----:B------:R-:W-:-:S09]  /*0fc0*/  ULOP3.LUT UP0, UR7, UR6, 0x3, URZ, 0xc0, !UPT ;  /* 0x0000000306077892 */ /* 0x000fd2000f80c0ff */
[----:B------:R-:W-:Y:S05]  /*0fd0*/  BRA.U !UP0, `(.L_x_86) ;  /* 0x0000000908887547 */ /* 0x000fea000b800000 */
[----:B------:R-:W-:Y:S02]  /*0fe0*/  UISETP.NE.AND UP0, UPT, UR7, 0x1, UPT ;  /* 0x000000010700788c */ /* 0x000fe4000bf05270 */
[----:B------:R-:W-:-:S04]  /*0ff0*/  ULOP3.LUT UR6, UR6, 0x1, URZ, 0xc0, !UPT ;  /* 0x0000000106067892 */ /* 0x000fc8000f8ec0ff */
[----:B------:R-:W-:-:S03]  /*1000*/  UISETP.NE.U32.AND UP1, UPT, UR6, 0x1, UPT ;  /* 0x000000010600788c */ /* 0x000fc6000bf25070 */
[----:B------:R-:W-:Y:S08]  /*1010*/  BRA.U !UP0, `(.L_x_89) ;  /* 0x0000000508a07547 */ /* 0x000ff0000b800000 */
[----:B------:R-:W0:Y:S01]  /*1020*/  LDC.64 R18, c[0x0][0x380] ;  /* 0x0000e000ff127b82 */ /* 0x000e220000000a00 */
[----:B------:R-:W1:Y:S01]  /*1030*/  LDCU.64 UR10, c[0x0][0x388] ;  /* 0x00007100ff0a77ac */ /* 0x000e620008000a00 */
[----:B------:R-:W-:Y:S01]  /*1040*/  MOV R8, UR4 ;  /* 0x0000000400087c02 */ /* 0x000fe20008000f00 */
[----:B------:R-:W-:-:S03]  /*1050*/  UIMAD UR6, UR8, UR4, UR5 ;  /* 0x00000004080672a4 */ /* 0x000fc6000f8e0205 */
[----:B------:R-:W-:-:S03]  /*1060*/  LEA R23, R8, R21, 0x4 ;  /* 0x0000001508177211 */ /* 0x000fc600078e20ff */
[----:B------:R-:W-:Y:S02]  /*1070*/  IADD3 R10, P0, PT, R7, UR6, RZ ;  /* 0x00000006070a7c10 */ /* 0x000fe4000ff1e0ff */
[----:B------:R-:W-:-:S04]  /*1080*/  MOV R11, UR6 ;  /* 0x00000006000b7c02 */ /* 0x000fc80008000f00 */
[----:B------:R-:W-:Y:S02]  /*1090*/  LEA.HI.X.SX32 R11, R11, R4, 0x1, P0 ;  /* 0x000000040b0b7211 */ /* 0x000fe400000f0eff */
[----:B-1----:R-:W-:-:S04]  /*10a0*/  LEA R26, P0, R10, UR10, 0x2 ;  /* 0x0000000a0a1a7c11 */ /* 0x002fc8000f8010ff */
[----:B------:R-:W-:Y:S01]  /*10b0*/  LEA.HI.X R27, R10, UR11, R11, 0x2, P0 ;  /* 0x0000000b0a1b7c11 */ /* 0x000fe200080f140b */
[----:B0-----:R-:W-:-:S05]  /*10c0*/  IMAD.WIDE.U32 R8, R23, 0x4, R18 ;  /* 0x0000000417087825 */ /* 0x001fca00078e0012 */
[----:B------:R-:W2:Y:S04]  /*10d0*/  LDG.E R16, desc[UR12][R8.64] ;  /* 0x0000000c08107981 */ /* 0x000ea8000c1e1900 */
[----:B------:R-:W3:Y:S01]  /*10e0*/  LDG.E R27, desc[UR12][R26.64] ;  /* 0x0000000c1a1b7981 */ /* 0x000ee2000c1e1900 */
[----:B------:R-:W-:-:S03]  /*10f0*/  UIADD3 UR6, UPT, UPT, UR8, UR6, URZ ;  /* 0x0000000608067290 */ /* 0x000fc6000fffe0ff */
        /* <DEDUP_REMOVED lines=15> */
[----:B-1----:R-:W-:-:S03]  /*11f0*/  FFMA R12, R28, R13, R12 ;  /* 0x0000000d1c0c7223 */ /* 0x002fc6000000000c */
[----:B------:R-:W1:Y:S01]  /*1200*/  LDS R24, [R5+0x1c0] ;  /* 0x0001c00005187984 */ /* 0x000e620000000800 */
[----:B--2---:R-:W-:-:S04]  /*1210*/  FFMA R29, R29, R14, R12 ;  /* 0x0000000e1d1d7223 */ /* 0x004fc8000000000c */
[----:B---3--:R-:W-:Y:S02]  /*1220*/  FFMA R29, R22, R15, R29 ;  /* 0x0000000f161d7223 */ /* 0x008fe4000000001d */
[----:B------:R-:W2:Y:S04]  /*1230*/  LDS.128 R12, [R2+0x20] ;  /* 0x00002000020c7984 */ /* 0x000ea80000000c00 */
[----:B------:R-:W3:Y:S01]  /*1240*/  LDS R22, [R5+0x240] ;  /* 0x0002400005167984 */ /* 0x000ee20000000800 */
[----:B----4-:R-:W-:-:S04]  /*1250*/  FFMA R25, R8, R25, R29 ;  /* 0x0000001908197223 */ /* 0x010fc8000000001d */
[----:B-----5:R-:W-:Y:S01]  /*1260*/  FFMA R16, R16, R9, R25 ;  /* 0x0000000910107223 */ /* 0x020fe20000000019 */
[----:B------:R-:W-:Y:S01]  /*1270*/  IADD3 R9, PT, PT, R23, 0x10, RZ ;  /* 0x0000001017097810 */ /* 0x000fe20007ffe0ff */
[----:B------:R-:W-:Y:S04]  /*1280*/  LDS R25, [R5+0x380] ;  /* 0x0003800005197984 */ /* 0x000fe80000000800 */
[----:B------:R-:W-:-:S04]  /*1290*/  IMAD.WIDE.U32 R8, R9, 0x4, R18 ;  /* 0x0000000409087825 */ /* 0x000fc800078e0012 */
[----:B0-----:R-:W-:-:S04]  /*12a0*/  FFMA R17, R17, R10, R16 ;  /* 0x0000000a11117223 */ /* 0x001fc80000000010 */
[----:B-1----:R-:W-:Y:S02]  /*12b0*/  FFMA R11, R24, R11, R17 ;  /* 0x0000000b180b7223 */ /* 0x002fe40000000011 */
[----:B------:R-:W-:Y:S04]  /*12c0*/  LDS R24, [R5+0x340] ;  /* 0x0003400005187984 */ /* 0x000fe80000000800 */
[----:B------:R-:W-:Y:S01]  /*12d0*/  LDS.128 R16, [R2+0x30] ;  /* 0x0000300002107984 */ /* 0x000fe20000000c00 */
[----:B--2---:R-:W-:-:S03]  /*12e0*/  FFMA R11, R12, R27, R11 ;  /* 0x0000001b0c0b7223 */ /* 0x004fc6000000000b */
[----:B------:R-:W-:Y:S01]  /*12f0*/  LDS R27, [R5+0x300] ;  /* 0x00030000051b7984 */ /* 0x000fe20000000800 */
[----:B---3--:R-:W-:-:S03]  /*1300*/  FFMA R10, R22, R13, R11 ;  /* 0x0000000d160a7223 */ /* 0x008fc6000000000b */
[----:B------:R-:W0:Y:S04]  /*1310*/  LDS R11, [R5+0x280] ;  /* 0x00028000050b7984 */ /* 0x000e280000000800 */
[----:B------:R-:W1:Y:S01]  /*1320*/  LDS R22, [R5+0x3c0] ;  /* 0x0003c00005167984 */ /* 0x000e620000000800 */
[----:B------:R-:W-:Y:S01]  /*1330*/  BAR.SYNC.DEFER_BLOCKING 0x0 ;  /* 0x0000000000007b1d */ /* 0x000fe20000010000 */
[----:B------:R-:W-:Y:S02]  /*1340*/  IADD3 R13, P0, PT, R7, UR6, RZ ;  /* 0x00000006070d7c10 */ /* 0x000fe4000ff1e0ff */
[----:B------:R-:W-:-:S04]  /*1350*/  MOV R23, UR6 ;  /* 0x0000000600177c02 */ /* 0x000fc80008000f00 */
[----:B------:R-:W-:Y:S02]  /*1360*/  LEA.HI.X.SX32 R23, R23, R4, 0x1, P0 ;  /* 0x0000000417177211 */ /* 0x000fe400000f0eff */
[----:B------:R-:W-:-:S04]  /*1370*/  LEA R12, P0, R13, UR10, 0x2 ;  /* 0x0000000a0d0c7c11 */ /* 0x000fc8000f8010ff */
[----:B------:R-:W-:Y:S01]  /*1380*/  LEA.HI.X R13, R13, UR11, R23, 0x2, P0 ;  /* 0x0000000b0d0d7c11 */ /* 0x000fe200080f1417 */
[----:B------:R-:W2:Y:S05]  /*1390*/  LDG.E R28, desc[UR12][R8.64] ;  /* 0x0000000c081c7981 */ /* 0x000eaa000c1e1900 */
[----:B------:R3:W4:Y:S01]  /*13a0*/  LDG.E R13, desc[UR12][R12.64] ;  /* 0x0000000c0c0d7981 */ /* 0x000722000c1e1900 */
[----:B------:R-:W-:Y:S01]  /*13b0*/  UIADD3 UR4, UPT, UPT, UR4, 0x2, URZ ;  /* 0x0000000204047890 */ /* 0x000fe2000fffe0ff */
[----:B0-----:R-:W-:-:S04]  /*13c0*/  FFMA R29, R11, R14, R10 ;  /* 0x0000000e0b1d7223 */ /* 0x001fc8000000000a */
[----:B------:R-:W-:-:S04]  /*13d0*/  FFMA R15, R26, R15, R29 ;  /* 0x0000000f1a0f7223 */ /* 0x000fc8000000001d */
[----:B------:R-:W-:-:S04]  /*13e0*/  FFMA R15, R16, R27, R15 ;  /* 0x0000001b100f7223 */ /* 0x000fc8000000000f */
[----:B---3--:R-:W-:-:S04]  /*13f0*/  FFMA R12, R24, R17, R15 ;  /* 0x00000011180c7223 */ /* 0x008fc8000000000f */
[----:B------:R-:W-:-:S04]  /*1400*/  FFMA R17, R25, R18, R12 ;  /* 0x0000001219117223 */ /* 0x000fc8000000000c */
[----:B-1----:R-:W-:Y:S01]  /*1410*/  FFMA R17, R22, R19, R17 ;  /* 0x0000001316117223 */ /* 0x002fe20000000011 */
[----:B--2---:R-:W-:Y:S04]  /*1420*/  STS [R20], R28 ;  /* 0x0000001c14007388 */ /* 0x004fe80000000800 */
[----:B----4-:R-:W-:Y:S01]  /*1430*/  STS [R6], R13 ;  /* 0x0000000d06007388 */ /* 0x010fe20000000800 */
        /* <DEDUP_REMOVED lines=9> */
[----:B------:R-:W5:Y:S04]  /*14d0*/  LDS R29, [R5+0x180] ;  /* 0x00018000051d7984 */ /* 0x000f680000000800 */
[----:B------:R-:W5:Y:S01]  /*14e0*/  LDS R22, [R5+0x1c0] ;  /* 0x0001c00005167984 */ /* 0x000f620000000800 */
[----:B0-----:R-:W-:-:S03]  /*14f0*/  FFMA R17, R8, R23, R17 ;  /* 0x0000001708117223 */ /* 0x001fc60000000011 */
[----:B------:R-:W-:Y:S01]  /*1500*/  LDS R23, [R5+0x200] ;  /* 0x0002000005177984 */ /* 0x000fe20000000800 */
[----:B-1----:R-:W-:-:S03]  /*1510*/  FFMA R26, R26, R9, R17 ;  /* 0x000000091a1a7223 */ /* 0x002fc60000000011 */
[----:B------:R-:W0:Y:S01]  /*1520*/  LDS.128 R16, [R2+0x20] ;  /* 0x0000200002107984 */ /* 0x000e220000000c00 */
[----:B--2---:R-:W-:-:S04]  /*1530*/  FFMA R27, R27, R10, R26 ;  /* 0x0000000a1b1b7223 */ /* 0x004fc8000000001a */
[----:B---3--:R-:W-:Y:S02]  /*1540*/  FFMA R11, R24, R11, R27 ;  /* 0x0000000b180b7223 */ /* 0x008fe4000000001b */
[----:B------:R-:W1:Y:S02]  /*1550*/  LDS R24, [R5+0x240] ;  /* 0x0002400005187984 */ /* 0x000e640000000800 */
[----:B----4-:R-:W-:Y:S02]  /*1560*/  FFMA R11, R12, R25, R11 ;  /* 0x000000190c0b7223 */ /* 0x010fe4000000000b */
[----:B------:R-:W2:Y:S02]  /*1570*/  LDS R25, [R5+0x280] ;  /* 0x0002800005197984 */ /* 0x000ea40000000800 */
[----:B-----5:R-:W-:Y:S02]  /*1580*/  FFMA R28, R28, R13, R11 ;  /* 0x0000000d1c1c7223 */ /* 0x020fe4000000000b */
[----:B------:R-:W3:Y:S02]  /*1590*/  LDS R12, [R5+0x2c0] ;  /* 0x0002c000050c7984 */ /* 0x000ee40000000800 */
[----:B------:R-:W-:-:S02]  /*15a0*/  FFMA R29, R29, R14, R28 ;  /* 0x0000000e1d1d7223 */ /* 0x000fc4000000001c */
[----:B------:R-:W-:Y:S02]  /*15b0*/  LDS R13, [R5+0x300] ;  /* 0x00030000050d7984 */ /* 0x000fe40000000800 */
[----:B------:R-:W-:Y:S02]  /*15c0*/  FFMA R29, R22, R15, R29 ;  /* 0x0000000f161d7223 */ /* 0x000fe4000000001d */
[----:B------:R-:W4:Y:S04]  /*15d0*/  LDS.128 R8, [R2+0x30] ;  /* 0x0000300002087984 */ /* 0x000f280000000c00 */
[----:B------:R-:W5:Y:S04]  /*15e0*/  LDS R22, [R5+0x340] ;  /* 0x0003400005167984 */ /* 0x000f680000000800 */
[----:B------:R-:W5:Y:S04]  /*15f0*/  LDS R15, [R5+0x380] ;  /* 0x00038000050f7984 */ /* 0x000f680000000800 */
[----:B------:R-:W5:Y:S01]  /*1600*/  LDS R14, [R5+0x3c0] ;  /* 0x0003c000050e7984 */ /* 0x000f620000000800 */
[----:B0-----:R-:W-:-:S04]  /*1610*/  FFMA R23, R16, R23, R29 ;  /* 0x0000001710177223 */ /* 0x001fc8000000001d */
[----:B-1----:R-:W-:-:S04]  /*1620*/  FFMA R24, R24, R17, R23 ;  /* 0x0000001118187223 */ /* 0x002fc80000000017 */
[----:B--2---:R-:W-:-:S04]  /*1630*/  FFMA R25, R25, R18, R24 ;  /* 0x0000001219197223 */ /* 0x004fc80000000018 */
[----:B---3--:R-:W-:-:S04]  /*1640*/  FFMA R19, R12, R19, R25 ;  /* 0x000000130c137223 */ /* 0x008fc80000000019 */
[----:B----4-:R-:W-:-:S04]  /*1650*/  FFMA R13, R8, R13, R19 ;  /* 0x0000000d080d7223 */ /* 0x010fc80000000013 */
[----:B-----5:R-:W-:-:S04]  /*1660*/  FFMA R22, R22, R9, R13 ;  /* 0x0000000916167223 */ /* 0x020fc8000000000d */
[----:B------:R-:W-:-:S04]  /*1670*/  FFMA R15, R15, R10, R22 ;  /* 0x0000000a0f0f7223 */ /* 0x000fc80000000016 */
[----:B------:R-:W-:Y:S01]  /*1680*/  FFMA R17, R14, R11, R15 ;  /* 0x0000000b0e117223 */ /* 0x000fe2000000000f */
[----:B------:R-:W-:Y:S06]  /*1690*/  BAR.SYNC.DEFER_BLOCKING 0x0 ;  /* 0x0000000000007b1d */ /* 0x000fec0000010000 */
.L_x_89:
[----:B------:R-:W-:Y:S05]  /*16a0*/  BRA.U UP1, `(.L_x_86) ;  /* 0x0000000101d47547 */ /* 0x000fea000b800000 */
        /* <DEDUP_REMOVED lines=25> */
[----:B------:R-:W5:Y:S04]  /*1840*/  LDS R6, [R5+0x1c0] ;  /* 0x0001c00005067984 */ /* 0x000f680000000800 */
[----:B------:R-:W-:Y:S01]  /*1850*/  LDS R23, [R5+0x200] ;  /* 0x0002000005177984 */ /* 0x000fe20000000800 */
[----:B0-----:R-:W-:-:S03]  /*1860*/  FFMA R8, R8, R16, R17 ;  /* 0x0000001008087223 */ /* 0x001fc60000000011 */
[----:B------:R-:W-:Y:S01]  /*1870*/  LDS R20, [R5+0x240] ;  /* 0x0002400005147984 */ /* 0x000fe20000000800 */
[----:B-1----:R-:W-:-:S03]  /*1880*/  FFMA R8, R25, R9, R8 ;  /* 0x0000000919087223 */ /* 0x002fc60000000008 */
[----:B------:R-:W0:Y:S01]  /*1890*/  LDS.128 R16, [R2+0x20] ;  /* 0x0000200002107984 */ /* 0x000e220000000c00 */
[----:B--2---:R-:W-:-:S03]  /*18a0*/  FFMA R27, R27, R10, R8 ;  /* 0x0000000a1b1b7223 */ /* 0x004fc60000000008 */
[----:B------:R-:W1:Y:S01]  /*18b0*/  LDS R25, [R5+0x280] ;  /* 0x0002800005197984 */ /* 0x000e620000000800 */
[----:B---3--:R-:W-:-:S03]  /*18c0*/  FFMA R29, R24, R11, R27 ;  /* 0x0000000b181d7223 */ /* 0x008fc6000000001b */
[----:B------:R-:W2:Y:S04]  /*18d0*/  LDS R22, [R5+0x2c0] ;  /* 0x0002c00005167984 */ /* 0x000ea80000000800 */
[----:B------:R-:W-:Y:S01]  /*18e0*/  LDS R27, [R5+0x300] ;  /* 0x00030000051b7984 */ /* 0x000fe20000000800 */
[----:B----4-:R-:W-:-:S03]  /*18f0*/  FFMA R29, R12, R7, R29 ;  /* 0x000000070c1d7223 */ /* 0x010fc6000000001d */
[----:B------:R-:W3:Y:S01]  /*1900*/  LDS.128 R8, [R2+0x30] ;  /* 0x0000300002087984 */ /* 0x000ee20000000c00 */
[----:B-----5:R-:W-:-:S03]  /*1910*/  FFMA R12, R4, R13, R29 ;  /* 0x0000000d040c7223 */ /* 0x020fc6000000001d */
[----:B------:R-:W4:Y:S01]  /*1920*/  LDS R24, [R5+0x340] ;  /* 0x0003400005187984 */ /* 0x000f220000000800 */
[----:B------:R-:W-:-:S03]  /*1930*/  FFMA R21, R21, R14, R12 ;  /* 0x0000000e15157223 */ /* 0x000fc6000000000c */
[----:B------:R-:W5:Y:S01]  /*1940*/  LDS R7, [R5+0x380] ;  /* 0x0003800005077984 */ /* 0x000f620000000800 */
[----:B------:R-:W-:-:S03]  /*1950*/  FFMA R15, R6, R15, R21 ;  /* 0x0000000f060f7223 */ /* 0x000fc60000000015 */
[----:B------:R-:W5:Y:S01]  /*1960*/  LDS R4, [R5+0x3c0] ;  /* 0x0003c00005047984 */ /* 0x000f620000000800 */
[----:B0-----:R-:W-:-:S04]  /*1970*/  FFMA R15, R16, R23, R15 ;  /* 0x00000017100f7223 */ /* 0x001fc8000000000f */
[----:B------:R-:W-:-:S04]  /*1980*/  FFMA R20, R20, R17, R15 ;  /* 0x0000001114147223 */ /* 0x000fc8000000000f */
[----:B-1----:R-:W-:-:S04]  /*1990*/  FFMA R25, R25, R18, R20 ;  /* 0x0000001219197223 */ /* 0x002fc80000000014 */
[----:B--2---:R-:W-:-:S04]  /*19a0*/  FFMA R19, R22, R19, R25 ;  /* 0x0000001316137223 */ /* 0x004fc80000000019 */
[----:B---3--:R-:W-:-:S04]  /*19b0*/  FFMA R19, R8, R27, R19 ;  /* 0x0000001b08137223 */ /* 0x008fc80000000013 */
[----:B----4-:R-:W-:-:S04]  /*19c0*/  FFMA R24, R24, R9, R19 ;  /* 0x0000000918187223 */ /* 0x010fc80000000013 */
[----:B-----5:R-:W-:-:S04]  /*19d0*/  FFMA R7, R7, R10, R24 ;  /* 0x0000000a07077223 */ /* 0x020fc80000000018 */
[----:B------:R-:W-:Y:S01]  /*19e0*/  FFMA R17, R4, R11, R7 ;  /* 0x0000000b04117223 */ /* 0x000fe20000000007 */
[----:B------:R-:W-:Y:S06]  /*19f0*/  BAR.SYNC.DEFER_BLOCKING 0x0 ;  /* 0x0000000000007b1d */ /* 0x000fec0000010000 */
.L_x_86:
[----:B------:R-:W0:Y:S01]  /*1a00*/  LDCU UR4, c[0x0][0x398] ;  /* 0x00007300ff0477ac */ /* 0x000e220008000800 */
[----:B--2---:R-:W-:Y:S02]  /*1a10*/  MOV R5, UR14 ;  /* 0x0000000e00057c02 */ /* 0x004fe40008000f00 */
[----:B----4-:R-:W-:Y:S02]  /*1a20*/  IADD3 R4, PT, PT, R3, UR5, RZ ;  /* 0x0000000503047c10 */ /* 0x010fe4000fffe0ff */
[----:B------:R-:W-:-:S04]  /*1a30*/  LEA R2, R5, R0, 0x4 ;  /* 0x0000000005027211 */ /* 0x000fc800078e20ff */
[----:B0-----:R-:W-:-:S04]  /*1a40*/  ISETP.GE.AND P0, PT, R2, UR4, PT ;  /* 0x0000000402007c0c */ /* 0x001fc8000bf06270 */
[----:B------:R-:W-:-:S13]  /*1a50*/  ISETP.GE.OR P0, PT, R4, UR15, P0 ;  /* 0x0000000f04007c0c */ /* 0x000fda0008706670 */
[----:B------:R-:W-:Y:S05]  /*1a60*/  @P0 EXIT ;  /* 0x000000000000094d */ /* 0x000fea0003800000 */
[----:B------:R-:W0:Y:S01]  /*1a70*/  LDCU.64 UR6, c[0x0][0x390] ;  /* 0x00007200ff0677ac */ /* 0x000e220008000a00 */
[----:B------:R-:W-:Y:S01]  /*1a80*/  IMAD R0, R0, UR15, R3 ;  /* 0x0000000f00007c24 */ /* 0x000fe2000f8e0203 */
[----:B------:R-:W-:-:S06]  /*1a90*/  UIMAD UR4, UR8, UR14, UR5 ;  /* 0x0000000e080472a4 */ /* 0x000fcc000f8e0205 */
[----:B------:R-:W-:Y:S02]  /*1aa0*/  IADD3 R0, P0, PT, R0, UR4, RZ ;  /* 0x0000000400007c10 */ /* 0x000fe4000ff1e0ff */
[----:B------:R-:W-:-:S04]  /*1ab0*/  MOV R3, UR4 ;  /* 0x0000000400037c02 */ /* 0x000fc80008000f00 */
[----:B------:R-:W-:Y:S02]  /*1ac0*/  LEA.HI.X.SX32 R3, R3, RZ, 0x1, P0 ;  /* 0x000000ff03037211 */ /* 0x000fe400000f0eff */
[----:B0-----:R-:W-:-:S04]  /*1ad0*/  LEA R2, P0, R0, UR6, 0x2 ;  /* 0x0000000600027c11 */ /* 0x001fc8000f8010ff */
[----:B------:R-:W-:-:S05]  /*1ae0*/  LEA.HI.X R3, R0, UR7, R3, 0x2, P0 ;  /* 0x0000000700037c11 */ /* 0x000fca00080f1403 */
[----:B------:R-:W-:Y:S01]  /*1af0*/  STG.E desc[UR12][R2.64], R17 ;  /* 0x0000001102007986 */ /* 0x000fe2000c10190c */
[----:B------:R-:W-:Y:S05]  /*1b00*/  EXIT ;  /* 0x000000000000794d */ /* 0x000fea0003800000 */
.L_x_90:
        /* <DEDUP_REMOVED lines=15> */
.L_x_119:


//--------------------- .text._Z19prod_real_virt_4bitPfS_S_S_S_iii --------------------------
	.section	.text._Z19prod_real_virt_4bitPfS_S_S_S_iii,"ax",@progbits
	.align	128
        .global         _Z19prod_real_virt_4bitPfS_S_S_S_iii
        .type           _Z19prod_real_virt_4bitPfS_S_S_S_iii,@function
        .size           _Z19prod_real_virt_4bitPfS_S_S_S_iii,(.L_x_120 - _Z19prod_real_virt_4bitPfS_S_S_S_iii)
        .other          _Z19prod_real_virt_4bitPfS_S_S_S_iii,@"STO_CUDA_ENTRY STV_DEFAULT"
_Z19prod_real_virt_4bitPfS_S_S_S_iii:
.text._Z19prod_real_virt_4bitPfS_S_S_S_iii:
[----:B------:R-:W-:Y:S01]  /*0000*/  LDC R1, c[0x0][0x37c] ;  /* 0x0000df00ff017b82 */ /* 0x000fe20000000800 */
[----:B------:R-:W0:Y:S07]  /*0010*/  S2R R0, SR_TID.Y ;  /* 0x0000000000007919 */ /* 0x000e2e0000002200 */
[----:B------:R-:W1:Y:S01]  /*0020*/  S2UR UR4, SR_CTAID.Y ;  /* 0x00000000000479c3 */ /* 0x000e620000002600 */
[----:B------:R-:W2:Y:S01]  /*0030*/  LDCU UR6, c[0x0][0x3a8] ;  /* 0x00007500ff0677ac */ /* 0x000ea20008000800 */
[----:B------:R-:W3:Y:S01]  /*0040*/  S2R R3, SR_TID.X ;  /* 0x0000000000037919 */ /* 0x000ee20000002100 */
[----:B------:R-:W4:Y:S05]  /*0050*/  LDCU UR10, c[0x0][0x3b0] ;  /* 0x00007600ff0a77ac */ /* 0x000f2a0008000800 */
[----:B------:R-:W5:Y:S01]  /*0060*/  S2UR UR5, SR_CTAID.X ;  /* 0x00000000000579c3 */ /* 0x000f620000002500 */
[----:B-1----:R-:W-:-:S06]  /*0070*/  USHF.L.U32 UR4, UR4, 0x4, URZ ;  /* 0x0000000404047899 */ /* 0x002fcc00080006ff */
[----:B0-----:R-:W-:Y:S01]  /*0080*/  VIADD R4, R0, UR4 ;  /* 0x0000000400047c36 */ /* 0x001fe20008000000 */
[----:B-----5:R-:W-:-:S04]  /*0090*/  USHF.L.U32 UR5, UR5, 0x4, URZ ;  /* 0x0000000405057899 */ /* 0x020fc800080006ff */
[----:B--2---:R-:W-:Y:S01]  /*00a0*/  ISETP.GE.AND P0, PT, R4, UR6, PT ;  /* 0x0000000604007c0c */ /* 0x004fe2000bf06270 */
[----:B----4-:R-:W-:Y:S02]  /*00b0*/  UIMAD UR4, UR4, UR10, UR5 ;  /* 0x0000000a040472a4 */ /* 0x010fe4000f8e0205 */
[----:B---3--:R-:W-:-:S05]  /*00c0*/  VIADD R2, R3, UR5 ;  /* 0x0000000503027c36 */ /* 0x008fca0008000000 */
[----:B------:R-:W-:-:S13]  /*00d0*/  ISETP.GE.OR P0, PT, R2, UR10, P0 ;  /* 0x0000000a02007c0c */ /* 0x000fda0008706670 */
[----:B------:R-:W-:Y:S05]  /*00e0*/  @P0 EXIT ;  /* 0x000000000000094d */ /* 0x000fea0003800000 */
[----:B------:R-:W0:Y:S01]  /*00f0*/  LDCU.128 UR12, c[0x0][0x380] ;  /* 0x00007000ff0c77ac */ /* 0x000e220008000c00 */
[----:B------:R-:W-:Y:S01]  /*0100*/  IMAD R0, R0, UR10, R3 ;  /* 0x0000000a00007c24 */ /* 0x000fe2000f8e0203 */
[----:B------:R-:W-:-:S04]  /*0110*/  USHF.R.S32.HI UR5, URZ, 0x1f, UR4 ;  /* 0x0000001fff057899 */ /* 0x000fc80008011404 */
[----:B------:R-:W-:Y:S01]  /*0120*/  IADD3 R11, P0, PT, R0, UR4, RZ ;  /* 0x00000004000b7c10 */ /* 0x000fe2000ff1e0ff */
[----:B------:R-:W1:Y:S04]  /*0130*/  LDCU.64 UR8, c[0x0][0x358] ;  /* 0x00006b00ff0877ac */ /* 0x000e680008000a00 */
[----:B------:R-:W-:Y:S01]  /*0140*/  IMAD.X R2, RZ, RZ, UR5, P0 ;  /* 0x00000005ff027e24 */ /* 0x000fe200080e06ff */
[----:B------:R-:W2:Y:S01]  /*0150*/  LDCU.64 UR6, c[0x0][0x390] ;  /* 0x00007200ff0677ac */ /* 0x000ea20008000a00 */
[----:B------:R-:W-:-:S03]  /*0160*/  IMAD.SHL.U32 R10, R11, 0x4, RZ ;  /* 0x000000040b0a7824 */ /* 0x000fc600078e00ff */
[----:B------:R-:W-:Y:S02]  /*0170*/  SHF.L.U64.HI R11, R11, 0x2, R2 ;  /* 0x000000020b0b7819 */ /* 0x000fe40000010202 */
[----:B0-----:R-:W-:-:S04]  /*0180*/  IADD3 R2, P0, PT, R10, UR12, RZ ;  /* 0x0000000c0a027c10 */ /* 0x001fc8000ff1e0ff */
[----:B------:R-:W-:-:S05]  /*0190*/  IADD3.X R3, PT, PT, R11, UR13, RZ, P0, !PT ;  /* 0x0000000d0b037c10 */ /* 0x000fca00087fe4ff */
[----:B-1----:R-:W3:Y:S01]  /*01a0*/  LDG.E R5, desc[UR8][R2.64] ;  /* 0x0000000802057981 */ /* 0x002ee2000c1e1900 */
[----:B------:R-:W-:Y:S01]  /*01b0*/  IMAD.MOV.U32 R4, RZ, RZ, 0x3f800000 ;  /* 0x3f800000ff047424 */ /* 0x000fe200078e00ff */
[----:B------:R-:W-:-:S04]  /*01c0*/  IADD3 R6, P1, PT, R10, UR14, RZ ;  /* 0x0000000e0a067c10 */ /* 0x000fc8000ff3e0ff */
[----:B------:R-:W-:Y:S02]  /*01d0*/  IADD3.X R7, PT, PT, R11, UR15, RZ, P1, !PT ;  /* 0x0000000f0b077c10 */ /* 0x000fe40008ffe4ff */
[----:B---3--:R-:W-:-:S04]  /*01e0*/  FSETP.GEU.AND P0, PT, R5, 1, PT ;  /* 0x3f8000000500780b */ /* 0x008fc80003f0e000 */
[----:B------:R-:W-:-:S05]  /*01f0*/  FSEL R5, -R4, 1, !P0 ;  /* 0x3f80000004057808 */ /* 0x000fca0004000100 */
[----:B------:R0:W-:Y:S04]  /*0200*/  STG.E desc[UR8][R6.64], R5 ;  /* 0x0000000506007986 */ /* 0x0001e8000c101908 */
[----:B------:R-:W3:Y:S01]  /*0210*/  LDG.E R8, desc[UR8][R2.64] ;  /* 0x0000000802087981 */ /* 0x000ee2000c1e1900 */
[----:B--2---:R-:W-:-:S04]  /*0220*/  ULEA UR6, UP0, UR4, UR6, 0x2 ;  /* 0x0000000604067291 */ /* 0x004fc8000f8010ff */
[----:B------:R-:W-:Y:S01]  /*0230*/  ULEA.HI.X UR7, UR4, UR7, UR5, 0x2, UP0 ;  /* 0x0000000704077291 */ /* 0x000fe200080f1405 */
[----:B---3--:R-:W-:-:S04]  /*0240*/  FSETP.GT.AND P0, PT, R8, -1, PT ;  /* 0xbf8000000800780b */ /* 0x008fc80003f04000 */
[----:B------:R-:W-:-:S04]  /*0250*/  FSETP.GEU.OR P0, PT, R8, 9, !P0 ;  /* 0x411000000800780b */ /* 0x000fc8000470e400 */
[----:B------:R-:W-:Y:S02]  /*0260*/  FSETP.GEU.AND P0, PT, R8, -7, P0 ;  /* 0xc0e000000800780b */ /* 0x000fe4000070e000 */
[----:B------:R-:W-:-:S04]  /*0270*/  LEA R8, P1, R0, UR6, 0x2 ;  /* 0x0000000600087c11 */ /* 0x000fc8000f8210ff */
[----:B------:R-:W-:Y:S01]  /*0280*/  LEA.HI.X R9, R0, UR7, RZ, 0x2, P1 ;  /* 0x0000000700097c11 */ /* 0x000fe200088f14ff */
[----:B------:R-:W1:Y:S06]  /*0290*/  LDCU.64 UR6, c[0x0][0x398] ;  /* 0x00007300ff0677ac */ /* 0x000e6c0008000a00 */
[----:B------:R-:W-:-:S05]  /*02a0*/  @!P0 IMAD.MOV.U32 R13, RZ, RZ, -0x40800000 ;  /* 0xbf800000ff0d8424 */ /* 0x000fca00078e00ff */
[----:B------:R-:W-:Y:S04]  /*02b0*/  @!P0 STG.E desc[UR8][R8.64], R13 ;  /* 0x0000000d08008986 */ /* 0x000fe8000c101908 */
[----:B------:R-:W-:Y:S04]  /*02c0*/  @P0 STG.E desc[UR8][R8.64], R4 ;  /* 0x0000000408000986 */ /* 0x000fe8000c101908 */
[----:B0-----:R-:W2:Y:S02]  /*02d0*/  LDG.E R5, desc[UR8][R2.64] ;  /* 0x0000000802057981 */ /* 0x001ea4000c1e1900 */
[----:B--2---:R-:W-:-:S02]  /*02e0*/  FSETP.NEU.AND P0, PT, R5, 11, PT ;  /* 0x413000000500780b */ /* 0x004fc40003f0d000 */
[C---:B------:R-:W-:Y:S02]  /*02f0*/  FSETP.NEU.AND P1, PT, R5.reuse, 9, PT ;  /* 0x411000000500780b */ /* 0x040fe40003f2d000 */
[----:B------:R-:W-:Y:S02]  /*0300*/  FSEL R6, -R4, 1, !P0 ;  /* 0x3f80000004067808 */ /* 0x000fe40004000100 */
[C---:B------:R-:W-:Y:S02]  /*0310*/  FSETP.NEU.AND P0, PT, R5.reuse, 3, PT ;  /* 0x404000000500780b */ /* 0x040fe40003f0d000 */
[----:B------:R-:W-:Y:S02]  /*0320*/  FSEL R6, R6, -1, P1 ;  /* 0xbf80000006067808 */ /* 0x000fe40000800000 */
[----:B------:R-:W-:Y:S02]  /*0330*/  FSETP.NEU.AND P1, PT, R5, 1, PT ;  /* 0x3f8000000500780b */ /* 0x000fe40003f2d000 */
[----:B------:R-:W-:-:S02]  /*0340*/  FSEL R6, R6, -1, P0 ;  /* 0xbf80000006067808 */ /* 0x000fc40000000000 */
[C---:B------:R-:W-:Y:S02]  /*0350*/  FSETP.NEU.AND P0, PT, R5.reuse, -5, PT ;  /* 0xc0a000000500780b */ /* 0x040fe40003f0d000 */
[----:B------:R-:W-:Y:S02]  /*0360*/  FSEL R6, R6, -1, P1 ;  /* 0xbf80000006067808 */ /* 0x000fe40000800000 */
[C---:B------:R-:W-:Y:S02]  /*0370*/  FSETP.NEU.AND P1, PT, R5.reuse, -7, PT ;  /* 0xc0e000000500780b */ /* 0x040fe40003f2d000 */
[----:B------:R-:W-:Y:S02]  /*0380*/  FSEL R6, R6, -1, P0 ;  /* 0xbf80000006067808 */ /* 0x000fe40000000000 */
[----:B------:R-:W-:Y:S02]  /*0390*/  FSETP.NEU.AND P0, PT, R5, -13, PT ;  /* 0xc15000000500780b */ /* 0x000fe40003f0d000 */
[----:B------:R-:W-:-:S02]  /*03a0*/  FSEL R7, R6, -1, P1 ;  /* 0xbf80000006077808 */ /* 0x000fc40000800000 */
[----:B------:R-:W-:Y:S02]  /*03b0*/  FSETP.NEU.AND P1, PT, R5, -15, PT ;  /* 0xc17000000500780b */ /* 0x000fe40003f2d000 */
[----:B-1----:R-:W-:Y:S02]  /*03c0*/  IADD3 R6, P2, PT, R10, UR6, RZ ;  /* 0x000000060a067c10 */ /* 0x002fe4000ff5e0ff */
[----:B------:R-:W-:Y:S02]  /*03d0*/  FSEL R5, R7, -1, P0 ;  /* 0xbf80000007057808 */ /* 0x000fe40000000000 */
[----:B------:R-:W-:Y:S01]  /*03e0*/  IADD3.X R7, PT, PT, R11, UR7, RZ, P2, !PT ;  /* 0x000000070b077c10 */ /* 0x000fe200097fe4ff */
[----:B------:R-:W0:Y:S01]  /*03f0*/  LDCU.64 UR6, c[0x0][0x3a0] ;  /* 0x00007400ff0677ac */ /* 0x000e220008000a00 */
[----:B------:R-:W-:-:S05]  /*0400*/  FSEL R5, R5, -1, P1 ;  /* 0xbf80000005057808 */ /* 0x000fca0000800000 */
[----:B------:R1:W-:Y:S04]  /*0410*/  STG.E desc[UR8][R6.64], R5 ;  /* 0x0000000506007986 */ /* 0x0003e8000c101908 */
[----:B------:R-:W2:Y:S01]  /*0420*/  LDG.E R2, desc[UR8][R2.64] ;  /* 0x0000000802027981 */ /* 0x000ea2000c1e1900 */
[----:B0-----:R-:W-:-:S04]  /*0430*/  ULEA UR6, UP0, UR4, UR6, 0x2 ;  /* 0x0000000604067291 */ /* 0x001fc8000f8010ff */
[----:B------:R-:W-:Y:S01]  /*0440*/  ULEA.HI.X UR5, UR4, UR7, UR5, 0x2, UP0 ;  /* 0x0000000704057291 */ /* 0x000fe200080f1405 */
[----:B--2---:R-:W-:-:S04]  /*0450*/  FSETP.NEU.AND P0, PT, R2, -11, PT ;  /* 0xc13000000200780b */ /* 0x004fc80003f0d000 */
[----:B------:R-:W-:-:S04]  /*0460*/  FSETP.NEU.AND P0, PT, R2, -15, P0 ;  /* 0xc17000000200780b */ /* 0x000fc8000070d000 */
[----:B------:R-:W-:-:S04]  /*0470*/  FSETP.NEU.AND P0, PT, R2, -7, P0 ;  /* 0xc0e000000200780b */ /* 0x000fc8000070d000 */
[----:B------:R-:W-:-:S04]  /*0480*/  FSETP.NEU.AND P0, PT, R2, -3, P0 ;  /* 0xc04000000200780b */ /* 0x000fc8000070d000 */
[----:B------:R-:W-:-:S04]  /*0490*/  FSETP.NEU.AND P0, PT, R2, 1, P0 ;  /* 0x3f8000000200780b */ /* 0x000fc8000070d000 */
[----:B------:R-:W-:-:S04]  /*04a0*/  FSETP.NEU.AND P0, PT, R2, 5, P0 ;  /* 0x40a000000200780b */ /* 0x000fc8000070d000 */
[----:B------:R-:W-:-:S04]  /*04b0*/  FSETP.NEU.AND P0, PT, R2, 9, P0 ;  /* 0x411000000200780b */ /* 0x000fc8000070d000 */
[----:B------:R-:W-:-:S13]  /*04c0*/  FSETP.NEU.AND P0, PT, R2, 13, P0 ;  /* 0x415000000200780b */ /* 0x000fda000070d000 */
[----:B------:R-:W-:Y:S01]  /*04d0*/  @!P0 LEA R2, P1, R0, UR6, 0x2 ;  /* 0x0000000600028c11 */ /* 0x000fe2000f8210ff */
[----:B-1----:R-:W-:-:S03]  /*04e0*/  @!P0 IMAD.MOV.U32 R5, RZ, RZ, -0x40800000 ;  /* 0xbf800000ff058424 */ /* 0x002fc600078e00ff */
[----:B------:R-:W-:-:S05]  /*04f0*/  @!P0 LEA.HI.X R3, R0, UR5, RZ, 0x2, P1 ;  /* 0x0000000500038c11 */ /* 0x000fca00088f14ff */
[----:B------:R0:W-:Y:S01]  /*0500*/  @!P0 STG.E desc[UR8][R2.64], R5 ;  /* 0x0000000502008986 */ /* 0x0001e2000c101908 */
[----:B------:R-:W-:Y:S05]  /*0510*/  @!P0 EXIT ;  /* 0x000000000000894d */ /* 0x000fea0003800000 */
[----:B0-----:R-:W-:-:S04]  /*0520*/  LEA R2, P0, R0, UR6, 0x2 ;  /* 0x0000000600027c11 */ /* 0x001fc8000f8010ff */
[----:B------:R-:W-:-:S05]  /*0530*/  LEA.HI.X R3, R0, UR5, RZ, 0x2, P0 ;  /* 0x0000000500037c11 */ /* 0x000fca00080f14ff */
[----:B------:R-:W-:Y:S01]  /*0540*/  STG.E desc[UR8][R2.64], R4 ;  /* 0x0000000402007986 */ /* 0x000fe2000c101908 */
[----:B------:R-:W-:Y:S05]  /*0550*/  EXIT ;  /* 0x000000000000794d */ /* 0x000fea0003800000 */
.L_x_91:
        /* <DEDUP_REMOVED lines=10> */
.L_x_120:


//--------------------- .text._Z19prod_real_virt_3bitPfS_S_S_iii --------------------------
	.section	.text._Z19prod_real_virt_3bitPfS_S_S_iii,"ax",@progbits
	.align	128
        .global         _Z19prod_real_virt_3bitPfS_S_S_iii
        .type           _Z19prod_real_virt_3bitPfS_S_S_iii,@function
        .size           _Z19prod_real_virt_3bitPfS_S_S_iii,(.L_x_121 - _Z19prod_real_virt_3bitPfS_S_S_iii)
        .other          _Z19prod_real_virt_3bitPfS_S_S_iii,@"STO_CUDA_ENTRY STV_DEFAULT"
_Z19prod_real_virt_3bitPfS_S_S_iii:
.text._Z19prod_real_virt_3bitPfS_S_S_iii:
        /* <DEDUP_REMOVED lines=34> */
[----:B------:R-:W-:Y:S02]  /*0220*/  USHF.L.U32 UR7, UR4, 0x2, URZ ;  /* 0x0000000204077899 */ /* 0x000fe400080006ff */
[----:B------:R-:W-:Y:S02]  /*0230*/  USHF.L.U64.HI UR8, UR4, 0x2, UR5 ;  /* 0x0000000204087899 */ /* 0x000fe40008010205 */
[----:B--2---:R-:W-:-:S04]  /*0240*/  UIADD3 UR5, UP0, UPT, UR7, UR10, URZ ;  /* 0x0000000a07057290 */ /* 0x004fc8000ff1e0ff */
[----:B------:R-:W-:Y:S01]  /*0250*/  UIADD3.X UR6, UPT, UPT, UR8, UR11, URZ, UP0, !UPT ;  /* 0x0000000b08067290 */ /* 0x000fe200087fe4ff */
[----:B------:R-:W1:Y:S01]  /*0260*/  LDCU.64 UR10, c[0x0][0x398] ;  /* 0x00007300ff0a77ac */ /* 0x000e620008000a00 */
[----:B---3--:R-:W-:-:S04]  /*0270*/  FSETP.GT.AND P0, PT, R6, -1, PT ;  /* 0xbf8000000600780b */ /* 0x008fc80003f04000 */
[----:B------:R-:W-:-:S04]  /*0280*/  FSETP.GEU.OR P0, PT, R6, 5, !P0 ;  /* 0x40a000000600780b */ /* 0x000fc8000470e400 */
[----:B------:R-:W-:Y:S02]  /*0290*/  FSETP.GEU.AND P0, PT, R6, -3, P0 ;  /* 0xc04000000600780b */ /* 0x000fe4000070e000 */
[----:B------:R-:W-:-:S04]  /*02a0*/  LEA R6, P1, R0, UR5, 0x2 ;  /* 0x0000000500067c11 */ /* 0x000fc8000f8210ff */
[----:B------:R-:W-:-:S07]  /*02b0*/  LEA.HI.X R7, R0, UR6, RZ, 0x2, P1 ;  /* 0x0000000600077c11 */ /* 0x000fce00088f14ff */
[----:B0-----:R-:W-:-:S05]  /*02c0*/  @!P0 IMAD.MOV.U32 R9, RZ, RZ, -0x40800000 ;  /* 0xbf800000ff098424 */ /* 0x001fca00078e00ff */
[----:B------:R-:W-:Y:S04]  /*02d0*/  @!P0 STG.E desc[UR12][R6.64], R9 ;  /* 0x0000000906008986 */ /* 0x000fe8000c10190c */
[----:B------:R0:W-:Y:S04]  /*02e0*/  @P0 STG.E desc[UR12][R6.64], R11 ;  /* 0x0000000b06000986 */ /* 0x0001e8000c10190c */
[----:B------:R-:W2:Y:S01]  /*02f0*/  LDG.E R2, desc[UR12][R2.64] ;  /* 0x0000000c02027981 */ /* 0x000ea2000c1e1900 */
[----:B-1----:R-:W-:-:S04]  /*0300*/  UIADD3 UR5, UP0, UPT, UR7, UR10, URZ ;  /* 0x0000000a07057290 */ /* 0x002fc8000ff1e0ff */
[----:B------:R-:W-:Y:S01]  /*0310*/  UIADD3.X UR6, UPT, UPT, UR8, UR11, URZ, UP0, !UPT ;  /* 0x0000000b08067290 */ /* 0x000fe200087fe4ff */
[----:B--2---:R-:W-:-:S04]  /*0320*/  FSETP.NEU.AND P0, PT, R2, 1, PT ;  /* 0x3f8000000200780b */ /* 0x004fc80003f0d000 */
[----:B------:R-:W-:-:S04]  /*0330*/  FSETP.NEU.AND P0, PT, R2, -3, P0 ;  /* 0xc04000000200780b */ /* 0x000fc8000070d000 */
[----:B------:R-:W-:-:S04]  /*0340*/  FSETP.NEU.AND P0, PT, R2, -7, P0 ;  /* 0xc0e000000200780b */ /* 0x000fc8000070d000 */
[----:B------:R-:W-:-:S13]  /*0350*/  FSETP.NEU.AND P0, PT, R2, 5, P0 ;  /* 0x40a000000200780b */ /* 0x000fda000070d000 */
[----:B------:R-:W-:Y:S01]  /*0360*/  @!P0 LEA R4, P1, R0, UR5, 0x2 ;  /* 0x0000000500048c11 */ /* 0x000fe2000f8210ff */
[----:B0-----:R-:W-:-:S03]  /*0370*/  @!P0 IMAD.MOV.U32 R7, RZ, RZ, -0x40800000 ;  /* 0xbf800000ff078424 */ /* 0x001fc600078e00ff */
[----:B------:R-:W-:-:S05]  /*0380*/  @!P0 LEA.HI.X R5, R0, UR6, RZ, 0x2, P1 ;  /* 0x0000000600058c11 */ /* 0x000fca00088f14ff */
[----:B------:R0:W-:Y:S01]  /*0390*/  @!P0 STG.E desc[UR12][R4.64], R7 ;  /* 0x0000000704008986 */ /* 0x0001e2000c10190c */
[----:B------:R-:W-:Y:S05]  /*03a0*/  @!P0 EXIT ;  /* 0x000000000000894d */ /* 0x000fea0003800000 */
[----:B------:R-:W-:-:S04]  /*03b0*/  LEA R2, P0, R0, UR5, 0x2 ;  /* 0x0000000500027c11 */ /* 0x000fc8000f8010ff */
[----:B------:R-:W-:-:S05]  /*03c0*/  LEA.HI.X R3, R0, UR6, RZ, 0x2, P0 ;  /* 0x0000000600037c11 */ /* 0x000fca00080f14ff */
[----:B------:R-:W-:Y:S01]  /*03d0*/  STG.E desc[UR12][R2.64], R11 ;  /* 0x0000000b02007986 */ /* 0x000fe2000c10190c */
[----:B------:R-:W-:Y:S05]  /*03e0*/  EXIT ;  /* 0x000000000000794d */ /* 0x000fea0003800000 */
.L_x_92:
        /* <DEDUP_REMOVED lines=9> */
.L_x_121:


//--------------------- .text._Z14prod_real_virtPfS_S_iii --------------------------
	.section	.text._Z14prod_real_virtPfS_S_iii,"ax",@progbits
	.align	128
        .global         _Z14prod_real_virtPfS_S_iii
        .type           _Z14prod_real_virtPfS_S_iii,@function
        .size           _Z14prod_real_virtPfS_S_iii,(.L_x_122 - _Z14prod_real_virtPfS_S_iii)
        .other          _Z14prod_real_virtPfS_S_iii,@"STO_CUDA_ENTRY STV_DEFAULT"
_Z14prod_real_virtPfS_S_iii:
.text._Z14prod_real_virtPfS_S_iii:
        /* <DEDUP_REMOVED lines=10> */
[----:B-----5:R-:W-:Y:S02]  /*00a0*/  IMAD R9, R4, UR4, R0 ;  /* 0x0000000404097c24 */ /* 0x020fe4000f8e0200 */
[----:B----4-:R-:W-:Y:S01]  /*00b0*/  IMAD.IADD R2, R0, 0x1, R3 ;  /* 0x0000000100027824 */ /* 0x010fe200078e0203 */
[----:B--2---:R-:W-:-:S04]  /*00c0*/  ISETP.GE.AND P0, PT, R5, UR5, PT ;  /* 0x0000000505007c0c */ /* 0x004fc8000bf06270 */
[----:B------:R-:W-:-:S13]  /*00d0*/  ISETP.GE.OR P0, PT, R2, R4, P0 ;  /* 0x000000040200720c */ /* 0x000fda0000706670 */
[----:B------:R-:W-:Y:S05]  /*00e0*/  @P0 EXIT ;  /* 0x000000000000094d */ /* 0x000fea0003800000 */
[----:B------:R-:W0:Y:S01]  /*00f0*/  LDCU.128 UR8, c[0x0][0x380] ;  /* 0x00007000ff0877ac */ /* 0x000e220008000c00 */
[----:B------:R-:W-:Y:S01]  /*0100*/  IMAD R11, R11, R4, R3 ;  /* 0x000000040b0b7224 */ /* 0x000fe200078e0203 */
[----:B------:R-:W1:Y:S04]  /*0110*/  LDCU.64 UR4, c[0x0][0x358] ;  /* 0x00006b00ff0477ac */ /* 0x000e680008000a00 */
[----:B------:R-:W-:-:S04]  /*0120*/  IADD3 R0, P0, PT, R9, R11, RZ ;  /* 0x0000000b09007210 */ /* 0x000fc80007f1e0ff */
[----:B------:R-:W-:Y:S01]  /*0130*/  LEA.HI.X.SX32 R3, R9, RZ, 0x1, P0 ;  /* 0x000000ff09037211 */ /* 0x000fe200000f0eff */
[----:B------:R-:W-:-:S03]  /*0140*/  IMAD.SHL.U32 R6, R0, 0x4, RZ ;  /* 0x0000000400067824 */ /* 0x000fc600078e00ff */
[----:B------:R-:W-:Y:S02]  /*0150*/  SHF.L.U64.HI R0, R0, 0x2, R3 ;  /* 0x0000000200007819 */ /* 0x000fe40000010203 */
[----:B0-----:R-:W-:-:S04]  /*0160*/  IADD3 R4, P0, PT, R6, UR8, RZ ;  /* 0x0000000806047c10 */ /* 0x001fc8000ff1e0ff */
[----:B------:R-:W-:-:S05]  /*0170*/  IADD3.X R5, PT, PT, R0, UR9, RZ, P0, !PT ;  /* 0x0000000900057c10 */ /* 0x000fca00087fe4ff */
[----:B-1----:R-:W2:Y:S01]  /*0180*/  LDG.E R2, desc[UR4][R4.64] ;  /* 0x0000000404027981 */ /* 0x002ea2000c1e1900 */
[----:B------:R-:W-:Y:S01]  /*0190*/  IMAD.MOV.U32 R15, RZ, RZ, 0x3f800000 ;  /* 0x3f800000ff0f7424 */ /* 0x000fe200078e00ff */
[----:B------:R-:W-:-:S04]  /*01a0*/  IADD3 R6, P1, PT, R6, UR10, RZ ;  /* 0x0000000a06067c10 */ /* 0x000fc8000ff3e0ff */
[----:B------:R-:W-:Y:S02]  /*01b0*/  IADD3.X R7, PT, PT, R0, UR11, RZ, P1, !PT ;  /* 0x0000000b00077c10 */ /* 0x000fe40008ffe4ff */
[----:B--2---:R-:W-:Y:S02]  /*01c0*/  FSETP.GEU.AND P0, PT, R2, 1, PT ;  /* 0x3f8000000200780b */ /* 0x004fe40003f0e000 */
[----:B------:R-:W0:Y:S02]  /*01d0*/  LDC.64 R2, c[0x0][0x390] ;  /* 0x0000e400ff027b82 */ /* 0x000e240000000a00 */
[----:B------:R-:W-:-:S05]  /*01e0*/  FSEL R13, -R15, 1, !P0 ;  /* 0x3f8000000f0d7808 */ /* 0x000fca0004000100 */
[----:B------:R1:W-:Y:S04]  /*01f0*/  STG.E desc[UR4][R6.64], R13 ;  /* 0x0000000d06007986 */ /* 0x0003e8000c101904 */
[----:B------:R-:W2:Y:S01]  /*0200*/  LDG.E R0, desc[UR4][R4.64] ;  /* 0x0000000404007981 */ /* 0x000ea2000c1e1900 */
[----:B0-----:R-:W-:Y:S01]  /*0210*/  IMAD.WIDE R2, R9, 0x4, R2 ;  /* 0x0000000409027825 */ /* 0x001fe200078e0202 */
[----:B--2---:R-:W-:-:S04]  /*0220*/  FSETP.NEU.AND P0, PT, R0, 1, PT ;  /* 0x3f8000000000780b */ /* 0x004fc80003f0d000 */
[----:B------:R-:W-:-:S13]  /*0230*/  FSETP.NEU.AND P0, PT, R0, -3, P0 ;  /* 0xc04000000000780b */ /* 0x000fda000070d000 */
[----:B------:R-:W-:Y:S01]  /*0240*/  @!P0 LEA R8, P1, R11, R2, 0x2 ;  /* 0x000000020b088211 */ /* 0x000fe200078210ff */
[----:B------:R-:W-:-:S03]  /*0250*/  @!P0 IMAD.MOV.U32 R17, RZ, RZ, -0x40800000 ;  /* 0xbf800000ff118424 */ /* 0x000fc600078e00ff */
[----:B------:R-:W-:-:S05]  /*0260*/  @!P0 LEA.HI.X R9, R11, R3, RZ, 0x2, P1 ;  /* 0x000000030b098211 */ /* 0x000fca00008f14ff */
[----:B------:R1:W-:Y:S01]  /*0270*/  @!P0 STG.E desc[UR4][R8.64], R17 ;  /* 0x0000001108008986 */ /* 0x0003e2000c101904 */
[----:B------:R-:W-:Y:S05]  /*0280*/  @!P0 EXIT ;  /* 0x000000000000894d */ /* 0x000fea0003800000 */
[----:B------:R-:W-:-:S04]  /*0290*/  LEA R2, P0, R11, R2, 0x2 ;  /* 0x000000020b027211 */ /* 0x000fc800078010ff */
[----:B------:R-:W-:-:S05]  /*02a0*/  LEA.HI.X R3, R11, R3, RZ, 0x2, P0 ;  /* 0x000000030b037211 */ /* 0x000fca00000f14ff */
[----:B------:R-:W-:Y:S01]  /*02b0*/  STG.E desc[UR4][R2.64], R15 ;  /* 0x0000000f02007986 */ /* 0x000fe2000c101904 */
[----:B------:R-:W-:Y:S05]  /*02c0*/  EXIT ;  /* 0x000000000000794d */ /* 0x000fea0003800000 */
.L_x_93:
        /* <DEDUP_REMOVED lines=11> */
.L_x_122:


//--------------------- .nv.shared._Z16xnor_6_6bit_gemmPjS_S_S_S_S_S_S_S_S_S_S_Pfiii --------------------------
	.section	.nv.shared._Z16xnor_6_6bit_gemmPjS_S_S_S_S_S_S_S_S_S_S_Pfiii,"aw",@nobits
	.sectionflags	@""
	.align	4
.nv.shared._Z16xnor_6_6bit_gemmPjS_S_S_S_S_S_S_S_S_S_S_Pfiii:
	.zero		13312


//--------------------- .nv.shared.reserved.0     --------------------------
	.section	.nv.shared.reserved.0,"aw",@nobits
	.weak		__nv_reservedSMEM_offset_0_alias
	.size		__nv_reservedSMEM_offset_0_alias, 0, 64
	.other		__nv_reservedSMEM_offset_0_alias,@"STO_CUDA_RESERVED_SHARED STV_DEFAULT"
__nv_reservedSMEM_offset_0_alias:
	.zero		0
	.zero		64


//--------------------- .nv.shared._Z16xnor_6_5bit_gemmPjS_S_S_S_S_S_S_S_S_S_Pfiii --------------------------
	.section	.nv.shared._Z16xnor_6_5bit_gemmPjS_S_S_S_S_S_S_S_S_S_Pfiii,"aw",@nobits
	.sectionflags	@""
	.align	4
.nv.shared._Z16xnor_6_5bit_gemmPjS_S_S_S_S_S_S_S_S_S_Pfiii:
	.zero		12288


//--------------------- .nv.shared._Z16xnor_6_4bit_gemmPjS_S_S_S_S_S_S_S_S_Pfiii --------------------------
	.section	.nv.shared._Z16xnor_6_4bit_gemmPjS_S_S_S_S_S_S_S_S_Pfiii,"aw",@nobits
	.sectionflags	@""
	.align	4
.nv.shared._Z16xnor_6_4bit_gemmPjS_S_S_S_S_S_S_S_S_Pfiii:
	.zero		11264


//--------------------- .nv.shared._Z16xnor_6_3bit_gemmPjS_S_S_S_S_S_S_S_Pfiii --------------------------
	.section	.nv.shared._Z16xnor_6_3bit_gemmPjS_S_S_S_S_S_S_S_Pfiii,"aw",@nobits
	.sectionflags	@""
	.align	4
.nv.shared._Z16xnor_6_3bit_gemmPjS_S_S_S_S_S_S_S_Pfiii:
	.zero		10240


//--------------------- .nv.shared._Z16xnor_6_2bit_gemmPjS_S_S_S_S_S_S_Pfiii --------------------------
	.section	.nv.shared._Z16xnor_6_2bit_gemmPjS_S_S_S_S_S_S_Pfiii,"aw",@nobits
	.sectionflags	@""
	.align	4
.nv.shared._Z16xnor_6_2bit_gemmPjS_S_S_S_S_S_S_Pfiii:
	.zero		9216


//--------------------- .nv.shared._Z16xnor_6_1bit_gemmPjS_S_S_S_S_S_Pfiii --------------------------
	.section	.nv.shared._Z16xnor_6_1bit_gemmPjS_S_S_S_S_S_Pfiii,"aw",@nobits
	.sectionflags	@""
	.align	4
.nv.shared._Z16xnor_6_1bit_gemmPjS_S_S_S_S_S_Pfiii:
	.zero		8192


//--------------------- .nv.shared._Z16xnor_5_5bit_gemmPjS_S_S_S_S_S_S_S_S_Pfiii --------------------------
	.section	.nv.shared._Z16xnor_5_5bit_gemmPjS_S_S_S_S_S_S_S_S_Pfiii,"aw",@nobits
	.sectionflags	@""
	.align	4
.nv.shared._Z16xnor_5_5bit_gemmPjS_S_S_S_S_S_S_S_S_Pfiii:
	.zero		11264


//--------------------- .nv.shared._Z16xnor_5_4bit_gemmPjS_S_S_S_S_S_S_S_Pfiii --------------------------
	.section	.nv.shared._Z16xnor_5_4bit_gemmPjS_S_S_S_S_S_S_S_Pfiii,"aw",@nobits
	.sectionflags	@""
	.align	4
.nv.shared._Z16xnor_5_4bit_gemmPjS_S_S_S_S_S_S_S_Pfiii:
	.zero		10240


//--------------------- .nv.shared._Z16xnor_5_3bit_gemmPjS_S_S_S_S_S_S_Pfiii --------------------------
	.section	.nv.shared._Z16xnor_5_3bit_gemmPjS_S_S_S_S_S_S_Pfiii,"aw",@nobits
	.sectionflags	@""
	.align	4
.nv.shared._Z16xnor_5_3bit_gemmPjS_S_S_S_S_S_S_Pfiii:
	.zero		9216


//--------------------- .nv.shared._Z16xnor_5_2bit_gemmPjS_S_S_S_S_S_Pfiii --------------------------
	.section	.nv.shared._Z16xnor_5_2bit_gemmPjS_S_S_S_S_S_Pfiii,"aw",@nobits
	.sectionflags	@""
	.align	4
.nv.shared._Z16xnor_5_2bit_gemmPjS_S_S_S_S_S_Pfiii:
	.zero		8192


//--------------------- .nv.shared._Z16xnor_5_1bit_gemmPjS_S_S_S_S_Pfiii --------------------------
	.section	.nv.shared._Z16xnor_5_1bit_gemmPjS_S_S_S_S_Pfiii,"aw",@nobits
	.sectionflags	@""
	.align	4
.nv.shared._Z16xnor_5_1bit_gemmPjS_S_S_S_S_Pfiii:
	.zero		7168


//--------------------- .nv.shared._Z16xnor_4_4bit_gemmPjS_S_S_S_S_S_S_Pfiii --------------------------
	.section	.nv.shared._Z16xnor_4_4bit_gemmPjS_S_S_S_S_S_S_Pfiii,"aw",@nobits
	.sectionflags	@""
	.align	4
.nv.shared._Z16xnor_4_4bit_gemmPjS_S_S_S_S_S_S_Pfiii:
	.zero		9216


//--------------------- .nv.shared._Z16xnor_4_3bit_gemmPjS_S_S_S_S_S_Pfiii --------------------------
	.section	.nv.shared._Z16xnor_4_3bit_gemmPjS_S_S_S_S_S_Pfiii,"aw",@nobits
	.sectionflags	@""
	.align	4
.nv.shared._Z16xnor_4_3bit_gemmPjS_S_S_S_S_S_Pfiii:
	.zero		8192


//--------------------- .nv.shared._Z16xnor_4_2bit_gemmPjS_S_S_S_S_Pfiii --------------------------
	.section	.nv.shared._Z16xnor_4_2bit_gemmPjS_S_S_S_S_Pfiii,"aw",@nobits
	.sectionflags	@""
	.align	4
.nv.shared._Z16xnor_4_2bit_gemmPjS_S_S_S_S_Pfiii:
	.zero		7168


//--------------------- .nv.shared._Z16xnor_4_1bit_gemmPjS_S_S_S_Pfiii --------------------------
	.section	.nv.shared._Z16xnor_4_1bit_gemmPjS_S_S_S_Pfiii,"aw",@nobits
	.sectionflags	@""
	.align	4
.nv.shared._Z16xnor_4_1bit_gemmPjS_S_S_S_Pfiii:
	.zero		6144


//--------------------- .nv.shared._Z16xnor_3_3bit_gemmPjS_S_S_S_S_Pfiii --------------------------
	.section	.nv.shared._Z16xnor_3_3bit_gemmPjS_S_S_S_S_Pfiii,"aw",@nobits
	.sectionflags	@""
	.align	4
.nv.shared._Z16xnor_3_3bit_gemmPjS_S_S_S_S_Pfiii:
	.zero		7168


//--------------------- .nv.shared._Z16xnor_3_2bit_gemmPjS_S_S_S_Pfiii --------------------------
	.section	.nv.shared._Z16xnor_3_2bit_gemmPjS_S_S_S_Pfiii,"aw",@nobits
	.sectionflags	@""
	.align	4
.nv.shared._Z16xnor_3_2bit_gemmPjS_S_S_S_Pfiii:
	.zero		6144


//--------------------- .nv.shared._Z16xnor_3_1bit_gemmPjS_S_S_Pfiii --------------------------
	.section	.nv.shared._Z16xnor_3_1bit_gemmPjS_S_S_Pfiii,"aw",@nobits
	.sectionflags	@""
	.align	4
.nv.shared._Z16xnor_3_1bit_gemmPjS_S_S_Pfiii:
	.zero		5120


//--------------------- .nv.shared._Z13xnor_add_gemmPjS_S_S_Pfiii --------------------------
	.section	.nv.shared._Z13xnor_add_gemmPjS_S_S_Pfiii,"aw",@nobits
	.sectionflags	@""
	.align	4
.nv.shared._Z13xnor_add_gemmPjS_S_S_Pfiii:
	.zero		5120


//--------------------- .nv.shared._Z16xnor_2_1bit_gemmPjS_S_Pfiii --------------------------
	.section	.nv.shared._Z16xnor_2_1bit_gemmPjS_S_Pfiii,"aw",@nobits
	.sectionflags	@""
	.align	4
.nv.shared._Z16xnor_2_1bit_gemmPjS_S_Pfiii:
	.zero		4096


//--------------------- .nv.shared._Z9xnor_gemmPjS_Pfiii --------------------------
	.section	.nv.shared._Z9xnor_gemmPjS_Pfiii,"aw",@nobits
	.sectionflags	@""
	.align	4
.nv.shared._Z9xnor_gemmPjS_Pfiii:
	.zero		3072


//--------------------- .nv.shared._Z4gemmPfS_S_iii --------------------------
	.section	.nv.shared._Z4gemmPfS_S_iii,"aw",@nobits
	.sectionflags	@""
	.align	4
.nv.shared._Z4gemmPfS_S_iii:
	.zero		3072


//--------------------- .nv.constant0._Z16xnor_6_6bit_gemmPjS_S_S_S_S_S_S_S_S_S_S_Pfiii --------------------------
	.section	.nv.constant0._Z16xnor_6_6bit_gemmPjS_S_S_S_S_S_S_S_S_S_S_Pfiii,"a",@progbits
	.sectionflags	@""
	.align	4
.nv.constant0._Z16xnor_6_6bit_gemmPjS_S_S_S_S_S_S_S_S_S_S_Pfiii:
	.zero		1012


//--------------------- .nv.constant0._Z16xnor_6_5bit_gemmPjS_S_S_S_S_S_S_S_S_S_Pfiii --------------------------
	.section	.nv.constant0._Z16xnor_6_5bit_gemmPjS_S_S_S_S_S_S_S_S_S_Pfiii,"a",@progbits
	.sectionflags	@""
	.align	4
.nv.constant0._Z16xnor_6_5bit_gemmPjS_S_S_S_S_S_S_S_S_S_Pfiii:
	.zero		1004


//--------------------- .nv.constant0._Z16xnor_6_4bit_gemmPjS_S_S_S_S_S_S_S_S_Pfiii --------------------------
	.section	.nv.constant0._Z16xnor_6_4bit_gemmPjS_S_S_S_S_S_S_S_S_Pfiii,"a",@progbits
	.sectionflags	@""
	.align	4
.nv.constant0._Z16xnor_6_4bit_gemmPjS_S_S_S_S_S_S_S_S_Pfiii:
	.zero		996


//--------------------- .nv.constant0._Z16xnor_6_3bit_gemmPjS_S_S_S_S_S_S_S_Pfiii --------------------------
	.section	.nv.constant0._Z16xnor_6_3bit_gemmPjS_S_S_S_S_S_S_S_Pfiii,"a",@progbits
	.sectionflags	@""
	.align	4
.nv.constant0._Z16xnor_6_3bit_gemmPjS_S_S_S_S_S_S_S_Pfiii:
	.zero		988


//--------------------- .nv.constant0._Z16xnor_6_2bit_gemmPjS_S_S_S_S_S_S_Pfiii --------------------------
	.section	.nv.constant0._Z16xnor_6_2bit_gemmPjS_S_S_S_S_S_S_Pfiii,"a",@progbits
	.sectionflags	@""
	.align	4
.nv.constant0._Z16xnor_6_2bit_gemmPjS_S_S_S_S_S_S_Pfiii:
	.zero		980


//--------------------- .nv.constant0._Z16xnor_6_1bit_gemmPjS_S_S_S_S_S_Pfiii --------------------------
	.section	.nv.constant0._Z16xnor_6_1bit_gemmPjS_S_S_S_S_S_Pfiii,"a",@progbits
	.sectionflags	@""
	.align	4
.nv.constant0._Z16xnor_6_1bit_gemmPjS_S_S_S_S_S_Pfiii:
	.zero		972


//--------------------- .nv.constant0._Z16xnor_5_5bit_gemmPjS_S_S_S_S_S_S_S_S_Pfiii --------------------------
	.section	.nv.constant0._Z16xnor_5_5bit_gemmPjS_S_S_S_S_S_S_S_S_Pfiii,"a",@progbits
	.sectionflags	@""
	.align	4
.nv.constant0._Z16xnor_5_5bit_gemmPjS_S_S_S_S_S_S_S_S_Pfiii:
	.zero		996


//--------------------- .nv.constant0._Z16xnor_5_4bit_gemmPjS_S_S_S_S_S_S_S_Pfiii --------------------------
	.section	.nv.constant0._Z16xnor_5_4bit_gemmPjS_S_S_S_S_S_S_S_Pfiii,"a",@progbits
	.sectionflags	@""
	.align	4
.nv.constant0._Z16xnor_5_4bit_gemmPjS_S_S_S_S_S_S_S_Pfiii:
	.zero		988


//--------------------- .nv.constant0._Z16xnor_5_3bit_gemmPjS_S_S_S_S_S_S_Pfiii --------------------------
	.section	.nv.constant0._Z16xnor_5_3bit_gemmPjS_S_S_S_S_S_S_Pfiii,"a",@progbits
	.sectionflags	@""
	.align	4
.nv.constant0._Z16xnor_5_3bit_gemmPjS_S_S_S_S_S_S_Pfiii:
	.zero		980


//--------------------- .nv.constant0._Z16xnor_5_2bit_gemmPjS_S_S_S_S_S_Pfiii --------------------------
	.section	.nv.constant0._Z16xnor_5_2bit_gemmPjS_S_S_S_S_S_Pfiii,"a",@progbits
	.sectionflags	@""
	.align	4
.nv.constant0._Z16xnor_5_2bit_gemmPjS_S_S_S_S_S_Pfiii:
	.zero		972


//--------------------- .nv.constant0._Z16xnor_5_1bit_gemmPjS_S_S_S_S_Pfiii --------------------------
	.section	.nv.constant0._Z16xnor_5_1bit_gemmPjS_S_S_S_S_Pfiii,"a",@progbits
	.sectionflags	@""
	.align	4
.nv.constant0._Z16xnor_5_1bit_gemmPjS_S_S_S_S_Pfiii:
	.zero		964


//--------------------- .nv.constant0._Z16xnor_4_4bit_gemmPjS_S_S_S_S_S_S_Pfiii --------------------------
	.section	.nv.constant0._Z16xnor_4_4bit_gemmPjS_S_S_S_S_S_S_Pfiii,"a",@progbits
	.sectionflags	@""
	.align	4
.nv.constant0._Z16xnor_4_4bit_gemmPjS_S_S_S_S_S_S_Pfiii:
	.zero		980


//--------------------- .nv.constant0._Z16xnor_4_3bit_gemmPjS_S_S_S_S_S_Pfiii --------------------------
	.section	.nv.constant0._Z16xnor_4_3bit_gemmPjS_S_S_S_S_S_Pfiii,"a",@progbits
	.sectionflags	@""
	.align	4
.nv.constant0._Z16xnor_4_3bit_gemmPjS_S_S_S_S_S_Pfiii:
	.zero		972


//--------------------- .nv.constant0._Z16xnor_4_2bit_gemmPjS_S_S_S_S_Pfiii --------------------------
	.section	.nv.constant0._Z16xnor_4_2bit_gemmPjS_S_S_S_S_Pfiii,"a",@progbits
	.sectionflags	@""
	.align	4
.nv.constant0._Z16xnor_4_2bit_gemmPjS_S_S_S_S_Pfiii:
	.zero		964


//--------------------- .nv.constant0._Z16xnor_4_1bit_gemmPjS_S_S_S_Pfiii --------------------------
	.section	.nv.constant0._Z16xnor_4_1bit_gemmPjS_S_S_S_Pfiii,"a",@progbits
	.sectionflags	@""
	.align	4
.nv.constant0._Z16xnor_4_1bit_gemmPjS_S_S_S_Pfiii:
	.zero		956


//--------------------- .nv.constant0._Z16xnor_3_3bit_gemmPjS_S_S_S_S_Pfiii --------------------------
	.section	.nv.constant0._Z16xnor_3_3bit_gemmPjS_S_S_S_S_Pfiii,"a",@progbits
	.sectionflags	@""
	.align	4
.nv.constant0._Z16xnor_3_3bit_gemmPjS_S_S_S_S_Pfiii:
	.zero		964


//--------------------- .nv.constant0._Z16xnor_3_2bit_gemmPjS_S_S_S_Pfiii --------------------------
	.section	.nv.constant0._Z16xnor_3_2bit_gemmPjS_S_S_S_Pfiii,"a",@progbits
	.sectionflags	@""
	.align	4
.nv.constant0._Z16xnor_3_2bit_gemmPjS_S_S_S_Pfiii:
	.zero		956


//--------------------- .nv.constant0._Z16xnor_3_1bit_gemmPjS_S_S_Pfiii --------------------------
	.section	.nv.constant0._Z16xnor_3_1bit_gemmPjS_S_S_Pfiii,"a",@progbits
	.sectionflags	@""
	.align	4
.nv.constant0._Z16xnor_3_1bit_gemmPjS_S_S_Pfiii:
	.zero		948


//--------------------- .nv.constant0._Z13xnor_add_gemmPjS_S_S_Pfiii --------------------------
	.section	.nv.constant0._Z13xnor_add_gemmPjS_S_S_Pfiii,"a",@progbits
	.sectionflags	@""
	.align	4
.nv.constant0._Z13xnor_add_gemmPjS_S_S_Pfiii:
	.zero		948


//--------------------- .nv.constant0._Z16xnor_2_1bit_gemmPjS_S_Pfiii --------------------------
	.section	.nv.constant0._Z16xnor_2_1bit_gemmPjS_S_Pfiii,"a",@progbits
	.sectionflags	@""
	.align	4
.nv.constant0._Z16xnor_2_1bit_gemmPjS_S_Pfiii:
	.zero		940


//--------------------- .nv.constant0._Z9xnor_gemmPjS_Pfiii --------------------------
	.section	.nv.constant0._Z9xnor_gemmPjS_Pfiii,"a",@progbits
	.sectionflags	@""
	.align	4
.nv.constant0._Z9xnor_gemmPjS_Pfiii:
	.zero		932


//--------------------- .nv.constant0._Z25deconcatenate_rows_kernelPjPfi --------------------------
	.section	.nv.constant0._Z25deconcatenate_rows_kernelPjPfi,"a",@progbits
	.sectionflags	@""
	.align	4
.nv.constant0._Z25deconcatenate_rows_kernelPjPfi:
	.zero		916


//--------------------- .nv.constant0._Z23concatenate_cols_kernelPfPjii --------------------------
	.section	.nv.constant0._Z23concatenate_cols_kernelPfPjii,"a",@progbits
	.sectionflags	@""
	.align	4
.nv.constant0._Z23concatenate_cols_kernelPfPjii:
	.zero		920


//--------------------- .nv.constant0._Z23concatenate_rows_kernelPfPji --------------------------
	.section	.nv.constant0._Z23concatenate_rows_kernelPfPji,"a",@progbits
	.sectionflags	@""
	.align	4
.nv.constant0._Z23concatenate_rows_kernelPfPji:
	.zero		916


//--------------------- .nv.constant0._Z13gemm_additionPfS_S_S_S_iii --------------------------
	.section	.nv.constant0._Z13gemm_additionPfS_S_S_S_iii,"a",@progbits
	.sectionflags	@""
	.align	4
.nv.constant0._Z13gemm_additionPfS_S_S_S_iii:
	.zero		948


//--------------------- .nv.constant0._Z4gemmPfS_S_iii --------------------------
	.section	.nv.constant0._Z4gemmPfS_S_iii,"a",@progbits
	.sectionflags	@""
	.align	4
.nv.constant0._Z4gemmPfS_S_iii:
	.zero		932


//--------------------- .nv.constant0._Z19prod_real_virt_4bitPfS_S_S_S_iii --------------------------
	.section	.nv.constant0._Z19prod_real_virt_4bitPfS_S_S_S_iii,"a",@progbits
	.sectionflags	@""
	.align	4
.nv.constant0._Z19prod_real_virt_4bitPfS_S_S_S_iii:
	.zero		948


//--------------------- .nv.constant0._Z19prod_real_virt_3bitPfS_S_S_iii --------------------------
	.section	.nv.constant0._Z19prod_real_virt_3bitPfS_S_S_iii,"a",@progbits
	.sectionflags	@""
	.align	4
.nv.constant0._Z19prod_real_virt_3bitPfS_S_S_iii:
	.zero		940


//--------------------- .nv.constant0._Z14prod_real_virtPfS_S_iii --------------------------
	.section	.nv.constant0._Z14prod_real_virtPfS_S_iii,"a",@progbits
	.sectionflags	@""
	.align	4
.nv.constant0._Z14prod_real_virtPfS_S_iii:
	.zero		932


//--------------------- SYMBOLS --------------------------

	.type		.nv.reservedSmem.offset0,@object
	.size		.nv.reservedSmem.offset0,0x4
	.type		.nv.reservedSmem.cap,@object
	.size		.nv.reservedSmem.cap,0x4
	.type		malloc,@function
	.type		free,@function
